def attn_fwd(
    Q,
    K,
    V,
    Out,
    Lse,
    sm_scale,
    stride_qz,
    stride_qh,
    stride_qm,
    stride_qk,
    stride_kz,
    stride_kh,
    stride_kn,
    stride_kk,
    stride_vz,
    stride_vh,
    stride_vn,
    stride_vk,
    stride_oz,
    stride_oh,
    stride_om,
    stride_ok,
    seqlen_q,
    seqlen_k,
    BLOCK_M: tl.constexpr,
    BLOCK_N: tl.constexpr,
    HEAD_DIM: tl.constexpr,
    CAUSAL: tl.constexpr,
):
    start_m = tl.program_id(0)
    off_hz = tl.program_id(1)
    q_off = off_hz * stride_qh
    k_off = off_hz * stride_kh
    v_off = off_hz * stride_vh
    offs_m = start_m * BLOCK_M + tl.arange(0, BLOCK_M)
    offs_d = tl.arange(0, HEAD_DIM)
    offs_n = tl.arange(0, BLOCK_N)
    q_ptrs = Q + q_off + offs_m[:, None] * stride_qm + offs_d[None, :] * stride_qk
    k_ptrs = K + k_off + offs_d[:, None] * stride_kk + offs_n[None, :] * stride_kn
    v_ptrs = V + v_off + offs_n[:, None] * stride_vn + offs_d[None, :] * stride_vk
    m_i = tl.full([BLOCK_M], float("-inf"), dtype=tl.float32)
    l_i = tl.zeros([BLOCK_M], dtype=tl.float32) + 1.0
    acc = tl.zeros([BLOCK_M, HEAD_DIM], dtype=tl.float32)
    q = tl.load(q_ptrs)
    acc, l_i, m_i = _attn_fwd_inner(
        acc,
        l_i,
        m_i,
        q,
        k_ptrs,
        v_ptrs,
        sm_scale,
        stride_kn,
        stride_vn,
        start_m,
        seqlen_k,
        BLOCK_M,
        BLOCK_N,
        HEAD_DIM,
        CAUSAL,
    )
    acc = acc / l_i[:, None]
    lse = m_i + tl.math.log2(l_i) / 1.4426950408889634
    o_ptrs = (
        Out
        + off_hz * stride_oh
        + offs_m[:, None] * stride_om
        + offs_d[None, :] * stride_ok
    )
    tl.store(o_ptrs, acc.to(Out.dtype.element_ty))
    tl.store(Lse + off_hz * seqlen_q + offs_m, lse)

# config = {"BLOCK_M": 128, "BLOCK_N": 128, "HEAD_DIM": 256, "arch": "sm_100", "causal": false, "dtype": "fp16", "num_stages": 2, "num_warps": 8}
# arch = sm_100


// ===== COMPILED SASS (sm_100a) =====

	.target	sm_100a

	.elftype	@"ET_EXEC"


//--------------------- .note.nv.tkinfo           --------------------------
	.section	.note.nv.tkinfo,"",@"SHT_NOTE"
	.sectionflags	@"SHF_NOTE_NV_TKINFO"
	.tkinfo
        /*0018*/ 	.word	0x00000081
        /*0030*/ 	.string	""
        /*0030*/ 	.string	"ptxas-blackwell"
        /*0030*/ 	.string	"Cuda compilation tools, release 12.9, V12.9.86"
        /*0030*/ 	.string	"Build cuda_12.9.r12.9/compiler.36037853_0"
        /*0030*/ 	.string	"-v  -suppress-debug-info  -lineinfo  -arch sm_100a "



//--------------------- .note.nv.cuver            --------------------------
	.section	.note.nv.cuver,"",@"SHT_NOTE"
	.sectionflags	@"SHF_NOTE_NV_CUVER"
        /*0018*/ 	.short	0x0001
        /*001a*/ 	.short	0x0064
        /*001c*/ 	.short	0x0001
        /*001e*/ 	.short	0x0000
        /*0020*/ 	.short	0x0001
        /*0022*/ 	.short	0x0000


//--------------------- .nv.info                  --------------------------
	.section	.nv.info,"",@"SHT_CUDA_INFO"
	.align	4


	//----- nvinfo : EIATTR_REGCOUNT
	.align		4
        /*0000*/ 	.byte	0x04, 0x2f
        /*0002*/ 	.short	(.L_5 - .L_4)
	.align		4
.L_4:
        /*0004*/ 	.word	index@(attn_fwd)
        /*0008*/ 	.word	0x000000ff


	//----- nvinfo : EIATTR_FRAME_SIZE
	.align		4
.L_5:
        /*000c*/ 	.byte	0x04, 0x11
        /*000e*/ 	.short	(.L_7 - .L_6)
	.align		4
.L_6:
        /*0010*/ 	.word	index@($__internal_2_$__cuda_sm10x_tcgen05_guardrail_trap_unallocated_columns_being_dealloced)
        /*0014*/ 	.word	0x00000908


	//----- nvinfo : EIATTR_FRAME_SIZE
	.align		4
.L_7:
        /*0018*/ 	.byte	0x04, 0x11
        /*001a*/ 	.short	(.L_9 - .L_8)
	.align		4
.L_8:
        /*001c*/ 	.word	index@($__internal_1_$__cuda_sm10x_tcgen05_guardrail_trap_phase_invalid_during_alloc)
        /*0020*/ 	.word	0x00000908


	//----- nvinfo : EIATTR_FRAME_SIZE
	.align		4
.L_9:
        /*0024*/ 	.byte	0x04, 0x11
        /*0026*/ 	.short	(.L_11 - .L_10)
	.align		4
.L_10:
        /*0028*/ 	.word	index@($__internal_0_$__cuda_sm10x_tcgen05_guardrail_trap_col_being_dealloced_not_returned_by_alloc)
        /*002c*/ 	.word	0x00000908


	//----- nvinfo : EIATTR_FRAME_SIZE
	.align		4
.L_11:
        /*0030*/ 	.byte	0x04, 0x11
        /*0032*/ 	.short	(.L_13 - .L_12)
	.align		4
.L_12:
        /*0034*/ 	.word	index@(attn_fwd)
        /*0038*/ 	.word	0x00000908


	//----- nvinfo : EIATTR_MIN_STACK_SIZE
	.align		4
.L_13:
        /*003c*/ 	.byte	0x04, 0x12
        /*003e*/ 	.short	(.L_15 - .L_14)
	.align		4
.L_14:
        /*0040*/ 	.word	index@(attn_fwd)
        /*0044*/ 	.word	0x00000908
.L_15:


//--------------------- .nv.info.attn_fwd         --------------------------
	.section	.nv.info.attn_fwd,"",@"SHT_CUDA_INFO"
	.sectionflags	@""
	.align	4


	//----- nvinfo : EIATTR_CUDA_API_VERSION
	.align		4
        /*0000*/ 	.byte	0x04, 0x37
        /*0002*/ 	.short	(.L_17 - .L_16)
.L_16:
        /*0004*/ 	.word	0x00000081


	//----- nvinfo : EIATTR_KPARAM_INFO
	.align		4
.L_17:
        /*0008*/ 	.byte	0x04, 0x17
        /*000a*/ 	.short	(.L_19 - .L_18)
.L_18:
        /*000c*/ 	.word	0x00000000
        /*0010*/ 	.short	0x0019
        /*0012*/ 	.short	0x0080
        /*0014*/ 	.byte	0x00, 0xf4, 0x21, 0x00


	//----- nvinfo : EIATTR_KPARAM_INFO
	.align		4
.L_19:
        /*0018*/ 	.byte	0x04, 0x17
        /*001a*/ 	.short	(.L_21 - .L_20)
.L_20:
        /*001c*/ 	.word	0x00000000
        /*0020*/ 	.short	0x0018
        /*0022*/ 	.short	0x0078
        /*0024*/ 	.byte	0x00, 0xf4, 0x21, 0x00


	//----- nvinfo : EIATTR_KPARAM_INFO
	.align		4
.L_21:
        /*0028*/ 	.byte	0x04, 0x17
        /*002a*/ 	.short	(.L_23 - .L_22)
.L_22:
        /*002c*/ 	.word	0x00000000
        /*0030*/ 	.short	0x0017
        /*0032*/ 	.short	0x0070
        /*0034*/ 	.byte	0x00, 0xf0, 0x11, 0x00


	//----- nvinfo : EIATTR_KPARAM_INFO
	.align		4
.L_23:
        /*0038*/ 	.byte	0x04, 0x17
        /*003a*/ 	.short	(.L_25 - .L_24)
.L_24:
        /*003c*/ 	.word	0x00000000
        /*0040*/ 	.short	0x0016
        /*0042*/ 	.short	0x006c
        /*0044*/ 	.byte	0x00, 0xf0, 0x11, 0x00


	//----- nvinfo : EIATTR_KPARAM_INFO
	.align		4
.L_25:
        /*0048*/ 	.byte	0x04, 0x17
        /*004a*/ 	.short	(.L_27 - .L_26)
.L_26:
        /*004c*/ 	.word	0x00000000
        /*0050*/ 	.short	0x0015
        /*0052*/ 	.short	0x0068
        /*0054*/ 	.byte	0x00, 0xf0, 0x11, 0x00


	//----- nvinfo : EIATTR_KPARAM_INFO
	.align		4
.L_27:
        /*0058*/ 	.byte	0x04, 0x17
        /*005a*/ 	.short	(.L_29 - .L_28)
.L_28:
        /*005c*/ 	.word	0x00000000
        /*0060*/ 	.short	0x0014
        /*0062*/ 	.short	0x0064
        /*0064*/ 	.byte	0x00, 0xf0, 0x11, 0x00


	//----- nvinfo : EIATTR_KPARAM_INFO
	.align		4
.L_29:
        /*0068*/ 	.byte	0x04, 0x17
        /*006a*/ 	.short	(.L_31 - .L_30)
.L_30:
        /*006c*/ 	.word	0x00000000
        /*0070*/ 	.short	0x0013
        /*0072*/ 	.short	0x0060
        /*0074*/ 	.byte	0x00, 0xf0, 0x11, 0x00


	//----- nvinfo : EIATTR_KPARAM_INFO
	.align		4
.L_31:
        /*0078*/ 	.byte	0x04, 0x17
        /*007a*/ 	.short	(.L_33 - .L_32)
.L_32:
        /*007c*/ 	.word	0x00000000
        /*0080*/ 	.short	0x0012
        /*0082*/ 	.short	0x005c
        /*0084*/ 	.byte	0x00, 0xf0, 0x11, 0x00


	//----- nvinfo : EIATTR_KPARAM_INFO
	.align		4
.L_33:
        /*0088*/ 	.byte	0x04, 0x17
        /*008a*/ 	.short	(.L_35 - .L_34)
.L_34:
        /*008c*/ 	.word	0x00000000
        /*0090*/ 	.short	0x0011
        /*0092*/ 	.short	0x0058
        /*0094*/ 	.byte	0x00, 0xf0, 0x11, 0x00


	//----- nvinfo : EIATTR_KPARAM_INFO
	.align		4
.L_35:
        /*0098*/ 	.byte	0x04, 0x17
        /*009a*/ 	.short	(.L_37 - .L_36)
.L_36:
        /*009c*/ 	.word	0x00000000
        /*00a0*/ 	.short	0x0010
        /*00a2*/ 	.short	0x0054
        /*00a4*/ 	.byte	0x00, 0xf0, 0x11, 0x00


	//----- nvinfo : EIATTR_KPARAM_INFO
	.align		4
.L_37:
        /*00a8*/ 	.byte	0x04, 0x17
        /*00aa*/ 	.short	(.L_39 - .L_38)
.L_38:
        /*00ac*/ 	.word	0x00000000
        /*00b0*/ 	.short	0x000f
        /*00b2*/ 	.short	0x0050
        /*00b4*/ 	.byte	0x00, 0xf0, 0x11, 0x00


	//----- nvinfo : EIATTR_KPARAM_INFO
	.align		4
.L_39:
        /*00b8*/ 	.byte	0x04, 0x17
        /*00ba*/ 	.short	(.L_41 - .L_40)
.L_40:
        /*00bc*/ 	.word	0x00000000
        /*00c0*/ 	.short	0x000e
        /*00c2*/ 	.short	0x004c
        /*00c4*/ 	.byte	0x00, 0xf0, 0x11, 0x00


	//----- nvinfo : EIATTR_KPARAM_INFO
	.align		4
.L_41:
        /*00c8*/ 	.byte	0x04, 0x17
        /*00ca*/ 	.short	(.L_43 - .L_42)
.L_42:
        /*00cc*/ 	.word	0x00000000
        /*00d0*/ 	.short	0x000d
        /*00d2*/ 	.short	0x0048
        /*00d4*/ 	.byte	0x00, 0xf0, 0x11, 0x00


	//----- nvinfo : EIATTR_KPARAM_INFO
	.align		4
.L_43:
        /*00d8*/ 	.byte	0x04, 0x17
        /*00da*/ 	.short	(.L_45 - .L_44)
.L_44:
        /*00dc*/ 	.word	0x00000000
        /*00e0*/ 	.short	0x000c
        /*00e2*/ 	.short	0x0044
        /*00e4*/ 	.byte	0x00, 0xf0, 0x11, 0x00


	//----- nvinfo : EIATTR_KPARAM_INFO
	.align		4
.L_45:
        /*00e8*/ 	.byte	0x04, 0x17
        /*00ea*/ 	.short	(.L_47 - .L_46)
.L_46:
        /*00ec*/ 	.word	0x00000000
        /*00f0*/ 	.short	0x000b
        /*00f2*/ 	.short	0x0040
        /*00f4*/ 	.byte	0x00, 0xf0, 0x11, 0x00


	//----- nvinfo : EIATTR_KPARAM_INFO
	.align		4
.L_47:
        /*00f8*/ 	.byte	0x04, 0x17
        /*00fa*/ 	.short	(.L_49 - .L_48)
.L_48:
        /*00fc*/ 	.word	0x00000000
        /*0100*/ 	.short	0x000a
        /*0102*/ 	.short	0x003c
        /*0104*/ 	.byte	0x00, 0xf0, 0x11, 0x00


	//----- nvinfo : EIATTR_KPARAM_INFO
	.align		4
.L_49:
        /*0108*/ 	.byte	0x04, 0x17
        /*010a*/ 	.short	(.L_51 - .L_50)
.L_50:
        /*010c*/ 	.word	0x00000000
        /*0110*/ 	.short	0x0009
        /*0112*/ 	.short	0x0038
        /*0114*/ 	.byte	0x00, 0xf0, 0x11, 0x00


	//----- nvinfo : EIATTR_KPARAM_INFO
	.align		4
.L_51:
        /*0118*/ 	.byte	0x04, 0x17
        /*011a*/ 	.short	(.L_53 - .L_52)
.L_52:
        /*011c*/ 	.word	0x00000000
        /*0120*/ 	.short	0x0008
        /*0122*/ 	.short	0x0034
        /*0124*/ 	.byte	0x00, 0xf0, 0x11, 0x00


	//----- nvinfo : EIATTR_KPARAM_INFO
	.align		4
.L_53:
        /*0128*/ 	.byte	0x04, 0x17
        /*012a*/ 	.short	(.L_55 - .L_54)
.L_54:
        /*012c*/ 	.word	0x00000000
        /*0130*/ 	.short	0x0007
        /*0132*/ 	.short	0x0030
        /*0134*/ 	.byte	0x00, 0xf0, 0x11, 0x00


	//----- nvinfo : EIATTR_KPARAM_INFO
	.align		4
.L_55:
        /*0138*/ 	.byte	0x04, 0x17
        /*013a*/ 	.short	(.L_57 - .L_56)
.L_56:
        /*013c*/ 	.word	0x00000000
        /*0140*/ 	.short	0x0006
        /*0142*/ 	.short	0x002c
        /*0144*/ 	.byte	0x00, 0xf0, 0x11, 0x00


	//----- nvinfo : EIATTR_KPARAM_INFO
	.align		4
.L_57:
        /*0148*/ 	.byte	0x04, 0x17
        /*014a*/ 	.short	(.L_59 - .L_58)
.L_58:
        /*014c*/ 	.word	0x00000000
        /*0150*/ 	.short	0x0005
        /*0152*/ 	.short	0x0028
        /*0154*/ 	.byte	0x00, 0xf0, 0x11, 0x00


	//----- nvinfo : EIATTR_KPARAM_INFO
	.align		4
.L_59:
        /*0158*/ 	.byte	0x04, 0x17
        /*015a*/ 	.short	(.L_61 - .L_60)
.L_60:
        /*015c*/ 	.word	0x00000000
        /*0160*/ 	.short	0x0004
        /*0162*/ 	.short	0x0020
        /*0164*/ 	.byte	0x00, 0xf4, 0x21, 0x00


	//----- nvinfo : EIATTR_KPARAM_INFO
	.align		4
.L_61:
        /*0168*/ 	.byte	0x04, 0x17
        /*016a*/ 	.short	(.L_63 - .L_62)
.L_62:
        /*016c*/ 	.word	0x00000000
        /*0170*/ 	.short	0x0003
        /*0172*/ 	.short	0x0018
        /*0174*/ 	.byte	0x00, 0xf4, 0x21, 0x00


	//----- nvinfo : EIATTR_KPARAM_INFO
	.align		4
.L_63:
        /*0178*/ 	.byte	0x04, 0x17
        /*017a*/ 	.short	(.L_65 - .L_64)
.L_64:
        /*017c*/ 	.word	0x00000000
        /*0180*/ 	.short	0x0002
        /*0182*/ 	.short	0x0010
        /*0184*/ 	.byte	0x00, 0xf4, 0x21, 0x00


	//----- nvinfo : EIATTR_KPARAM_INFO
	.align		4
.L_65:
        /*0188*/ 	.byte	0x04, 0x17
        /*018a*/ 	.short	(.L_67 - .L_66)
.L_66:
        /*018c*/ 	.word	0x00000000
        /*0190*/ 	.short	0x0001
        /*0192*/ 	.short	0x0008
        /*0194*/ 	.byte	0x00, 0xf4, 0x21, 0x00


	//----- nvinfo : EIATTR_KPARAM_INFO
	.align		4
.L_67:
        /*0198*/ 	.byte	0x04, 0x17
        /*019a*/ 	.short	(.L_69 - .L_68)
.L_68:
        /*019c*/ 	.word	0x00000000
        /*01a0*/ 	.short	0x0000
        /*01a2*/ 	.short	0x0000
        /*01a4*/ 	.byte	0x00, 0xf4, 0x21, 0x00


	//----- nvinfo : EIATTR_AT_ENTRY_FRAGMENTS
	.align		4
.L_69:
        /*01a8*/ 	.byte	0x04, 0x4f
        /*01aa*/ 	.short	(.L_71 - .L_70)


	//   ....[0]....
.L_70:
        /*01ac*/ 	.word	0x00000004


	//----- nvinfo : EIATTR_RESERVED_SMEM_USED
	.align		4
.L_71:
        /*01b0*/ 	.byte	0x01, 0x41
	.zero		2


	//----- nvinfo : EIATTR_SPARSE_MMA_MASK
	.align		4
        /*01b4*/ 	.byte	0x03, 0x50
        /*01b6*/ 	.short	0x0000


	//----- nvinfo : EIATTR_TCGEN05_1CTA_USED
	.align		4
        /*01b8*/ 	.byte	0x01, 0x51
	.zero		2


	//----- nvinfo : EIATTR_MAXREG_COUNT
	.align		4
        /*01bc*/ 	.byte	0x03, 0x1b
        /*01be*/ 	.short	0x00ff


	//----- nvinfo : EIATTR_NUM_BARRIERS
	.align		4
        /*01c0*/ 	.byte	0x02, 0x4c
        /*01c2*/ 	.byte	0x01
	.zero		1


	//----- nvinfo : EIATTR_ANNOTATIONS
	.align		4
        /*01c4*/ 	.byte	0x04, 0x55
        /*01c6*/ 	.short	(.L_73 - .L_72)


	//   ....[0]....
.L_72:
        /*01c8*/ 	.word	0x00000001
        /*01cc*/ 	.byte	0x80, 0x35, 0x00, 0x00, 0x01, 0x00, 0x00, 0x00, 0x00, 0x40, 0x00, 0x00, 0x01, 0x00, 0x00, 0x00
        /* <DEDUP_REMOVED lines=384> */
        /*19dc*/ 	.byte	0x00, 0x70, 0x01, 0x00, 0x01, 0x00, 0x00, 0x00, 0x10, 0x70, 0x01, 0x00


	//----- nvinfo : EIATTR_INT_WARP_WIDE_INSTR_OFFSETS
	.align		4
.L_73:
        /*19e8*/ 	.byte	0x04, 0x31
        /*19ea*/ 	.short	(.L_75 - .L_74)


	//   ....[0]....
.L_74:
        /*19ec*/ 	.word	0x000036a0


	//   ....[1]....
        /*19f0*/ 	.word	0x000036c0


	//   ....[2]....
        /*19f4*/ 	.word	0x00006f10


	//   ....[3]....
        /*19f8*/ 	.word	0x000079a0


	//   ....[4]....
        /*19fc*/ 	.word	0x00012950


	//   ....[5]....
        /*1a00*/ 	.word	0x0001c010


	//   ....[6]....
        /*1a04*/ 	.word	0x0001c050


	//----- nvinfo : EIATTR_COOP_GROUP_MASK_REGIDS
	.align		4
.L_75:
        /*1a08*/ 	.byte	0x04, 0x29
        /*1a0a*/ 	.short	(.L_77 - .L_76)


	//   ....[0]....
.L_76:
        /*1a0c*/ 	.word	0xffffffff


	//   ....[1]....
        /*1a10*/ 	.word	0xffffffff


	//   ....[2]....
        /*1a14*/ 	.word	0xffffffff


	//   ....[3]....
        /*1a18*/ 	.word	0xffffffff


	//   ....[4]....
        /*1a1c*/ 	.word	0xffffffff


	//   ....[5]....
        /*1a20*/ 	.word	0xffffffff


	//   ....[6]....
        /*1a24*/ 	.word	0xffffffff


	//   ....[7]....
        /*1a28*/ 	.word	0xffffffff


	//----- nvinfo : EIATTR_COOP_GROUP_INSTR_OFFSETS
	.align		4
.L_77:
        /*1a2c*/ 	.byte	0x04, 0x28
        /*1a2e*/ 	.short	(.L_79 - .L_78)


	//   ....[0]....
.L_78:
        /*1a30*/ 	.word	0x00000060


	//   ....[1]....
        /*1a34*/ 	.word	0x00000320


	//   ....[2]....
        /*1a38*/ 	.word	0x0000b660


	//   ....[3]....
        /*1a3c*/ 	.word	0x0000f1d0


	//   ....[4]....
        /*1a40*/ 	.word	0x000136a0


	//   ....[5]....
        /*1a44*/ 	.word	0x00014790


	//   ....[6]....
        /*1a48*/ 	.word	0x0001be90


	//   ....[7]....
        /*1a4c*/ 	.word	0x0001c100


	//----- nvinfo : EIATTR_VRC_CTA_INIT_COUNT
	.align		4
.L_79:
        /*1a50*/ 	.byte	0x02, 0x4a
        /*1a52*/ 	.byte	0x80
	.zero		1


	//----- nvinfo : EIATTR_MBARRIER_INSTR_OFFSETS
	.align		4
        /*1a54*/ 	.byte	0x04, 0x39
        /*1a56*/ 	.short	(.L_81 - .L_80)


	//   ....[0]....
.L_80:
        /*1a58*/ 	.word	0x00003fc0
        /*1a5c*/ 	.word	0x000000ff
        /*1a60*/ 	.word	0x00000000
        /*1a64*/ 	.short	0x0100
        /*1a66*/ 	.byte	0x06
	.zero		1


	//   ....[1]....
        /*1a68*/ 	.word	0x00006f20
        /*1a6c*/ 	.word	0x000000ff
        /*1a70*/ 	.word	0x00040008
        /*1a74*/ 	.short	0x0100
        /*1a76*/ 	.byte	0x04
	.zero		1


	//   ....[2]....
        /*1a78*/ 	.word	0x00008160
        /*1a7c*/ 	.word	0x000000ff
        /*1a80*/ 	.word	0x00020000
        /*1a84*/ 	.short	0x0100
        /*1a86*/ 	.byte	0x04
	.zero		1


	//   ....[3]....
        /*1a88*/ 	.word	0x00008850
        /*1a8c*/ 	.word	0x000000ff
        /*1a90*/ 	.word	0x00020000
        /*1a94*/ 	.short	0x010a
        /*1a96*/ 	.byte	0x04
	.zero		1


	//   ....[4]....
        /*1a98*/ 	.word	0x0000adf0
        /*1a9c*/ 	.word	0x000000ff
        /*1aa0*/ 	.word	0x00020000
        /*1aa4*/ 	.short	0x0108
        /*1aa6*/ 	.byte	0x04
	.zero		1


	//   ....[5]....
        /*1aa8*/ 	.word	0x00012cb0
        /*1aac*/ 	.word	0x000000ff
        /*1ab0*/ 	.word	0x00040010
        /*1ab4*/ 	.short	0x0100
        /*1ab6*/ 	.byte	0x04
	.zero		1


	//   ....[6]....
        /*1ab8*/ 	.word	0x00012fc0
        /*1abc*/ 	.word	0x000000ff
        /*1ac0*/ 	.word	0x00040010
        /*1ac4*/ 	.short	0x010a
        /*1ac6*/ 	.byte	0x04
	.zero		1


	//   ....[7]....
        /*1ac8*/ 	.word	0x00013020
        /*1acc*/ 	.word	0x000000ff
        /*1ad0*/ 	.word	0x00040010
        /*1ad4*/ 	.short	0x0108
        /*1ad6*/ 	.byte	0x04
	.zero		1


	//   ....[8]....
        /*1ad8*/ 	.word	0x00014740
        /*1adc*/ 	.word	0x000000ff
        /*1ae0*/ 	.word	0x00000000
        /*1ae4*/ 	.short	0x010a
        /*1ae6*/ 	.byte	0x06
	.zero		1


	//   ....[9]....
        /*1ae8*/ 	.word	0x00017610
        /*1aec*/ 	.word	0x000000ff
        /*1af0*/ 	.word	0x00000000
        /*1af4*/ 	.short	0x010a
        /*1af6*/ 	.byte	0x06
	.zero		1


	//   ....[10]....
        /*1af8*/ 	.word	0x000176a0
        /*1afc*/ 	.word	0x000000ff
        /*1b00*/ 	.word	0x00040000
        /*1b04*/ 	.short	0x0108
        /*1b06*/ 	.byte	0x04
	.zero		1


	//   ....[11]....
        /*1b08*/ 	.word	0x000176e0
        /*1b0c*/ 	.word	0x000000ff
        /*1b10*/ 	.word	0x00040008
        /*1b14*/ 	.short	0x0108
        /*1b16*/ 	.byte	0x04
	.zero		1


	//   ....[12]....
        /*1b18*/ 	.word	0x0001c120
        /*1b1c*/ 	.word	0x000000ff
        /*1b20*/ 	.word	0x00020000
        /*1b24*/ 	.short	0x010a
        /*1b26*/ 	.byte	0x04
	.zero		1


	//   ....[13]....
        /*1b28*/ 	.word	0x0001c150
        /*1b2c*/ 	.word	0x000000ff
        /*1b30*/ 	.word	0x00040010
        /*1b34*/ 	.short	0x010a
        /*1b36*/ 	.byte	0x04
	.zero		1


	//   ....[14]....
        /*1b38*/ 	.word	0x0001c180
        /*1b3c*/ 	.word	0x000000ff
        /*1b40*/ 	.word	0x00000000
        /*1b44*/ 	.short	0x010a
        /*1b46*/ 	.byte	0x06
	.zero		1


	//   ....[15]....
        /*1b48*/ 	.word	0x0001c1b0
        /*1b4c*/ 	.word	0x000000ff
        /*1b50*/ 	.word	0x00000000
        /*1b54*/ 	.short	0x010a
        /*1b56*/ 	.byte	0x06
	.zero		1


	//----- nvinfo : EIATTR_NUM_MBARRIERS
	.align		4
.L_81:
        /*1b58*/ 	.byte	0x03, 0x38
        /*1b5a*/ 	.short	0xffff


	//----- nvinfo : EIATTR_EXIT_INSTR_OFFSETS
	.align		4
        /*1b5c*/ 	.byte	0x04, 0x1c
        /*1b5e*/ 	.short	(.L_83 - .L_82)


	//   ....[0]....
.L_82:
        /*1b60*/ 	.word	0x0001c110


	//----- nvinfo : EIATTR_REQNTID
	.align		4
.L_83:
        /*1b64*/ 	.byte	0x04, 0x10
        /*1b66*/ 	.short	(.L_85 - .L_84)
.L_84:
        /*1b68*/ 	.word	0x00000100
        /*1b6c*/ 	.word	0x00000001
        /*1b70*/ 	.word	0x00000001


	//----- nvinfo : EIATTR_CRS_STACK_SIZE
	.align		4
.L_85:
        /*1b74*/ 	.byte	0x04, 0x1e
        /*1b76*/ 	.short	(.L_87 - .L_86)
.L_86:
        /*1b78*/ 	.word	0x00000000


	//----- nvinfo : EIATTR_CBANK_PARAM_SIZE
	.align		4
.L_87:
        /*1b7c*/ 	.byte	0x03, 0x19
        /*1b7e*/ 	.short	0x0088


	//----- nvinfo : EIATTR_PARAM_CBANK
	.align		4
        /*1b80*/ 	.byte	0x04, 0x0a
        /*1b82*/ 	.short	(.L_89 - .L_88)
	.align		4
.L_88:
        /*1b84*/ 	.word	index@(.nv.constant0.attn_fwd)
        /*1b88*/ 	.short	0x0380
        /*1b8a*/ 	.short	0x0088


	//----- nvinfo : EIATTR_SW_WAR
	.align		4
.L_89:
        /*1b8c*/ 	.byte	0x04, 0x36
        /*1b8e*/ 	.short	(.L_91 - .L_90)
.L_90:
        /*1b90*/ 	.word	0x00000008
.L_91:


//--------------------- .nv.compat                --------------------------
	.section	.nv.compat,"",@"SHT_CUDA_COMPAT_INFO"
	.align	4
        /*0000*/ 	.byte	0x02, 0x02, 0x02, 0x00, 0x02, 0x05, 0x05, 0x00, 0x02, 0x03, 0x00, 0x00, 0x02, 0x06, 0x01, 0x00


//--------------------- .nv.callgraph             --------------------------
	.section	.nv.callgraph,"",@"SHT_CUDA_CALLGRAPH"
	.align	4
	.sectionentsize	8
	.align		4
        /*0000*/ 	.word	0x00000000
	.align		4
        /*0004*/ 	.word	0xffffffff
	.align		4
        /*0008*/ 	.word	0x00000000
	.align		4
        /*000c*/ 	.word	0xfffffffe
	.align		4
        /*0010*/ 	.word	0x00000000
	.align		4
        /*0014*/ 	.word	0xfffffffd
	.align		4
        /*0018*/ 	.word	0x00000000
	.align		4
        /*001c*/ 	.word	0xfffffffc


//--------------------- .nv.constant4             --------------------------
	.section	.nv.constant4,"a",@progbits
	.align	8
	.align		8
.nv.constant4:
        /*0000*/ 	.dword	_$_str


//--------------------- .text.attn_fwd            --------------------------
	.section	.text.attn_fwd,"ax",@progbits
	.align	128
        .global         attn_fwd
        .type           attn_fwd,@function
        .size           attn_fwd,(.L_x_28 - attn_fwd)
        .other          attn_fwd,@"STO_CUDA_ENTRY STV_DEFAULT"
attn_fwd:
.text.attn_fwd:
[----:B------:R-:W0:Y:S01]  /*0000*/  LDC R1, c[0x0][0x37c] ;  /* 0x0000df00ff017b82 */ /* 0x000e220000000800 */
[----:B------:R-:W1:Y:S01]  /*0010*/  S2R R0, SR_TID.X ;  /* 0x0000000000007919 */ /* 0x000e620000002100 */
[----:B0-----:R-:W-:Y:S01]  /*0020*/  VIADD R1, R1, 0xfffff6f8 ;  /* 0xfffff6f801017836 */ /* 0x001fe20000000000 */
[----:B-1----:R-:W-:-:S13]  /*0030*/  ISETP.GE.U32.AND P0, PT, R0, 0x20, PT ;  /* 0x000000200000780c */ /* 0x002fda0003f06070 */
[----:B------:R-:W-:Y:S05]  /*0040*/  @P0 BRA `(.L_x_0) ;  /* 0x0000000000b80947 */ /* 0x000fea0003800000 */
[----:B------:R-:W0:Y:S01]  /*0050*/  S2R R7, SR_CgaCtaId ;  /* 0x0000000000077919 */ /* 0x000e220000008800 */
[----:B------:R-:W-:Y:S01]  /*0060*/  NOP ;  /* 0x0000000000007918 */ /* 0x000fe20000000000 */
[----:B------:R-:W-:-:S04]  /*0070*/  MOV R0, 0x40 ;  /* 0x0000004000007802 */ /* 0x000fc80000000f00 */
[----:B0-----:R-:W-:Y:S02]  /*0080*/  LEA R2, R7, R0, 0x18 ;  /* 0x0000000007027211 */ /* 0x001fe400078ec0ff */
[----:B------:R-:W-:-:S04]  /*0090*/  MOV R0, 0x400 ;  /* 0x0000040000007802 */ /* 0x000fc80000000f00 */
[----:B------:R-:W0:Y:S01]  /*00a0*/  LDS.U8 R2, [R2] ;  /* 0x0000000002027984 */ /* 0x000e220000000000 */
[----:B------:R-:W-:Y:S02]  /*00b0*/  LEA R0, R7, R0, 0x18 ;  /* 0x0000000007007211 */ /* 0x000fe400078ec0ff */
[----:B0-----:R-:W-:-:S13]  /*00c0*/  ISETP.NE.AND P1, PT, R2, RZ, PT ;  /* 0x000000ff0200720c */ /* 0x001fda0003f25270 */
[----:B------:R-:W-:Y:S05]  /*00d0*/  @P1 BRA `(.L_x_1) ;  /* 0x00000000007c1947 */ /* 0x000fea0003800000 */
[----:B------:R-:W-:-:S13]  /*00e0*/  ELECT P1, URZ, PT ;  /* 0x0000000000ff782f */ /* 0x000fda0003820000 */
[----:B------:R-:W-:Y:S05]  /*00f0*/  @!P1 BRA `(.L_x_2) ;  /* 0x0000000000849947 */ /* 0x000fea0003800000 */
[----:B------:R-:W-:Y:S01]  /*0100*/  UMOV UR4, 0x10 ;  /* 0x0000001000047882 */ /* 0x000fe20000000000 */
[----:B------:R-:W-:Y:S02]  /*0110*/  IMAD.MOV.U32 R9, RZ, RZ, 0x1 ;  /* 0x00000001ff097424 */ /* 0x000fe400078e00ff */
[----:B------:R-:W-:Y:S02]  /*0120*/  IMAD.MOV.U32 R3, RZ, RZ, 0xffff ;  /* 0x0000ffffff037424 */ /* 0x000fe400078e00ff */
[----:B------:R-:W-:Y:S04]  /*0130*/  DEPBAR.LE SB0, 0x36 ;  /* 0x00008d800000791a */ /* 0x000fe80000000000 */
[----:B------:R-:W0:Y:S02]  /*0140*/  UTCATOMSWS.FIND_AND_SET.ALIGN UP0, UR4, UR4 ;  /* 0x00000004000475e3 */ /* 0x000e240008000800 */
[----:B0-----:R-:W-:-:S04]  /*0150*/  PLOP3.LUT P1, PT, PT, PT, UP0, 0x80, 0x8 ;  /* 0x000000000008781c */ /* 0x001fc80003f2f008 */
[----:B------:R-:W-:-:S04]  /*0160*/  SEL R2, RZ, 0xffffffff, !P1 ;  /* 0xffffffffff027807 */ /* 0x000fc80004800000 */
[----:B------:R-:W-:Y:S02]  /*0170*/  ISETP.NE.AND P1, PT, R2, RZ, PT ;  /* 0x000000ff0200720c */ /* 0x000fe40003f25270 */
[----:B------:R-:W-:-:S11]  /*0180*/  MOV R2, UR4 ;  /* 0x0000000400027c02 */ /* 0x000fd60008000f00 */
[----:B------:R-:W-:Y:S05]  /*0190*/  @P1 BRA `(.L_x_3) ;  /* 0x0000000000241947 */ /* 0x000fea0003800000 */
.L_x_4:
[----:B------:R-:W-:Y:S05]  /*01a0*/  NANOSLEEP 0x64 ;  /* 0x000000640000795d */ /* 0x000fea0003800000 */
[----:B------:R-:W-:-:S05]  /*01b0*/  UMOV UR4, 0x10 ;  /* 0x0000001000047882 */ /* 0x000fca0000000000 */
[----:B------:R-:W-:Y:S04]  /*01c0*/  DEPBAR.LE SB0, 0x36 ;  /* 0x00008d800000791a */ /* 0x000fe80000000000 */
[----:B------:R-:W0:Y:S02]  /*01d0*/  UTCATOMSWS.FIND_AND_SET.ALIGN UP0, UR4, UR4 ;  /* 0x00000004000475e3 */ /* 0x000e240008000800 */
[----:B0-----:R-:W-:-:S04]  /*01e0*/  PLOP3.LUT P1, PT, PT, PT, UP0, 0x80, 0x8 ;  /* 0x000000000008781c */ /* 0x001fc80003f2f008 */
[----:B------:R-:W-:-:S04]  /*01f0*/  SEL R2, RZ, 0xffffffff, !P1 ;  /* 0xffffffffff027807 */ /* 0x000fc80004800000 */
[----:B------:R-:W-:Y:S01]  /*0200*/  ISETP.NE.AND P1, PT, R2, RZ, PT ;  /* 0x000000ff0200720c */ /* 0x000fe20003f25270 */
[----:B------:R-:W-:-:S12]  /*0210*/  IMAD.U32 R2, RZ, RZ, UR4 ;  /* 0x00000004ff027e24 */ /* 0x000fd8000f8e00ff */
[----:B------:R-:W-:Y:S05]  /*0220*/  @!P1 BRA `(.L_x_4) ;  /* 0xfffffffc00dc9947 */ /* 0x000fea000383ffff */
.L_x_3:
[C---:B------:R-:W-:Y:S01]  /*0230*/  VIADD R4, R2.reuse, 0x10 ;  /* 0x0000001002047836 */ /* 0x040fe20000000000 */
[----:B------:R-:W-:Y:S02]  /*0240*/  SHF.L.U32 R3, R3, R2, RZ ;  /* 0x0000000203037219 */ /* 0x000fe400000006ff */
[----:B------:R-:W-:Y:S02]  /*0250*/  MOV R5, 0x50 ;  /* 0x0000005000057802 */ /* 0x000fe40000000f00 */
[----:B------:R-:W-:Y:S02]  /*0260*/  SHF.L.U32 R4, R9, R4, RZ ;  /* 0x0000000409047219 */ /* 0x000fe400000006ff */
[----:B------:R-:W-:Y:S01]  /*0270*/  LEA R6, R7, R5, 0x18 ;  /* 0x0000000507067211 */ /* 0x000fe200078ec0ff */
[----:B------:R-:W-:Y:S01]  /*0280*/  IMAD.SHL.U32 R5, R2, 0x20, RZ ;  /* 0x0000002002057824 */ /* 0x000fe200078e00ff */
[----:B------:R-:W-:-:S05]  /*0290*/  LOP3.LUT R3, R4, R3, RZ, 0xfc, !PT ;  /* 0x0000000304037212 */ /* 0x000fca00078efcff */
[----:B------:R0:W-:Y:S04]  /*02a0*/  ATOMS.OR RZ, [R6], R3 ;  /* 0x0000000306ff738c */ /* 0x0001e80003000000 */
[----:B------:R0:W-:Y:S01]  /*02b0*/  STS [R0], R5 ;  /* 0x0000000500007388 */ /* 0x0001e20000000800 */
[----:B------:R-:W-:Y:S05]  /*02c0*/  BRA `(.L_x_2) ;  /* 0x0000000000107947 */ /* 0x000fea0003800000 */
.L_x_1:
[----:B------:R-:W-:Y:S02]  /*02d0*/  MOV R3, 0xffffffff ;  /* 0xffffffff00037802 */ /* 0x000fe40000000f00 */
[----:B------:R-:W-:-:S03]  /*02e0*/  MOV R2, 0x310 ;  /* 0x0000031000027802 */ /* 0x000fc60000000f00 */
[----:B------:R0:W-:Y:S04]  /*02f0*/  STS [R0], R3 ;  /* 0x0000000300007388 */ /* 0x0001e80000000800 */
[----:B0-----:R-:W-:Y:S05]  /*0300*/  CALL.REL.NOINC `($__internal_1_$__cuda_sm10x_tcgen05_guardrail_trap_phase_invalid_during_alloc) ;  /* 0x000001bc00c07944 */ /* 0x001fea0003c00000 */
.L_x_2:
[----:B------:R-:W-:Y:S05]  /*0310*/  WARPSYNC.ALL ;  /* 0x0000000000007948 */ /* 0x000fea0003800000 */
[----:B------:R-:W-:Y:S01]  /*0320*/  NOP ;  /* 0x0000000000007918 */ /* 0x000fe20000000000 */
.L_x_0:
[----:B------:R-:W1:Y:S01]  /*0330*/  S2R R154, SR_TID.X ;  /* 0x00000000009a7919 */ /* 0x000e620000002100 */
[----:B0-----:R-:W0:Y:S01]  /*0340*/  LDC.64 R4, c[0x0][0x3b0] ;  /* 0x0000ec00ff047b82 */ /* 0x001e220000000a00 */
[----:B------:R-:W-:Y:S01]  /*0350*/  MOV R6, 0x400 ;  /* 0x0000040000067802 */ /* 0x000fe20000000f00 */
[----:B------:R-:W2:Y:S01]  /*0360*/  LDCU.64 UR8, c[0x0][0x358] ;  /* 0x00006b00ff0877ac */ /* 0x000ea20008000a00 */
[----:B------:R-:W3:Y:S02]  /*0370*/  S2R R3, SR_CTAID.X ;  /* 0x0000000000037919 */ /* 0x000ee40000002500 */
[----:B------:R-:W-:Y:S01]  /*0380*/  R2UR UR4, R6 ;  /* 0x00000000060472ca */ /* 0x000fe200000e0000 */
[----:B------:R-:W0:Y:S02]  /*0390*/  S2R R158, SR_CTAID.Y ;  /* 0x00000000009e7919 */ /* 0x000e240000002600 */
[----:B------:R-:W4:Y:S08]  /*03a0*/  S2UR UR5, SR_CgaCtaId ;  /* 0x00000000000579c3 */ /* 0x000f300000008800 */
[----:B------:R-:W5:Y:S08]  /*03b0*/  LDC.64 R8, c[0x0][0x380] ;  /* 0x0000e000ff087b82 */ /* 0x000f700000000a00 */
[----:B------:R-:W2:Y:S01]  /*03c0*/  LDC R20, c[0x0][0x3b8] ;  /* 0x0000ee00ff147b82 */ /* 0x000ea20000000800 */
[----:B-1----:R-:W-:Y:S01]  /*03d0*/  LOP3.LUT R140, R154, 0x7f, RZ, 0xc0, !PT ;  /* 0x0000007f9a8c7812 */ /* 0x002fe200078ec0ff */
[----:B----4-:R-:W-:-:S06]  /*03e0*/  ULEA UR4, UR5, UR4, 0x18 ;  /* 0x0000000405047291 */ /* 0x010fcc000f8ec0ff */
[----:B------:R-:W-:Y:S01]  /*03f0*/  BAR.SYNC.DEFER_BLOCKING 0x0 ;  /* 0x0000000000007b1d */ /* 0x000fe20000010000 */
[----:B---3--:R-:W-:Y:S01]  /*0400*/  IMAD R2, R3, 0x80, R140 ;  /* 0x0000008003027824 */ /* 0x008fe200078e028c */
[----:B------:R-:W-:Y:S01]  /*0410*/  SHF.R.U32.HI R3, RZ, 0x7, R154 ;  /* 0x00000007ff037819 */ /* 0x000fe2000001169a */
[----:B0-----:R-:W-:Y:S02]  /*0420*/  IMAD R0, R158, R4, RZ ;  /* 0x000000049e007224 */ /* 0x001fe400078e02ff */
[----:B------:R-:W-:Y:S01]  /*0430*/  IMAD R2, R2, R5, RZ ;  /* 0x0000000502027224 */ /* 0x000fe200078e02ff */
[----:B------:R-:W0:Y:S01]  /*0440*/  S2R R4, SR_CgaCtaId ;  /* 0x0000000000047919 */ /* 0x000e220000008800 */
[----:B------:R-:W-:Y:S01]  /*0450*/  IMAD.SHL.U32 R5, R0, 0x2, RZ ;  /* 0x0000000200057824 */ /* 0x000fe200078e00ff */
[----:B------:R-:W-:Y:S01]  /*0460*/  SGXT.U32 R3, R3, 0x1 ;  /* 0x000000010303781a */ /* 0x000fe20000000000 */
[----:B------:R-:W-:Y:S02]  /*0470*/  IMAD.SHL.U32 R10, R2, 0x2, RZ ;  /* 0x00000002020a7824 */ /* 0x000fe400078e00ff */
[----:B------:R-:W-:-:S03]  /*0480*/  IMAD.HI R0, R0, 0x2, RZ ;  /* 0x0000000200007827 */ /* 0x000fc600078e02ff */
[----:B-----5:R-:W-:Y:S01]  /*0490*/  IADD3 R10, P1, P2, R10, R8, R5 ;  /* 0x000000080a0a7210 */ /* 0x020fe20007a3e005 */
[----:B--2---:R-:W-:Y:S02]  /*04a0*/  IMAD R5, R3, R20, RZ ;  /* 0x0000001403057224 */ /* 0x004fe400078e02ff */
[----:B------:R-:W-:-:S03]  /*04b0*/  IMAD.HI R2, R2, 0x2, RZ ;  /* 0x0000000202027827 */ /* 0x000fc600078e02ff */
[----:B------:R-:W-:Y:S01]  /*04c0*/  LEA R7, R20, R5, 0x1 ;  /* 0x0000000514077211 */ /* 0x000fe200078e08ff */
[----:B------:R-:W1:Y:S01]  /*04d0*/  LDS R119, [UR4] ;  /* 0x00000004ff777984 */ /* 0x000e620008000800 */
[----:B------:R-:W-:Y:S01]  /*04e0*/  IADD3.X R0, PT, PT, R2, R9, R0, P1, P2 ;  /* 0x0000000902007210 */ /* 0x000fe20000fe4400 */
[----:B------:R-:W-:Y:S01]  /*04f0*/  BAR.SYNC.DEFER_BLOCKING 0x0 ;  /* 0x0000000000007b1d */ /* 0x000fe20000010000 */
[-C--:B------:R-:W-:Y:S01]  /*0500*/  LEA R8, P1, R5, R10.reuse, 0x1 ;  /* 0x0000000a05087211 */ /* 0x080fe200078208ff */
[----:B------:R-:W-:Y:S01]  /*0510*/  IMAD R11, R20, 0x2, R7 ;  /* 0x00000002140b7824 */ /* 0x000fe200078e0207 */
[----:B------:R-:W-:Y:S02]  /*0520*/  LEA R12, P2, R7, R10, 0x1 ;  /* 0x0000000a070c7211 */ /* 0x000fe400078408ff */
[----:B------:R-:W-:Y:S01]  /*0530*/  LEA.HI.X.SX32 R9, R5, R0, 0x1, P1 ;  /* 0x0000000005097211 */ /* 0x000fe200008f0eff */
[----:B0-----:R-:W-:Y:S10]  /*0540*/  @P0 BRA `(.L_x_5) ;  /* 0x0000000000180947 */ /* 0x001ff40003800000 */
[----:B------:R-:W-:Y:S01]  /*0550*/  ELECT P1, URZ, PT ;  /* 0x0000000000ff782f */ /* 0x000fe20003820000 */
[----:B------:R-:W-:Y:S01]  /*0560*/  IMAD.MOV.U32 R2, RZ, RZ, 0x1 ;  /* 0x00000001ff027424 */ /* 0x000fe200078e00ff */
[----:B------:R-:W-:Y:S11]  /*0570*/  UVIRTCOUNT.DEALLOC.SMPOOL 0x80 ;  /* 0x000000800000784c */ /* 0x000ff60000000000 */
[----:B------:R-:W-:-:S04]  /*0580*/  @P1 MOV R5, 0x40 ;  /* 0x0000004000051802 */ /* 0x000fc80000000f00 */
[----:B------:R-:W-:-:S05]  /*0590*/  @P1 LEA R5, R4, R5, 0x18 ;  /* 0x0000000504051211 */ /* 0x000fca00078ec0ff */
[----:B------:R0:W-:Y:S02]  /*05a0*/  @P1 STS.U8 [R5], R2 ;  /* 0x0000000205001388 */ /* 0x0001e40000000000 */
.L_x_5:
[C---:B0-----:R-:W-:Y:S01]  /*05b0*/  IMAD R5, R20.reuse, 0x2, R11 ;  /* 0x0000000214057824 */ /* 0x041fe200078e020b */
[----:B------:R-:W-:Y:S01]  /*05c0*/  LEA R6, P1, R11, R10, 0x1 ;  /* 0x0000000a0b067211 */ /* 0x000fe200078208ff */
[----:B------:R0:W2:Y:S01]  /*05d0*/  LDG.E.U16 R2, desc[UR8][R8.64] ;  /* 0x0000000808027981 */ /* 0x0000a2000c1e1500 */
[-C--:B------:R-:W-:Y:S01]  /*05e0*/  LEA.HI.X.SX32 R13, R7, R0.reuse, 0x1, P2 ;  /* 0x00000000070d7211 */ /* 0x080fe200010f0eff */
[----:B------:R-:W3:Y:S01]  /*05f0*/  LDC.64 R202, c[0x0][0x3c0] ;  /* 0x0000f000ffca7b82 */ /* 0x000ee20000000a00 */
[----:B------:R-:W-:Y:S02]  /*0600*/  LEA.HI.X.SX32 R7, R11, R0, 0x1, P1 ;  /* 0x000000000b077211 */ /* 0x000fe400008f0eff */
[C---:B------:R-:W-:Y:S01]  /*0610*/  LEA R11, R20.reuse, R5, 0x1 ;  /* 0x00000005140b7211 */ /* 0x040fe200078e08ff */
[----:B------:R4:W2:Y:S04]  /*0620*/  LDG.E.U16 R4, desc[UR8][R12.64] ;  /* 0x000000080c047981 */ /* 0x0008a8000c1e1500 */
[----:B------:R-:W-:Y:S01]  /*0630*/  IMAD R19, R20, 0x2, R11 ;  /* 0x0000000214137824 */ /* 0x000fe200078e020b */
[-C--:B------:R-:W-:Y:S01]  /*0640*/  LEA R16, P2, R11, R10.reuse, 0x1 ;  /* 0x0000000a0b107211 */ /* 0x080fe200078408ff */
[----:B------:R-:W2:Y:S01]  /*0650*/  LDG.E.U16 R6, desc[UR8][R6.64] ;  /* 0x0000000806067981 */ /* 0x000ea2000c1e1500 */
[----:B------:R-:W-:Y:S01]  /*0660*/  SHF.L.U32 R172, R154, 0x1, RZ ;  /* 0x000000019aac7819 */ /* 0x000fe200000006ff */
[----:B0-----:R-:W-:Y:S01]  /*0670*/  IMAD R9, R20, 0x2, R19 ;  /* 0x0000000214097824 */ /* 0x001fe200078e0213 */
[----:B------:R-:W-:-:S02]  /*0680*/  LEA R14, P1, R5, R10, 0x1 ;  /* 0x0000000a050e7211 */ /* 0x000fc400078208ff */
[----:B------:R-:W-:Y:S02]  /*0690*/  SHF.R.U32.HI R156, RZ, 0x5, R154 ;  /* 0x00000005ff9c7819 */ /* 0x000fe4000001169a */
[----:B-1----:R-:W-:Y:S01]  /*06a0*/  R2UR UR5, R119 ;  /* 0x00000000770572ca */ /* 0x002fe200000e0000 */
[----:B------:R-:W-:Y:S01]  /*06b0*/  UMOV UR12, 0x1 ;  /* 0x00000001000c7882 */ /* 0x000fe20000000000 */
[-C--:B------:R-:W-:Y:S01]  /*06c0*/  LEA.HI.X.SX32 R17, R11, R0.reuse, 0x1, P2 ;  /* 0x000000000b117211 */ /* 0x080fe200010f0eff */
[C---:B------:R-:W-:Y:S01]  /*06d0*/  IMAD R11, R20.reuse, 0x2, R9 ;  /* 0x00000002140b7824 */ /* 0x040fe200078e0209 */
[----:B------:R-:W-:Y:S01]  /*06e0*/  LEA.HI.X.SX32 R15, R5, R0, 0x1, P1 ;  /* 0x00000000050f7211 */ /* 0x000fe200008f0eff */
[----:B------:R-:W0:Y:S01]  /*06f0*/  LDC R233, c[0x0][0x3c4] ;  /* 0x0000f100ffe97b82 */ /* 0x000e220000000800 */
[----:B------:R-:W-:Y:S01]  /*0700*/  LEA R18, P1, R19, R10, 0x1 ;  /* 0x0000000a13127211 */ /* 0x000fe200078208ff */
[----:B------:R-:W2:Y:S01]  /*0710*/  LDG.E.U16 R8, desc[UR8][R16.64] ;  /* 0x0000000810087981 */ /* 0x000ea2000c1e1500 */
[----:B----4-:R-:W-:-:S02]  /*0720*/  LEA R13, R20, R11, 0x1 ;  /* 0x0000000b140d7211 */ /* 0x010fc400078e08ff */
[----:B------:R-:W-:Y:S01]  /*0730*/  LEA.HI.X.SX32 R19, R19, R0, 0x1, P1 ;  /* 0x0000000013137211 */ /* 0x000fe200008f0eff */
[----:B------:R1:W4:Y:S01]  /*0740*/  LDG.E.U16 R5, desc[UR8][R14.64] ;  /* 0x000000080e057981 */ /* 0x000322000c1e1500 */
[-C--:B------:R-:W-:Y:S01]  /*0750*/  LEA R22, P1, R9, R10.reuse, 0x1 ;  /* 0x0000000a09167211 */ /* 0x080fe200078208ff */
[C---:B------:R-:W-:Y:S01]  /*0760*/  IMAD R21, R20.reuse, 0x2, R13 ;  /* 0x0000000214157824 */ /* 0x040fe200078e020d */
[----:B------:R-:W-:Y:S01]  /*0770*/  LEA R26, P2, R13, R10, 0x1 ;  /* 0x0000000a0d1a7211 */ /* 0x000fe200078408ff */
[----:B------:R1:W2:Y:S01]  /*0780*/  LDG.E.U16 R7, desc[UR8][R18.64] ;  /* 0x0000000812077981 */ /* 0x0002a2000c1e1500 */
[----:B------:R-:W-:Y:S01]  /*0790*/  LEA.HI.X.SX32 R23, R9, R0, 0x1, P1 ;  /* 0x0000000009177211 */ /* 0x000fe200008f0eff */
[----:B------:R-:W0:Y:S01]  /*07a0*/  LDC R237, c[0x0][0x3c4] ;  /* 0x0000f100ffed7b82 */ /* 0x000e220000000800 */
[----:B------:R-:W-:Y:S02]  /*07b0*/  LEA R24, P1, R11, R10, 0x1 ;  /* 0x0000000a0b187211 */ /* 0x000fe400078208ff */
[-C--:B------:R-:W-:Y:S01]  /*07c0*/  LEA.HI.X.SX32 R27, R13, R0.reuse, 0x1, P2 ;  /* 0x000000000d1b7211 */ /* 0x080fe200010f0eff */
[C---:B------:R-:W-:Y:S01]  /*07d0*/  IMAD R13, R20.reuse, 0x2, R21 ;  /* 0x00000002140d7824 */ /* 0x040fe200078e0215 */
[----:B------:R-:W-:Y:S01]  /*07e0*/  LEA.HI.X.SX32 R25, R11, R0, 0x1, P1 ;  /* 0x000000000b197211 */ /* 0x000fe200008f0eff */
[----:B------:R3:W2:Y:S01]  /*07f0*/  LDG.E.U16 R9, desc[UR8][R22.64] ;  /* 0x0000000816097981 */ /* 0x0006a2000c1e1500 */
[C---:B------:R-:W-:Y:S01]  /*0800*/  LEA R28, P1, R21.reuse, R10, 0x1 ;  /* 0x0000000a151c7211 */ /* 0x040fe200078208ff */
[----:B-1----:R-:W-:Y:S01]  /*0810*/  IMAD R15, R20, 0x2, R13 ;  /* 0x00000002140f7824 */ /* 0x002fe200078e020d */
[----:B------:R-:W1:Y:S01]  /*0820*/  LDC R227, c[0x0][0x3c4] ;  /* 0x0000f100ffe37b82 */ /* 0x000e620000000800 */
[----:B------:R3:W2:Y:S01]  /*0830*/  LDG.E.U16 R11, desc[UR8][R24.64] ;  /* 0x00000008180b7981 */ /* 0x0006a2000c1e1500 */
[----:B------:R-:W-:-:S02]  /*0840*/  LEA.HI.X.SX32 R29, R21, R0, 0x1, P1 ;  /* 0x00000000151d7211 */ /* 0x000fc400008f0eff */
[C---:B------:R-:W-:Y:S01]  /*0850*/  LEA R18, P1, R13.reuse, R10, 0x1 ;  /* 0x0000000a0d127211 */ /* 0x040fe200078208ff */
[----:B------:R3:W2:Y:S01]  /*0860*/  LDG.E.U16 R12, desc[UR8][R26.64] ;  /* 0x000000081a0c7981 */ /* 0x0006a2000c1e1500 */
[C---:B------:R-:W-:Y:S02]  /*0870*/  LEA R17, R20.reuse, R15, 0x1 ;  /* 0x0000000f14117211 */ /* 0x040fe400078e08ff */
[----:B------:R-:W-:Y:S01]  /*0880*/  LEA.HI.X.SX32 R19, R13, R0, 0x1, P1 ;  /* 0x000000000d137211 */ /* 0x000fe200008f0eff */
[----:B------:R-:W0:Y:S01]  /*0890*/  LDC R219, c[0x0][0x3c4] ;  /* 0x0000f100ffdb7b82 */ /* 0x000e220000000800 */
[-C--:B---3--:R-:W-:Y:S01]  /*08a0*/  LEA R22, P1, R15, R10.reuse, 0x1 ;  /* 0x0000000a0f167211 */ /* 0x088fe200078208ff */
[----:B------:R-:W-:Y:S01]  /*08b0*/  IMAD R21, R20, 0x2, R17 ;  /* 0x0000000214157824 */ /* 0x000fe200078e0211 */
[----:B------:R-:W-:Y:S01]  /*08c0*/  LEA R30, P2, R17, R10, 0x1 ;  /* 0x0000000a111e7211 */ /* 0x000fe200078408ff */
[----:B------:R3:W2:Y:S01]  /*08d0*/  LDG.E.U16 R13, desc[UR8][R28.64] ;  /* 0x000000081c0d7981 */ /* 0x0006a2000c1e1500 */
[----:B------:R-:W-:-:S02]  /*08e0*/  LEA.HI.X.SX32 R23, R15, R0, 0x1, P1 ;  /* 0x000000000f177211 */ /* 0x000fc400008f0eff */
[----:B------:R-:W-:Y:S01]  /*08f0*/  LEA.HI.X.SX32 R31, R17, R0, 0x1, P2 ;  /* 0x00000000111f7211 */ /* 0x000fe200010f0eff */
[C---:B------:R-:W-:Y:S01]  /*0900*/  IMAD R17, R20.reuse, 0x2, R21 ;  /* 0x0000000214117824 */ /* 0x040fe200078e0215 */
[C---:B------:R-:W-:Y:S01]  /*0910*/  LEA R24, P1, R21.reuse, R10, 0x1 ;  /* 0x0000000a15187211 */ /* 0x040fe200078208ff */
[----:B------:R3:W2:Y:S01]  /*0920*/  LDG.E.U16 R15, desc[UR8][R22.64] ;  /* 0x00000008160f7981 */ /* 0x0006a2000c1e1500 */
[----:B------:R-:W0:Y:S02]  /*0930*/  LDC R223, c[0x0][0x3c4] ;  /* 0x0000f100ffdf7b82 */ /* 0x000e240000000800 */
[----:B------:R-:W-:Y:S01]  /*0940*/  LEA.HI.X.SX32 R25, R21, R0, 0x1, P1 ;  /* 0x0000000015197211 */ /* 0x000fe200008f0eff */
[C---:B------:R-:W-:Y:S01]  /*0950*/  IMAD R21, R20.reuse, 0x2, R17 ;  /* 0x0000000214157824 */ /* 0x040fe200078e0211 */
[C---:B------:R-:W-:Y:S01]  /*0960*/  LEA R26, P1, R17.reuse, R10, 0x1 ;  /* 0x0000000a111a7211 */ /* 0x040fe200078208ff */
[----:B------:R3:W2:Y:S03]  /*0970*/  LDG.E.U16 R16, desc[UR8][R30.64] ;  /* 0x000000081e107981 */ /* 0x0006a6000c1e1500 */
[C---:B------:R-:W-:Y:S01]  /*0980*/  LEA R33, R20.reuse, R21, 0x1 ;  /* 0x0000001514217211 */ /* 0x040fe200078e08ff */
[----:B------:R-:W2:Y:S01]  /*0990*/  LDG.E.U16 R14, desc[UR8][R18.64] ;  /* 0x00000008120e7981 */ /* 0x000ea2000c1e1500 */
[----:B------:R-:W-:Y:S01]  /*09a0*/  LEA.HI.X.SX32 R27, R17, R0, 0x1, P1 ;  /* 0x00000000111b7211 */ /* 0x000fe200008f0eff */
[----:B------:R-:W0:Y:S01]  /*09b0*/  LDC R221, c[0x0][0x3c4] ;  /* 0x0000f100ffdd7b82 */ /* 0x000e220000000800 */
[C---:B---3--:R-:W-:Y:S01]  /*09c0*/  LEA R28, P1, R21.reuse, R10, 0x1 ;  /* 0x0000000a151c7211 */ /* 0x048fe200078208ff */
[C---:B------:R-:W-:Y:S01]  /*09d0*/  IMAD R35, R20.reuse, 0x2, R33 ;  /* 0x0000000214237824 */ /* 0x040fe200078e0221 */
[----:B------:R3:W2:Y:S02]  /*09e0*/  LDG.E.U16 R17, desc[UR8][R24.64] ;  /* 0x0000000818117981 */ /* 0x0006a4000c1e1500 */
[----:B------:R-:W-:Y:S01]  /*09f0*/  LEA.HI.X.SX32 R29, R21, R0, 0x1, P1 ;  /* 0x00000000151d7211 */ /* 0x000fe200008f0eff */
[C---:B------:R-:W-:Y:S01]  /*0a00*/  IMAD R21, R20.reuse, 0x2, R35 ;  /* 0x0000000214157824 */ /* 0x040fe200078e0223 */
[C---:B------:R-:W-:Y:S01]  /*0a10*/  LEA R34, P1, R35.reuse, R10, 0x1 ;  /* 0x0000000a23227211 */ /* 0x040fe200078208ff */
[----:B------:R1:W2:Y:S01]  /*0a20*/  LDG.E.U16 R18, desc[UR8][R26.64] ;  /* 0x000000081a127981 */ /* 0x0002a2000c1e1500 */
[----:B------:R-:W0:Y:S01]  /*0a30*/  LDC R211, c[0x0][0x3c4] ;  /* 0x0000f100ffd37b82 */ /* 0x000e220000000800 */
[----:B------:R-:W-:Y:S01]  /*0a40*/  IMAD R23, R20, 0x2, R21 ;  /* 0x0000000214177824 */ /* 0x000fe200078e0215 */
[----:B------:R-:W-:Y:S01]  /*0a50*/  LEA.HI.X.SX32 R35, R35, R0, 0x1, P1 ;  /* 0x0000000023237211 */ /* 0x000fe200008f0eff */
[----:B------:R1:W2:Y:S01]  /*0a60*/  LDG.E.U16 R19, desc[UR8][R28.64] ;  /* 0x000000081c137981 */ /* 0x0002a2000c1e1500 */
[----:B------:R-:W-:-:S02]  /*0a70*/  LEA R30, P1, R21, R10, 0x1 ;  /* 0x0000000a151e7211 */ /* 0x000fc400078208ff */
[C---:B---3--:R-:W-:Y:S02]  /*0a80*/  LEA R25, R20.reuse, R23, 0x1 ;  /* 0x0000001714197211 */ /* 0x048fe400078e08ff */
[----:B------:R-:W-:Y:S01]  /*0a90*/  LEA.HI.X.SX32 R31, R21, R0, 0x1, P1 ;  /* 0x00000000151f7211 */ /* 0x000fe200008f0eff */
[----:B------:R-:W3:Y:S01]  /*0aa0*/  LDC R235, c[0x0][0x3c4] ;  /* 0x0000f100ffeb7b82 */ /* 0x000ee20000000800 */
[-C--:B------:R-:W-:Y:S01]  /*0ab0*/  LEA R32, P2, R33, R10.reuse, 0x1 ;  /* 0x0000000a21207211 */ /* 0x080fe200078408ff */
[C---:B-1----:R-:W-:Y:S01]  /*0ac0*/  IMAD R27, R20.reuse, 0x2, R25 ;  /* 0x00000002141b7824 */ /* 0x042fe200078e0219 */
[----:B------:R-:W-:Y:S01]  /*0ad0*/  LEA R36, P1, R23, R10, 0x1 ;  /* 0x0000000a17247211 */ /* 0x000fe200078208ff */
[----:B------:R-:W2:Y:S01]  /*0ae0*/  LDG.E.U16 R21, desc[UR8][R34.64] ;  /* 0x0000000822157981 */ /* 0x000ea2000c1e1500 */
[-C--:B------:R-:W-:Y:S01]  /*0af0*/  LEA.HI.X.SX32 R33, R33, R0.reuse, 0x1, P2 ;  /* 0x0000000021217211 */ /* 0x080fe200010f0eff */
[C---:B------:R-:W-:Y:S01]  /*0b00*/  IMAD R29, R20.reuse, 0x2, R27 ;  /* 0x00000002141d7824 */ /* 0x040fe200078e021b */
[----:B------:R-:W-:Y:S01]  /*0b10*/  LEA.HI.X.SX32 R37, R23, R0, 0x1, P1 ;  /* 0x0000000017257211 */ /* 0x000fe200008f0eff */
[----:B------:R-:W1:Y:S01]  /*0b20*/  LDC R231, c[0x0][0x3c4] ;  /* 0x0000f100ffe77b82 */ /* 0x000e620000000800 */
[C---:B------:R-:W-:Y:S01]  /*0b30*/  LEA R40, P1, R27.reuse, R10, 0x1 ;  /* 0x0000000a1b287211 */ /* 0x040fe200078208ff */
[----:B------:R0:W2:Y:S03]  /*0b40*/  LDG.E.U16 R22, desc[UR8][R32.64] ;  /* 0x0000000820167981 */ /* 0x0000a6000c1e1500 */
[----:B------:R-:W-:Y:S01]  /*0b50*/  LEA.HI.X.SX32 R41, R27, R0, 0x1, P1 ;  /* 0x000000001b297211 */ /* 0x000fe200008f0eff */
[----:B------:R-:W-:Y:S01]  /*0b60*/  IMAD R27, R20, 0x2, R29 ;  /* 0x00000002141b7824 */ /* 0x000fe200078e021d */
[-C--:B------:R-:W-:Y:S01]  /*0b70*/  LEA R38, P2, R25, R10.reuse, 0x1 ;  /* 0x0000000a19267211 */ /* 0x080fe200078408ff */
[----:B------:R0:W2:Y:S01]  /*0b80*/  LDG.E.U16 R23, desc[UR8][R30.64] ;  /* 0x000000081e177981 */ /* 0x0000a2000c1e1500 */
[----:B------:R-:W1:Y:S01]  /*0b90*/  LDC R232, c[0x0][0x3c4] ;  /* 0x0000f100ffe87b82 */ /* 0x000e620000000800 */
[----:B0-----:R-:W-:-:S02]  /*0ba0*/  LEA R32, P1, R29, R10, 0x1 ;  /* 0x0000000a1d207211 */ /* 0x001fc400078208ff */
[----:B------:R-:W2:Y:S02]  /*0bb0*/  LDG.E.U16 R26, desc[UR8][R40.64] ;  /* 0x00000008281a7981 */ /* 0x000ea4000c1e1500 */
[----:B------:R-:W-:-:S03]  /*0bc0*/  LEA.HI.X.SX32 R33, R29, R0, 0x1, P1 ;  /* 0x000000001d217211 */ /* 0x000fc600008f0eff */
[----:B------:R-:W0:Y:S01]  /*0bd0*/  LDC R217, c[0x0][0x3c4] ;  /* 0x0000f100ffd97b82 */ /* 0x000e220000000800 */
[C---:B------:R-:W-:Y:S02]  /*0be0*/  LEA R29, R20.reuse, R27, 0x1 ;  /* 0x0000001b141d7211 */ /* 0x040fe400078e08ff */
[----:B------:R-:W-:Y:S02]  /*0bf0*/  LEA.HI.X.SX32 R39, R25, R0, 0x1, P2 ;  /* 0x0000000019277211 */ /* 0x000fe400010f0eff */
[C---:B------:R-:W-:Y:S01]  /*0c00*/  LEA R34, P1, R27.reuse, R10, 0x1 ;  /* 0x0000000a1b227211 */ /* 0x040fe200078208ff */
[----:B------:R-:W-:Y:S01]  /*0c10*/  IMAD R31, R20, 0x2, R29 ;  /* 0x00000002141f7824 */ /* 0x000fe200078e021d */
[----:B------:R3:W2:Y:S01]  /*0c20*/  LDG.E.U16 R25, desc[UR8][R36.64] ;  /* 0x0000000824197981 */ /* 0x0006a2000c1e1500 */
[----:B------:R-:W0:Y:S01]  /*0c30*/  LDC R207, c[0x0][0x3c4] ;  /* 0x0000f100ffcf7b82 */ /* 0x000e220000000800 */
[----:B------:R-:W-:Y:S02]  /*0c40*/  LEA.HI.X.SX32 R35, R27, R0, 0x1, P1 ;  /* 0x000000001b237211 */ /* 0x000fe400008f0eff */
[----:B------:R3:W2:Y:S01]  /*0c50*/  LDG.E.U16 R24, desc[UR8][R38.64] ;  /* 0x0000000826187981 */ /* 0x0006a2000c1e1500 */
[----:B------:R-:W-:-:S03]  /*0c60*/  LEA R42, P2, R29, R10, 0x1 ;  /* 0x0000000a1d2a7211 */ /* 0x000fc600078408ff */
[----:B------:R1:W2:Y:S01]  /*0c70*/  LDG.E.U16 R27, desc[UR8][R32.64] ;  /* 0x00000008201b7981 */ /* 0x0002a2000c1e1500 */
[----:B------:R-:W0:Y:S01]  /*0c80*/  LDC R229, c[0x0][0x3c4] ;  /* 0x0000f100ffe57b82 */ /* 0x000e220000000800 */
[----:B---3--:R-:W-:Y:S01]  /*0c90*/  LEA R36, P1, R31, R10, 0x1 ;  /* 0x0000000a1f247211 */ /* 0x008fe200078208ff */
[----:B------:R-:W-:-:S03]  /*0ca0*/  IMAD R39, R20, 0x2, R31 ;  /* 0x0000000214277824 */ /* 0x000fc600078e021f */
[----:B------:R-:W-:-:S03]  /*0cb0*/  LEA.HI.X.SX32 R37, R31, R0, 0x1, P1 ;  /* 0x000000001f257211 */ /* 0x000fc600008f0eff */
[----:B------:R-:W3:Y:S01]  /*0cc0*/  LDC R225, c[0x0][0x3c4] ;  /* 0x0000f100ffe17b82 */ /* 0x000ee20000000800 */
[C---:B------:R-:W-:Y:S01]  /*0cd0*/  IMAD R31, R20.reuse, 0x2, R39 ;  /* 0x00000002141f7824 */ /* 0x040fe200078e0227 */
[C---:B------:R-:W-:Y:S01]  /*0ce0*/  LEA R38, P1, R39.reuse, R10, 0x1 ;  /* 0x0000000a27267211 */ /* 0x040fe200078208ff */
[----:B------:R-:W2:Y:S03]  /*0cf0*/  LDG.E.U16 R30, desc[UR8][R36.64] ;  /* 0x00000008241e7981 */ /* 0x000ea6000c1e1500 */
[C---:B------:R-:W-:Y:S02]  /*0d00*/  LEA R45, R20.reuse, R31, 0x1 ;  /* 0x0000001f142d7211 */ /* 0x040fe400078e08ff */
[----:B------:R-:W-:Y:S01]  /*0d10*/  LEA.HI.X.SX32 R39, R39, R0, 0x1, P1 ;  /* 0x0000000027277211 */ /* 0x000fe200008f0eff */
[----:B------:R-:W0:Y:S01]  /*0d20*/  LDC R215, c[0x0][0x3c4] ;  /* 0x0000f100ffd77b82 */ /* 0x000e220000000800 */
[----:B------:R-:W-:Y:S01]  /*0d30*/  LEA R40, P1, R31, R10, 0x1 ;  /* 0x0000000a1f287211 */ /* 0x000fe200078208ff */
[----:B-1----:R-:W-:Y:S01]  /*0d40*/  IMAD R33, R20, 0x2, R45 ;  /* 0x0000000214217824 */ /* 0x002fe200078e022d */
[-C--:B------:R-:W-:Y:S01]  /*0d50*/  LEA.HI.X.SX32 R43, R29, R0.reuse, 0x1, P2 ;  /* 0x000000001d2b7211 */ /* 0x080fe200010f0eff */
[----:B------:R-:W2:Y:S01]  /*0d60*/  LDG.E.U16 R32, desc[UR8][R38.64] ;  /* 0x0000000826207981 */ /* 0x000ea2000c1e1500 */
[----:B------:R-:W-:-:S02]  /*0d70*/  LEA.HI.X.SX32 R41, R31, R0, 0x1, P1 ;  /* 0x000000001f297211 */ /* 0x000fc400008f0eff */
[C---:B------:R-:W-:Y:S01]  /*0d80*/  LEA R46, P1, R33.reuse, R10, 0x1 ;  /* 0x0000000a212e7211 */ /* 0x040fe200078208ff */
[----:B------:R1:W2:Y:S01]  /*0d90*/  LDG.E.U16 R29, desc[UR8][R34.64] ;  /* 0x00000008221d7981 */ /* 0x0002a2000c1e1500 */
[----:B------:R-:W0:Y:S02]  /*0da0*/  LDC R210, c[0x0][0x3c4] ;  /* 0x0000f100ffd27b82 */ /* 0x000e240000000800 */
[----:B------:R-:W-:Y:S01]  /*0db0*/  LEA.HI.X.SX32 R47, R33, R0, 0x1, P1 ;  /* 0x00000000212f7211 */ /* 0x000fe200008f0eff */
[----:B------:R1:W2:Y:S01]  /*0dc0*/  LDG.E.U16 R28, desc[UR8][R42.64] ;  /* 0x000000082a1c7981 */ /* 0x0002a2000c1e1500 */
[----:B------:R-:W-:-:S03]  /*0dd0*/  LEA R44, P2, R45, R10, 0x1 ;  /* 0x0000000a2d2c7211 */ /* 0x000fc600078408ff */
[----:B------:R3:W2:Y:S01]  /*0de0*/  LDG.E.U16 R31, desc[UR8][R40.64] ;  /* 0x00000008281f7981 */ /* 0x0006a2000c1e1500 */
[----:B------:R-:W0:Y:S01]  /*0df0*/  LDC R222, c[0x0][0x3c4] ;  /* 0x0000f100ffde7b82 */ /* 0x000e220000000800 */
[C---:B-1----:R-:W-:Y:S01]  /*0e00*/  IMAD R35, R20.reuse, 0x2, R33 ;  /* 0x0000000214237824 */ /* 0x042fe200078e0221 */
[----:B------:R-:W-:Y:S01]  /*0e10*/  LEA.HI.X.SX32 R45, R45, R0, 0x1, P2 ;  /* 0x000000002d2d7211 */ /* 0x000fe200010f0eff */
[----:B------:R-:W2:Y:S02]  /*0e20*/  LDG.E.U16 R33, desc[UR8][R46.64] ;  /* 0x000000082e217981 */ /* 0x000ea4000c1e1500 */
[----:B------:R-:W-:Y:S01]  /*0e30*/  IMAD R43, R20, 0x2, R35 ;  /* 0x00000002142b7824 */ /* 0x000fe200078e0223 */
[C---:B------:R-:W-:Y:S01]  /*0e40*/  LEA R36, P1, R35.reuse, R10, 0x1 ;  /* 0x0000000a23247211 */ /* 0x040fe200078208ff */
[----:B------:R1:W2:Y:S01]  /*0e50*/  LDG.E.U16 R34, desc[UR8][R44.64] ;  /* 0x000000082c227981 */ /* 0x0002a2000c1e1500 */
[----:B------:R-:W0:Y:S02]  /*0e60*/  LDC R209, c[0x0][0x3c4] ;  /* 0x0000f100ffd17b82 */ /* 0x000e240000000800 */
[----:B------:R-:W-:-:S02]  /*0e70*/  LEA.HI.X.SX32 R37, R35, R0, 0x1, P1 ;  /* 0x0000000023257211 */ /* 0x000fc400008f0eff */
[C---:B------:R-:W-:Y:S02]  /*0e80*/  LEA R35, R20.reuse, R43, 0x1 ;  /* 0x0000002b14237211 */ /* 0x040fe400078e08ff */
[C---:B------:R-:W-:Y:S01]  /*0e90*/  LEA R42, P1, R43.reuse, R10, 0x1 ;  /* 0x0000000a2b2a7211 */ /* 0x040fe200078208ff */
[----:B------:R-:W2:Y:S01]  /*0ea0*/  LDG.E.U16 R36, desc[UR8][R36.64] ;  /* 0x0000000824247981 */ /* 0x000ea2000c1e1500 */
[----:B------:R-:W0:Y:S01]  /*0eb0*/  LDC R226, c[0x0][0x3c4] ;  /* 0x0000f100ffe27b82 */ /* 0x000e220000000800 */
[----:B------:R-:W-:Y:S01]  /*0ec0*/  IMAD R49, R20, 0x2, R35 ;  /* 0x0000000214317824 */ /* 0x000fe200078e0223 */
[----:B------:R-:W-:-:S03]  /*0ed0*/  LEA.HI.X.SX32 R43, R43, R0, 0x1, P1 ;  /* 0x000000002b2b7211 */ /* 0x000fc600008f0eff */
[C---:B---3--:R-:W-:Y:S01]  /*0ee0*/  IMAD R41, R20.reuse, 0x2, R49 ;  /* 0x0000000214297824 */ /* 0x048fe200078e0231 */
[C---:B-1----:R-:W-:Y:S02]  /*0ef0*/  LEA R44, P1, R49.reuse, R10, 0x1 ;  /* 0x0000000a312c7211 */ /* 0x042fe400078208ff */
[----:B------:R-:W1:Y:S01]  /*0f00*/  LDC R205, c[0x0][0x3c4] ;  /* 0x0000f100ffcd7b82 */ /* 0x000e620000000800 */
[----:B------:R-:W-:Y:S01]  /*0f10*/  IMAD R51, R20, 0x2, R41 ;  /* 0x0000000214337824 */ /* 0x000fe200078e0229 */
[----:B------:R-:W-:-:S04]  /*0f20*/  LEA.HI.X.SX32 R45, R49, R0, 0x1, P1 ;  /* 0x00000000312d7211 */ /* 0x000fc800008f0eff */
[C---:B------:R-:W-:Y:S01]  /*0f30*/  LEA R49, R20.reuse, R51, 0x1 ;  /* 0x0000003314317211 */ /* 0x040fe200078e08ff */
[----:B------:R-:W3:Y:S01]  /*0f40*/  LDG.E.U16 R37, desc[UR8][R44.64] ;  /* 0x000000082c257981 */ /* 0x000ee2000c1e1500 */
[C---:B------:R-:W-:Y:S01]  /*0f50*/  LEA R40, P1, R41.reuse, R10, 0x1 ;  /* 0x0000000a29287211 */ /* 0x040fe200078208ff */
[----:B------:R-:W0:Y:S02]  /*0f60*/  LDC R197, c[0x0][0x3c4] ;  /* 0x0000f100ffc57b82 */ /* 0x000e240000000800 */
[C---:B------:R-:W-:Y:S01]  /*0f70*/  IMAD R53, R20.reuse, 0x2, R49 ;  /* 0x0000000214357824 */ /* 0x040fe200078e0231 */
[----:B------:R-:W-:Y:S02]  /*0f80*/  LEA.HI.X.SX32 R41, R41, R0, 0x1, P1 ;  /* 0x0000000029297211 */ /* 0x000fe400008f0eff */
[-C--:B------:R-:W-:Y:S01]  /*0f90*/  LEA R46, P1, R51, R10.reuse, 0x1 ;  /* 0x0000000a332e7211 */ /* 0x080fe200078208ff */
[C---:B------:R-:W-:Y:S01]  /*0fa0*/  IMAD R55, R20.reuse, 0x2, R53 ;  /* 0x0000000214377824 */ /* 0x040fe200078e0235 */
[----:B------:R-:W-:Y:S01]  /*0fb0*/  LEA R38, P2, R35, R10, 0x1 ;  /* 0x0000000a23267211 */ /* 0x000fe200078408ff */
[----:B------:R-:W2:Y:S01]  /*0fc0*/  LDG.E.U16 R40, desc[UR8][R40.64] ;  /* 0x0000000828287981 */ /* 0x000ea2000c1e1500 */
[----:B------:R-:W-:Y:S01]  /*0fd0*/  LEA.HI.X.SX32 R47, R51, R0, 0x1, P1 ;  /* 0x00000000332f7211 */ /* 0x000fe200008f0eff */
[C---:B------:R-:W-:Y:S01]  /*0fe0*/  IMAD R51, R20.reuse, 0x2, R55 ;  /* 0x0000000214337824 */ /* 0x040fe200078e0237 */
[----:B------:R-:W0:Y:S04]  /*0ff0*/  LDC R201, c[0x0][0x3c4] ;  /* 0x0000f100ffc97b82 */ /* 0x000e280000000800 */
[----:B------:R-:W-:-:S04]  /*1000*/  LEA R57, R20, R51, 0x1 ;  /* 0x0000003314397211 */ /* 0x000fc800078e08ff */
[----:B------:R-:W0:Y:S01]  /*1010*/  LDC R199, c[0x0][0x3c4] ;  /* 0x0000f100ffc77b82 */ /* 0x000e220000000800 */
[C---:B------:R-:W-:Y:S01]  /*1020*/  IMAD R59, R20.reuse, 0x2, R57 ;  /* 0x00000002143b7824 */ /* 0x040fe200078e0239 */
[----:B------:R-:W-:Y:S02]  /*1030*/  LEA.HI.X.SX32 R39, R35, R0, 0x1, P2 ;  /* 0x0000000023277211 */ /* 0x000fe400010f0eff */
[----:B------:R1:W2:Y:S01]  /*1040*/  LDG.E.U16 R35, desc[UR8][R42.64] ;  /* 0x000000082a237981 */ /* 0x0002a2000c1e1500 */
[----:B------:R-:W-:-:S03]  /*1050*/  IMAD R61, R20, 0x2, R59 ;  /* 0x00000002143d7824 */ /* 0x000fc600078e023b */
[----:B------:R-:W2:Y:S01]  /*1060*/  LDG.E.U16 R38, desc[UR8][R38.64] ;  /* 0x0000000826267981 */ /* 0x000ea2000c1e1500 */
[----:B------:R-:W-:Y:S01]  /*1070*/  IMAD R63, R20, 0x2, R61 ;  /* 0x00000002143f7824 */ /* 0x000fe200078e023d */
[-C--:B------:R-:W-:Y:S01]  /*1080*/  LEA R48, P1, R53, R10.reuse, 0x1 ;  /* 0x0000000a35307211 */ /* 0x080fe200078208ff */
[----:B------:R-:W0:Y:S01]  /*1090*/  LDC R196, c[0x0][0x3c4] ;  /* 0x0000f100ffc47b82 */ /* 0x000e220000000800 */
[C---:B-1----:R-:W-:Y:S01]  /*10a0*/  LEA R42, P2, R49.reuse, R10, 0x1 ;  /* 0x0000000a312a7211 */ /* 0x042fe200078408ff */
[----:B------:R1:W2:Y:S03]  /*10b0*/  LDG.E.U16 R39, desc[UR8][R46.64] ;  /* 0x000000082e277981 */ /* 0x0002a6000c1e1500 */
[----:B------:R-:W-:-:S03]  /*10c0*/  LEA.HI.X.SX32 R43, R49, R0, 0x1, P2 ;  /* 0x00000000312b7211 */ /* 0x000fc600010f0eff */
[----:B------:R-:W0:Y:S01]  /*10d0*/  LDC R174, c[0x0][0x3c4] ;  /* 0x0000f100ffae7b82 */ /* 0x000e220000000800 */
[----:B------:R-:W-:Y:S02]  /*10e0*/  LEA.HI.X.SX32 R49, R53, R0, 0x1, P1 ;  /* 0x0000000035317211 */ /* 0x000fe400008f0eff */
[----:B-1----:R-:W-:-:S03]  /*10f0*/  LEA R47, R20, R63, 0x1 ;  /* 0x0000003f142f7211 */ /* 0x002fc600078e08ff */
[----:B------:R1:W2:Y:S01]  /*1100*/  LDG.E.U16 R41, desc[UR8][R48.64] ;  /* 0x0000000830297981 */ /* 0x0002a2000c1e1500 */
[C---:B------:R-:W-:Y:S01]  /*1110*/  LEA R44, P1, R55.reuse, R10, 0x1 ;  /* 0x0000000a372c7211 */ /* 0x040fe200078208ff */
[----:B------:R-:W0:Y:S01]  /*1120*/  LDC R164, c[0x0][0x3c4] ;  /* 0x0000f100ffa47b82 */ /* 0x000e220000000800 */
[C---:B------:R-:W-:Y:S02]  /*1130*/  IMAD R65, R20.reuse, 0x2, R47 ;  /* 0x0000000214417824 */ /* 0x040fe400078e022f */
[----:B------:R-:W-:Y:S01]  /*1140*/  LEA.HI.X.SX32 R45, R55, R0, 0x1, P1 ;  /* 0x00000000372d7211 */ /* 0x000fe200008f0eff */
[----:B------:R-:W2:Y:S01]  /*1150*/  LDG.E.U16 R42, desc[UR8][R42.64] ;  /* 0x000000082a2a7981 */ /* 0x000ea2000c1e1500 */
[C---:B------:R-:W-:Y:S01]  /*1160*/  IMAD R67, R20.reuse, 0x2, R65 ;  /* 0x0000000214437824 */ /* 0x040fe200078e0241 */
[C---:B------:R-:W-:Y:S02]  /*1170*/  LEA R50, P1, R51.reuse, R10, 0x1 ;  /* 0x0000000a33327211 */ /* 0x040fe400078208ff */
[----:B------:R-:W2:Y:S01]  /*1180*/  LDG.E.U16 R44, desc[UR8][R44.64] ;  /* 0x000000082c2c7981 */ /* 0x000ea2000c1e1500 */
[----:B------:R-:W0:Y:S01]  /*1190*/  LDC R185, c[0x0][0x3c4] ;  /* 0x0000f100ffb97b82 */ /* 0x000e220000000800 */
[----:B------:R-:W-:Y:S01]  /*11a0*/  IMAD R69, R20, 0x2, R67 ;  /* 0x0000000214457824 */ /* 0x000fe200078e0243 */
[----:B------:R-:W-:-:S02]  /*11b0*/  LEA.HI.X.SX32 R51, R51, R0, 0x1, P1 ;  /* 0x0000000033337211 */ /* 0x000fc400008f0eff */
[C---:B------:R-:W-:Y:S02]  /*11c0*/  LEA R54, P1, R59.reuse, R10, 0x1 ;  /* 0x0000000a3b367211 */ /* 0x040fe400078208ff */
[C---:B------:R-:W-:Y:S01]  /*11d0*/  LEA R71, R20.reuse, R69, 0x1 ;  /* 0x0000004514477211 */ /* 0x040fe200078e08ff */
[----:B------:R-:W2:Y:S01]  /*11e0*/  LDG.E.U16 R43, desc[UR8][R50.64] ;  /* 0x00000008322b7981 */ /* 0x000ea2000c1e1500 */
[----:B------:R-:W-:Y:S01]  /*11f0*/  LEA.HI.X.SX32 R55, R59, R0, 0x1, P1 ;  /* 0x000000003b377211 */ /* 0x000fe200008f0eff */
[----:B------:R-:W0:Y:S01]  /*1200*/  LDC R183, c[0x0][0x3c4] ;  /* 0x0000f100ffb77b82 */ /* 0x000e220000000800 */
[-C--:B-1----:R-:W-:Y:S01]  /*1210*/  LEA R48, P1, R61, R10.reuse, 0x1 ;  /* 0x0000000a3d307211 */ /* 0x082fe200078208ff */
[C---:B------:R-:W-:Y:S01]  /*1220*/  IMAD R73, R20.reuse, 0x2, R71 ;  /* 0x0000000214497824 */ /* 0x040fe200078e0247 */
[----:B------:R-:W-:Y:S01]  /*1230*/  LEA R52, P2, R57, R10, 0x1 ;  /* 0x0000000a39347211 */ /* 0x000fe200078408ff */
[----:B------:R-:W2:Y:S01]  /*1240*/  LDG.E.U16 R45, desc[UR8][R54.64] ;  /* 0x00000008362d7981 */ /* 0x000ea2000c1e1500 */
[----:B------:R-:W-:Y:S01]  /*1250*/  LEA.HI.X.SX32 R49, R61, R0, 0x1, P1 ;  /* 0x000000003d317211 */ /* 0x000fe200008f0eff */
[C---:B------:R-:W-:Y:S01]  /*1260*/  IMAD R75, R20.reuse, 0x2, R73 ;  /* 0x00000002144b7824 */ /* 0x040fe200078e0249 */
[----:B------:R-:W-:Y:S01]  /*1270*/  LEA R56, P1, R63, R10, 0x1 ;  /* 0x0000000a3f387211 */ /* 0x000fe200078208ff */
[----:B------:R-:W1:Y:S01]  /*1280*/  LDC R179, c[0x0][0x3c4] ;  /* 0x0000f100ffb37b82 */ /* 0x000e620000000800 */
[-C--:B------:R-:W-:Y:S01]  /*1290*/  LEA.HI.X.SX32 R53, R57, R0.reuse, 0x1, P2 ;  /* 0x0000000039357211 */ /* 0x080fe200010f0eff */
[----:B------:R-:W-:Y:S01]  /*12a0*/  IMAD R77, R20, 0x2, R75 ;  /* 0x00000002144d7824 */ /* 0x000fe200078e024b */
[----:B------:R-:W-:Y:S01]  /*12b0*/  LEA.HI.X.SX32 R57, R63, R0, 0x1, P1 ;  /* 0x000000003f397211 */ /* 0x000fe200008f0eff */
[----:B------:R-:W2:Y:S01]  /*12c0*/  LDG.E.U16 R48, desc[UR8][R48.64] ;  /* 0x0000000830307981 */ /* 0x000ea2000c1e1500 */
[----:B------:R-:W-:-:S03]  /*12d0*/  LEA R60, P1, R65, R10, 0x1 ;  /* 0x0000000a413c7211 */ /* 0x000fc600078208ff */
[----:B------:R0:W2:Y:S01]  /*12e0*/  LDG.E.U16 R46, desc[UR8][R52.64] ;  /* 0x00000008342e7981 */ /* 0x0000a2000c1e1500 */
[----:B------:R-:W-:Y:S01]  /*12f0*/  LEA.HI.X.SX32 R61, R65, R0, 0x1, P1 ;  /* 0x00000000413d7211 */ /* 0x000fe200008f0eff */
[----:B------:R-:W1:Y:S01]  /*1300*/  LDC R177, c[0x0][0x3c4] ;  /* 0x0000f100ffb17b82 */ /* 0x000e620000000800 */
[----:B------:R-:W-:Y:S02]  /*1310*/  LEA R65, R20, R77, 0x1 ;  /* 0x0000004d14417211 */ /* 0x000fe400078e08ff */
[-C--:B------:R-:W-:Y:S01]  /*1320*/  LEA R58, P2, R47, R10.reuse, 0x1 ;  /* 0x0000000a2f3a7211 */ /* 0x080fe200078408ff */
[----:B------:R-:W2:Y:S01]  /*1330*/  LDG.E.U16 R49, desc[UR8][R60.64] ;  /* 0x000000083c317981 */ /* 0x000ea2000c1e1500 */
[----:B0-----:R-:W-:-:S03]  /*1340*/  LEA R52, P1, R67, R10, 0x1 ;  /* 0x0000000a43347211 */ /* 0x001fc600078208ff */
[----:B------:R-:W0:Y:S01]  /*1350*/  LDC R162, c[0x0][0x3c4] ;  /* 0x0000f100ffa27b82 */ /* 0x000e220000000800 */
[----:B------:R-:W-:Y:S01]  /*1360*/  LEA.HI.X.SX32 R53, R67, R0, 0x1, P1 ;  /* 0x0000000043357211 */ /* 0x000fe200008f0eff */
[----:B------:R-:W-:Y:S01]  /*1370*/  IMAD R67, R20, 0x2, R65 ;  /* 0x0000000214437824 */ /* 0x000fe200078e0241 */
[----:B------:R-:W-:-:S03]  /*1380*/  LEA R62, P1, R69, R10, 0x1 ;  /* 0x0000000a453e7211 */ /* 0x000fc600078208ff */
[C---:B------:R-:W-:Y:S01]  /*1390*/  IMAD R79, R20.reuse, 0x2, R67 ;  /* 0x00000002144f7824 */ /* 0x040fe200078e0243 */
[-C--:B------:R-:W-:Y:S01]  /*13a0*/  LEA.HI.X.SX32 R59, R47, R0.reuse, 0x1, P2 ;  /* 0x000000002f3b7211 */ /* 0x080fe200010f0eff */
[----:B------:R-:W2:Y:S01]  /*13b0*/  LDG.E.U16 R52, desc[UR8][R52.64] ;  /* 0x0000000834347981 */ /* 0x000ea2000c1e1500 */
[----:B------:R-:W-:Y:S01]  /*13c0*/  LEA.HI.X.SX32 R63, R69, R0, 0x1, P1 ;  /* 0x00000000453f7211 */ /* 0x000fe200008f0eff */
[C---:B------:R-:W-:Y:S01]  /*13d0*/  IMAD R69, R20.reuse, 0x2, R79 ;  /* 0x0000000214457824 */ /* 0x040fe200078e024f */
[C---:B------:R-:W-:Y:S01]  /*13e0*/  LEA R54, P2, R71.reuse, R10, 0x1 ;  /* 0x0000000a47367211 */ /* 0x040fe200078408ff */
[----:B------:R4:W2:Y:S01]  /*13f0*/  LDG.E.U16 R50, desc[UR8][R58.64] ;  /* 0x000000083a327981 */ /* 0x0008a2000c1e1500 */
[----:B------:R-:W0:Y:S02]  /*1400*/  LDC R173, c[0x0][0x3c4] ;  /* 0x0000f100ffad7b82 */ /* 0x000e240000000800 */
[----:B------:R-:W-:Y:S01]  /*1410*/  LEA.HI.X.SX32 R55, R71, R0, 0x1, P2 ;  /* 0x0000000047377211 */ /* 0x000fe200010f0eff */
[----:B------:R4:W2:Y:S01]  /*1420*/  LDG.E.U16 R47, desc[UR8][R56.64] ;  /* 0x00000008382f7981 */ /* 0x0008a2000c1e1500 */
[----:B------:R-:W-:-:S03]  /*1430*/  LEA R71, R20, R69, 0x1 ;  /* 0x0000004514477211 */ /* 0x000fc600078e08ff */
[----:B------:R1:W2:Y:S01]  /*1440*/  LDG.E.U16 R51, desc[UR8][R62.64] ;  /* 0x000000083e337981 */ /* 0x0002a2000c1e1500 */
[----:B------:R-:W0:Y:S01]  /*1450*/  LDC R175, c[0x0][0x3c4] ;  /* 0x0000f100ffaf7b82 */ /* 0x000e220000000800 */
[-C--:B----4-:R-:W-:Y:S02]  /*1460*/  LEA R58, P1, R73, R10.reuse, 0x1 ;  /* 0x0000000a493a7211 */ /* 0x090fe400078208ff */
[----:B------:R-:W-:Y:S01]  /*1470*/  LEA R64, P2, R65, R10, 0x1 ;  /* 0x0000000a41407211 */ /* 0x000fe200078408ff */
[----:B------:R-:W4:Y:S01]  /*1480*/  LDG.E.U16 R54, desc[UR8][R54.64] ;  /* 0x0000000836367981 */ /* 0x000f22000c1e1500 */
[----:B------:R-:W-:Y:S01]  /*1490*/  LEA.HI.X.SX32 R59, R73, R0, 0x1, P1 ;  /* 0x00000000493b7211 */ /* 0x000fe200008f0eff */
[C---:B------:R-:W-:Y:S01]  /*14a0*/  IMAD R73, R20.reuse, 0x2, R71 ;  /* 0x0000000214497824 */ /* 0x040fe200078e0247 */
[----:B------:R-:W-:Y:S01]  /*14b0*/  LEA R56, P1, R75, R10, 0x1 ;  /* 0x0000000a4b387211 */ /* 0x000fe200078208ff */
[----:B------:R-:W0:Y:S01]  /*14c0*/  LDC R163, c[0x0][0x3c4] ;  /* 0x0000f100ffa37b82 */ /* 0x000e220000000800 */
[-C--:B------:R-:W-:Y:S01]  /*14d0*/  LEA.HI.X.SX32 R65, R65, R0.reuse, 0x1, P2 ;  /* 0x0000000041417211 */ /* 0x080fe200010f0eff */
[----:B------:R-:W2:Y:S01]  /*14e0*/  LDG.E.U16 R53, desc[UR8][R58.64] ;  /* 0x000000083a357981 */ /* 0x000ea2000c1e1500 */
[----:B------:R-:W-:Y:S01]  /*14f0*/  LEA.HI.X.SX32 R57, R75, R0, 0x1, P1 ;  /* 0x000000004b397211 */ /* 0x000fe200008f0eff */
[----:B------:R-:W-:Y:S01]  /*1500*/  IMAD R75, R20, 0x2, R73 ;  /* 0x00000002144b7824 */ /* 0x000fe200078e0249 */
[----:B------:R-:W-:-:S03]  /*1510*/  LEA R60, P1, R77, R10, 0x1 ;  /* 0x0000000a4d3c7211 */ /* 0x000fc600078208ff */
[C---:B------:R-:W-:Y:S01]  /*1520*/  IMAD R81, R20.reuse, 0x2, R75 ;  /* 0x0000000214517824 */ /* 0x040fe200078e024b */
[----:B------:R-:W-:Y:S01]  /*1530*/  LEA.HI.X.SX32 R61, R77, R0, 0x1, P1 ;  /* 0x000000004d3d7211 */ /* 0x000fe200008f0eff */
[----:B------:R-:W2:Y:S01]  /*1540*/  LDG.E.U16 R56, desc[UR8][R56.64] ;  /* 0x0000000838387981 */ /* 0x000ea2000c1e1500 */
[----:B------:R-:W0:Y:S02]  /*1550*/  LDC R178, c[0x0][0x3c4] ;  /* 0x0000f100ffb27b82 */ /* 0x000e240000000800 */
[----:B------:R-:W-:Y:S01]  /*1560*/  LEA R77, R20, R81, 0x1 ;  /* 0x00000051144d7211 */ /* 0x000fe200078e08ff */
[----:B------:R0:W2:Y:S01]  /*1570*/  LDG.E.U16 R58, desc[UR8][R64.64] ;  /* 0x00000008403a7981 */ /* 0x0000a2000c1e1500 */
[----:B-1----:R-:W-:-:S03]  /*1580*/  LEA R62, P1, R67, R10, 0x1 ;  /* 0x0000000a433e7211 */ /* 0x002fc600078208ff */
[C---:B------:R-:W-:Y:S01]  /*1590*/  IMAD R83, R20.reuse, 0x2, R77 ;  /* 0x0000000214537824 */ /* 0x040fe200078e024d */
[----:B------:R-:W-:Y:S01]  /*15a0*/  LEA.HI.X.SX32 R63, R67, R0, 0x1, P1 ;  /* 0x00000000433f7211 */ /* 0x000fe200008f0eff */
[----:B------:R-:W2:Y:S01]  /*15b0*/  LDG.E.U16 R55, desc[UR8][R60.64] ;  /* 0x000000083c377981 */ /* 0x000ea2000c1e1500 */
[----:B------:R-:W1:Y:S01]  /*15c0*/  LDC R180, c[0x0][0x3c4] ;  /* 0x0000f100ffb47b82 */ /* 0x000e620000000800 */
[C---:B------:R-:W-:Y:S01]  /*15d0*/  IMAD R85, R20.reuse, 0x2, R83 ;  /* 0x0000000214557824 */ /* 0x040fe200078e0253 */
[C---:B------:R-:W-:Y:S01]  /*15e0*/  LEA R66, P1, R79.reuse, R10, 0x1 ;  /* 0x0000000a4f427211 */ /* 0x040fe200078208ff */
[----:B------:R-:W2:Y:S02]  /*15f0*/  LDG.E.U16 R57, desc[UR8][R62.64] ;  /* 0x000000083e397981 */ /* 0x000ea4000c1e1500 */
[C---:B------:R-:W-:Y:S01]  /*1600*/  IMAD R87, R20.reuse, 0x2, R85 ;  /* 0x0000000214577824 */ /* 0x040fe200078e0255 */
[----:B------:R-:W-:Y:S02]  /*1610*/  LEA.HI.X.SX32 R67, R79, R0, 0x1, P1 ;  /* 0x000000004f437211 */ /* 0x000fe400008f0eff */
[----:B------:R-:W0:Y:S02]  /*1620*/  LDC R160, c[0x0][0x3c4] ;  /* 0x0000f100ffa07b82 */ /* 0x000e240000000800 */
[C---:B------:R-:W-:Y:S01]  /*1630*/  LEA R79, R20.reuse, R87, 0x1 ;  /* 0x00000057144f7211 */ /* 0x040fe200078e08ff */
[----:B------:R-:W2:Y:S04]  /*1640*/  LDG.E.U16 R60, desc[UR8][R66.64] ;  /* 0x00000008423c7981 */ /* 0x000ea8000c1e1500 */
[C---:B------:R-:W-:Y:S01]  /*1650*/  IMAD R89, R20.reuse, 0x2, R79 ;  /* 0x0000000214597824 */ /* 0x040fe200078e024f */
[----:B------:R-:W1:Y:S03]  /*1660*/  LDC R166, c[0x0][0x3c4] ;  /* 0x0000f100ffa67b82 */ /* 0x000e660000000800 */
[----:B------:R-:W-:-:S04]  /*1670*/  IMAD R91, R20, 0x2, R89 ;  /* 0x00000002145b7824 */ /* 0x000fc800078e0259 */
[C---:B------:R-:W-:Y:S01]  /*1680*/  IMAD R93, R20.reuse, 0x2, R91 ;  /* 0x00000002145d7824 */ /* 0x040fe200078e025b */
[----:B------:R-:W1:Y:S04]  /*1690*/  LDC R186, c[0x0][0x3c4] ;  /* 0x0000f100ffba7b82 */ /* 0x000e680000000800 */
[----:B------:R-:W-:-:S04]  /*16a0*/  LEA R95, R20, R93, 0x1 ;  /* 0x0000005d145f7211 */ /* 0x000fc800078e08ff */
[----:B------:R-:W1:Y:S01]  /*16b0*/  LDC R189, c[0x0][0x3c4] ;  /* 0x0000f100ffbd7b82 */ /* 0x000e620000000800 */
[----:B------:R-:W-:-:S04]  /*16c0*/  IMAD R97, R20, 0x2, R95 ;  /* 0x0000000214617824 */ /* 0x000fc800078e025f */
[----:B------:R-:W-:-:S03]  /*16d0*/  IMAD R99, R20, 0x2, R97 ;  /* 0x0000000214637824 */ /* 0x000fc600078e0261 */
[----:B------:R-:W1:Y:S01]  /*16e0*/  LDC R188, c[0x0][0x3c4] ;  /* 0x0000f100ffbc7b82 */ /* 0x000e620000000800 */
[----:B------:R-:W-:Y:S01]  /*16f0*/  IMAD R101, R20, 0x2, R99 ;  /* 0x0000000214657824 */ /* 0x000fe200078e0263 */
[----:B------:R-:W-:-:S04]  /*1700*/  LEA R68, P1, R69, R10, 0x1 ;  /* 0x0000000a45447211 */ /* 0x000fc800078208ff */
[C---:B------:R-:W-:Y:S02]  /*1710*/  LEA R103, R20.reuse, R101, 0x1 ;  /* 0x0000006514677211 */ /* 0x040fe400078e08ff */
[----:B------:R-:W-:Y:S01]  /*1720*/  LEA.HI.X.SX32 R69, R69, R0, 0x1, P1 ;  /* 0x0000000045457211 */ /* 0x000fe200008f0eff */
[----:B------:R-:W1:Y:S01]  /*1730*/  LDC R192, c[0x0][0x3c4] ;  /* 0x0000f100ffc07b82 */ /* 0x000e620000000800 */
[-C--:B------:R-:W-:Y:S01]  /*1740*/  LEA R72, P1, R73, R10.reuse, 0x1 ;  /* 0x0000000a49487211 */ /* 0x080fe200078208ff */
[C---:B------:R-:W-:Y:S01]  /*1750*/  IMAD R105, R20.reuse, 0x2, R103 ;  /* 0x0000000214697824 */ /* 0x040fe200078e0267 */
[----:B------:R-:W-:Y:S01]  /*1760*/  LEA R70, P2, R71, R10, 0x1 ;  /* 0x0000000a47467211 */ /* 0x000fe200078408ff */
[----:B------:R0:W2:Y:S01]  /*1770*/  LDG.E.U16 R59, desc[UR8][R68.64] ;  /* 0x00000008443b7981 */ /* 0x0000a2000c1e1500 */
[----:B------:R-:W-:Y:S01]  /*1780*/  LEA.HI.X.SX32 R73, R73, R0, 0x1, P1 ;  /* 0x0000000049497211 */ /* 0x000fe200008f0eff */
[C---:B------:R-:W-:Y:S01]  /*1790*/  IMAD R107, R20.reuse, 0x2, R105 ;  /* 0x00000002146b7824 */ /* 0x040fe200078e0269 */
[----:B0-----:R-:W-:Y:S01]  /*17a0*/  LEA R64, P1, R75, R10, 0x1 ;  /* 0x0000000a4b407211 */ /* 0x001fe200078208ff */
[----:B------:R-:W0:Y:S01]  /*17b0*/  LDC R191, c[0x0][0x3c4] ;  /* 0x0000f100ffbf7b82 */ /* 0x000e220000000800 */
[-C--:B------:R-:W-:Y:S01]  /*17c0*/  LEA.HI.X.SX32 R71, R71, R0.reuse, 0x1, P2 ;  /* 0x0000000047477211 */ /* 0x080fe200010f0eff */
[----:B------:R-:W-:Y:S01]  /*17d0*/  IMAD R109, R20, 0x2, R107 ;  /* 0x00000002146d7824 */ /* 0x000fe200078e026b */
[----:B------:R-:W-:Y:S01]  /*17e0*/  LEA.HI.X.SX32 R65, R75, R0, 0x1, P1 ;  /* 0x000000004b417211 */ /* 0x000fe200008f0eff */
[----:B------:R-:W2:Y:S01]  /*17f0*/  LDG.E.U16 R61, desc[UR8][R72.64] ;  /* 0x00000008483d7981 */ /* 0x000ea2000c1e1500 */
[----:B------:R-:W-:-:S02]  /*1800*/  LEA R74, P1, R81, R10, 0x1 ;  /* 0x0000000a514a7211 */ /* 0x000fc400078208ff */
[C---:B------:R-:W-:Y:S01]  /*1810*/  LEA R111, R20.reuse, R109, 0x1 ;  /* 0x0000006d146f7211 */ /* 0x040fe200078e08ff */
[----:B------:R1:W2:Y:S01]  /*1820*/  LDG.E.U16 R62, desc[UR8][R70.64] ;  /* 0x00000008463e7981 */ /* 0x0002a2000c1e1500 */
[----:B------:R-:W-:Y:S01]  /*1830*/  LEA.HI.X.SX32 R75, R81, R0, 0x1, P1 ;  /* 0x00000000514b7211 */ /* 0x000fe200008f0eff */
[----:B------:R-:W0:Y:S02]  /*1840*/  LDC R194, c[0x0][0x3c4] ;  /* 0x0000f100ffc27b82 */ /* 0x000e240000000800 */
[----:B------:R-:W-:Y:S01]  /*1850*/  IMAD R113, R20, 0x2, R111 ;  /* 0x0000000214717824 */ /* 0x000fe200078e026f */
[-C--:B------:R-:W-:Y:S01]  /*1860*/  LEA R68, P2, R77, R10.reuse, 0x1 ;  /* 0x0000000a4d447211 */ /* 0x080fe200078408ff */
[----:B------:R1:W2:Y:S02]  /*1870*/  LDG.E.U16 R63, desc[UR8][R74.64] ;  /* 0x000000084a3f7981 */ /* 0x0002a4000c1e1500 */
[C---:B-1----:R-:W-:Y:S02]  /*1880*/  LEA R70, P1, R83.reuse, R10, 0x1 ;  /* 0x0000000a53467211 */ /* 0x042fe400078208ff */
[----:B------:R-:W2:Y:S01]  /*1890*/  LDG.E.U16 R64, desc[UR8][R64.64] ;  /* 0x0000000840407981 */ /* 0x000ea2000c1e1500 */
[----:B------:R-:W1:Y:S01]  /*18a0*/  LDC R204, c[0x0][0x3c4] ;  /* 0x0000f100ffcc7b82 */ /* 0x000e620000000800 */
[----:B------:R-:W-:-:S02]  /*18b0*/  LEA.HI.X.SX32 R71, R83, R0, 0x1, P1 ;  /* 0x0000000053477211 */ /* 0x000fc400008f0eff */
[----:B------:R-:W-:Y:S01]  /*18c0*/  LEA R72, P1, R85, R10, 0x1 ;  /* 0x0000000a55487211 */ /* 0x000fe200078208ff */
[----:B------:R-:W-:-:S03]  /*18d0*/  IMAD R115, R20, 0x2, R113 ;  /* 0x0000000214737824 */ /* 0x000fc600078e0271 */
[----:B------:R-:W-:Y:S01]  /*18e0*/  LEA.HI.X.SX32 R73, R85, R0, 0x1, P1 ;  /* 0x0000000055497211 */ /* 0x000fe200008f0eff */
[----:B------:R-:W2:Y:S01]  /*18f0*/  LDG.E.U16 R65, desc[UR8][R70.64] ;  /* 0x0000000846417981 */ /* 0x000ea2000c1e1500 */
[----:B------:R-:W-:Y:S01]  /*1900*/  LEA R76, P1, R87, R10, 0x1 ;  /* 0x0000000a574c7211 */ /* 0x000fe200078208ff */
[C---:B------:R-:W-:Y:S01]  /*1910*/  IMAD R117, R20.reuse, 0x2, R115 ;  /* 0x0000000214757824 */ /* 0x040fe200078e0273 */
[-C--:B------:R-:W-:Y:S01]  /*1920*/  LEA.HI.X.SX32 R69, R77, R0.reuse, 0x1, P2 ;  /* 0x000000004d457211 */ /* 0x080fe200010f0eff */
[----:B------:R-:W2:Y:S01]  /*1930*/  LDG.E.U16 R67, desc[UR8][R72.64] ;  /* 0x0000000848437981 */ /* 0x000ea2000c1e1500 */
[----:B------:R-:W-:Y:S01]  /*1940*/  LEA.HI.X.SX32 R77, R87, R0, 0x1, P1 ;  /* 0x00000000574d7211 */ /* 0x000fe200008f0eff */
[----:B------:R-:W0:Y:S01]  /*1950*/  LDC R200, c[0x0][0x3c4] ;  /* 0x0000f100ffc87b82 */ /* 0x000e220000000800 */
[----:B------:R-:W-:Y:S01]  /*1960*/  LEA R74, P1, R89, R10, 0x1 ;  /* 0x0000000a594a7211 */ /* 0x000fe200078208ff */
[----:B------:R-:W2:Y:S01]  /*1970*/  LDG.E.U16 R66, desc[UR8][R68.64] ;  /* 0x0000000844427981 */ /* 0x000ea2000c1e1500 */
[----:B------:R-:W-:-:S02]  /*1980*/  LEA R121, R20, R117, 0x1 ;  /* 0x0000007514797211 */ /* 0x000fc400078e08ff */
[----:B------:R-:W-:Y:S02]  /*1990*/  LEA.HI.X.SX32 R75, R89, R0, 0x1, P1 ;  /* 0x00000000594b7211 */ /* 0x000fe400008f0eff */
[-C--:B------:R-:W-:Y:S01]  /*19a0*/  LEA R78, P2, R79, R10.reuse, 0x1 ;  /* 0x0000000a4f4e7211 */ /* 0x080fe200078408ff */
[----:B------:R-:W0:Y:S01]  /*19b0*/  LDC R212, c[0x0][0x3c4] ;  /* 0x0000f100ffd47b82 */ /* 0x000e220000000800 */
[----:B------:R-:W-:Y:S01]  /*19c0*/  LEA R80, P1, R91, R10, 0x1 ;  /* 0x0000000a5b507211 */ /* 0x000fe200078208ff */
[C---:B------:R-:W-:Y:S01]  /*19d0*/  IMAD R123, R20.reuse, 0x2, R121 ;  /* 0x00000002147b7824 */ /* 0x040fe200078e0279 */
[-C--:B------:R-:W-:Y:S01]  /*19e0*/  LEA.HI.X.SX32 R79, R79, R0.reuse, 0x1, P2 ;  /* 0x000000004f4f7211 */ /* 0x080fe200010f0eff */
[----:B------:R-:W2:Y:S01]  /*19f0*/  LDG.E.U16 R70, desc[UR8][R74.64] ;  /* 0x000000084a467981 */ /* 0x000ea2000c1e1500 */
        /* <DEDUP_REMOVED lines=8> */
[----:B------:R-:W-:-:S03]  /*1a80*/  LEA R84, P2, R95, R10, 0x1 ;  /* 0x0000000a5f547211 */ /* 0x000fc600078408ff */
[----:B------:R-:W2:Y:S01]  /*1a90*/  LDG.E.U16 R73, desc[UR8][R82.64] ;  /* 0x0000000852497981 */ /* 0x000ea2000c1e1500 */
[----:B------:R-:W0:Y:S01]  /*1aa0*/  LDC R218, c[0x0][0x3c4] ;  /* 0x0000f100ffda7b82 */ /* 0x000e220000000800 */
[C---:B-1----:R-:W-:Y:S02]  /*1ab0*/  LEA R78, P1, R97.reuse, R10, 0x1 ;  /* 0x0000000a614e7211 */ /* 0x042fe400078208ff */
[----:B------:R-:W2:Y:S02]  /*1ac0*/  LDG.E.U16 R69, desc[UR8][R76.64] ;  /* 0x000000084c457981 */ /* 0x000ea4000c1e1500 */
[----:B------:R-:W-:Y:S02]  /*1ad0*/  LEA.HI.X.SX32 R79, R97, R0, 0x1, P1 ;  /* 0x00000000614f7211 */ /* 0x000fe400008f0eff */
[C---:B------:R-:W-:Y:S01]  /*1ae0*/  LEA R97, R20.reuse, R127, 0x1 ;  /* 0x0000007f14617211 */ /* 0x040fe200078e08ff */
[----:B------:R-:W1:Y:S01]  /*1af0*/  LDC R216, c[0x0][0x3c4] ;  /* 0x0000f100ffd87b82 */ /* 0x000e620000000800 */
[----:B------:R-:W-:Y:S01]  /*1b00*/  LEA R86, P1, R99, R10, 0x1 ;  /* 0x0000000a63567211 */ /* 0x000fe200078208ff */
[----:B------:R-:W2:Y:S02]  /*1b10*/  LDG.E.U16 R74, desc[UR8][R78.64] ;  /* 0x000000084e4a7981 */ /* 0x000ea4000c1e1500 */
[----:B------:R-:W-:-:S04]  /*1b20*/  IMAD R129, R20, 0x2, R97 ;  /* 0x0000000214817824 */ /* 0x000fc800078e0261 */
[C---:B------:R-:W-:Y:S01]  /*1b30*/  IMAD R131, R20.reuse, 0x2, R129 ;  /* 0x0000000214837824 */ /* 0x040fe200078e0281 */
[-C--:B------:R-:W-:Y:S01]  /*1b40*/  LEA.HI.X.SX32 R85, R95, R0.reuse, 0x1, P2 ;  /* 0x000000005f557211 */ /* 0x080fe200010f0eff */
[----:B------:R-:W0:Y:S02]  /*1b50*/  LDC R195, c[0x0][0x3c4] ;  /* 0x0000f100ffc37b82 */ /* 0x000e240000000800 */
[C---:B------:R-:W-:Y:S01]  /*1b60*/  IMAD R133, R20.reuse, 0x2, R131 ;  /* 0x0000000214857824 */ /* 0x040fe200078e0283 */
[----:B------:R-:W-:Y:S01]  /*1b70*/  LEA.HI.X.SX32 R87, R99, R0, 0x1, P1 ;  /* 0x0000000063577211 */ /* 0x000fe200008f0eff */
[----:B------:R3:W2:Y:S01]  /*1b80*/  LDG.E.U16 R72, desc[UR8][R84.64] ;  /* 0x0000000854487981 */ /* 0x0006a2000c1e1500 */
[C---:B------:R-:W-:Y:S02]  /*1b90*/  LEA R80, P1, R101.reuse, R10, 0x1 ;  /* 0x0000000a65507211 */ /* 0x040fe400078208ff */
[C---:B------:R-:W-:Y:S01]  /*1ba0*/  LEA R135, R20.reuse, R133, 0x1 ;  /* 0x0000008514877211 */ /* 0x040fe200078e08ff */
[----:B------:R3:W2:Y:S01]  /*1bb0*/  LDG.E.U16 R75, desc[UR8][R86.64] ;  /* 0x00000008564b7981 */ /* 0x0006a2000c1e1500 */
[----:B------:R-:W-:Y:S01]  /*1bc0*/  LEA.HI.X.SX32 R81, R101, R0, 0x1, P1 ;  /* 0x0000000065517211 */ /* 0x000fe200008f0eff */
[----:B------:R-:W0:Y:S02]  /*1bd0*/  LDC R220, c[0x0][0x3c4] ;  /* 0x0000f100ffdc7b82 */ /* 0x000e240000000800 */
[C---:B------:R-:W-:Y:S01]  /*1be0*/  IMAD R137, R20.reuse, 0x2, R135 ;  /* 0x0000000214897824 */ /* 0x040fe200078e0287 */
[C---:B---3--:R-:W-:Y:S01]  /*1bf0*/  LEA R84, P1, R105.reuse, R10, 0x1 ;  /* 0x0000000a69547211 */ /* 0x048fe200078208ff */
[----:B------:R-:W3:Y:S02]  /*1c00*/  LDG.E.U16 R77, desc[UR8][R80.64] ;  /* 0x00000008504d7981 */ /* 0x000ee4000c1e1500 */
[----:B------:R-:W-:Y:S01]  /*1c10*/  IMAD R139, R20, 0x2, R137 ;  /* 0x00000002148b7824 */ /* 0x000fe200078e0289 */
[----:B------:R-:W-:Y:S01]  /*1c20*/  LEA.HI.X.SX32 R85, R105, R0, 0x1, P1 ;  /* 0x0000000069557211 */ /* 0x000fe200008f0eff */
[----:B------:R-:W0:Y:S01]  /*1c30*/  LDC R193, c[0x0][0x3c4] ;  /* 0x0000f100ffc17b82 */ /* 0x000e220000000800 */
[----:B------:R-:W-:-:S02]  /*1c40*/  LEA R88, P1, R107, R10, 0x1 ;  /* 0x0000000a6b587211 */ /* 0x000fc400078208ff */
[----:B------:R-:W-:Y:S01]  /*1c50*/  LEA R82, P2, R103, R10, 0x1 ;  /* 0x0000000a67527211 */ /* 0x000fe200078408ff */
[----:B------:R-:W2:Y:S01]  /*1c60*/  LDG.E.U16 R78, desc[UR8][R84.64] ;  /* 0x00000008544e7981 */ /* 0x000ea2000c1e1500 */
[-C--:B------:R-:W-:Y:S01]  /*1c70*/  LEA.HI.X.SX32 R89, R107, R0.reuse, 0x1, P1 ;  /* 0x000000006b597211 */ /* 0x080fe200008f0eff */
[C---:B------:R-:W-:Y:S01]  /*1c80*/  IMAD R107, R20.reuse, 0x2, R139 ;  /* 0x00000002146b7824 */ /* 0x040fe200078e028b */
[----:B------:R-:W-:Y:S01]  /*1c90*/  LEA.HI.X.SX32 R83, R103, R0, 0x1, P2 ;  /* 0x0000000067537211 */ /* 0x000fe200010f0eff */
[----:B------:R-:W0:Y:S01]  /*1ca0*/  LDC R230, c[0x0][0x3c4] ;  /* 0x0000f100ffe67b82 */ /* 0x000e220000000800 */
[-C--:B------:R-:W-:Y:S01]  /*1cb0*/  LEA R86, P1, R109, R10.reuse, 0x1 ;  /* 0x0000000a6d567211 */ /* 0x080fe200078208ff */
[----:B------:R-:W2:Y:S01]  /*1cc0*/  LDG.E.U16 R79, desc[UR8][R88.64] ;  /* 0x00000008584f7981 */ /* 0x000ea2000c1e1500 */
[C---:B------:R-:W-:Y:S02]  /*1cd0*/  LEA R141, R20.reuse, R107, 0x1 ;  /* 0x0000006b148d7211 */ /* 0x040fe400078e08ff */
[C---:B------:R-:W-:Y:S01]  /*1ce0*/  LEA R92, P2, R111.reuse, R10, 0x1 ;  /* 0x0000000a6f5c7211 */ /* 0x040fe200078408ff */
[----:B------:R1:W2:Y:S02]  /*1cf0*/  LDG.E.U16 R76, desc[UR8][R82.64] ;  /* 0x00000008524c7981 */ /* 0x0002a4000c1e1500 */
[C---:B------:R-:W-:Y:S01]  /*1d00*/  IMAD R143, R20.reuse, 0x2, R141 ;  /* 0x00000002148f7824 */ /* 0x040fe200078e028d */
[-C--:B------:R-:W-:Y:S01]  /*1d10*/  LEA.HI.X.SX32 R93, R111, R0.reuse, 0x1, P2 ;  /* 0x000000006f5d7211 */ /* 0x080fe200010f0eff */
[----:B------:R-:W0:Y:S02]  /*1d20*/  LDC R236, c[0x0][0x3c4] ;  /* 0x0000f100ffec7b82 */ /* 0x000e240000000800 */
[C---:B------:R-:W-:Y:S01]  /*1d30*/  IMAD R145, R20.reuse, 0x2, R143 ;  /* 0x0000000214917824 */ /* 0x040fe200078e028f */
[----:B------:R-:W-:Y:S01]  /*1d40*/  LEA.HI.X.SX32 R87, R109, R0, 0x1, P1 ;  /* 0x000000006d577211 */ /* 0x000fe200008f0eff */
[----:B------:R-:W3:Y:S02]  /*1d50*/  LDG.E.U16 R80, desc[UR8][R92.64] ;  /* 0x000000085c507981 */ /* 0x000ee4000c1e1500 */
[C---:B------:R-:W-:Y:S01]  /*1d60*/  IMAD R111, R20.reuse, 0x2, R145 ;  /* 0x00000002146f7824 */ /* 0x040fe200078e0291 */
[----:B-1----:R-:W-:Y:S01]  /*1d70*/  LEA R82, P1, R113, R10, 0x1 ;  /* 0x0000000a71527211 */ /* 0x002fe200078208ff */
[----:B------:R1:W3:Y:S01]  /*1d80*/  LDG.E.U16 R81, desc[UR8][R86.64] ;  /* 0x0000000856517981 */ /* 0x0002e2000c1e1500 */
[----:B------:R-:W0:Y:S02]  /*1d90*/  LDC R234, c[0x0][0x3c4] ;  /* 0x0000f100ffea7b82 */ /* 0x000e240000000800 */
[----:B------:R-:W-:-:S02]  /*1da0*/  LEA R147, R20, R111, 0x1 ;  /* 0x0000006f14937211 */ /* 0x000fc400078e08ff */
[----:B------:R-:W-:Y:S02]  /*1db0*/  LEA.HI.X.SX32 R83, R113, R0, 0x1, P1 ;  /* 0x0000000071537211 */ /* 0x000fe400008f0eff */
[-C--:B------:R-:W-:Y:S01]  /*1dc0*/  LEA R84, P1, R115, R10.reuse, 0x1 ;  /* 0x0000000a73547211 */ /* 0x080fe200078208ff */
[C---:B------:R-:W-:Y:S01]  /*1dd0*/  IMAD R149, R20.reuse, 0x2, R147 ;  /* 0x0000000214957824 */ /* 0x040fe200078e0293 */
[----:B------:R-:W-:Y:S01]  /*1de0*/  LEA R94, P2, R121, R10, 0x1 ;  /* 0x0000000a795e7211 */ /* 0x000fe200078408ff */
[----:B------:R1:W3:Y:S01]  /*1df0*/  LDG.E.U16 R90, desc[UR8][R82.64] ;  /* 0x00000008525a7981 */ /* 0x0002e2000c1e1500 */
[----:B------:R-:W-:Y:S01]  /*1e00*/  LEA.HI.X.SX32 R85, R115, R0, 0x1, P1 ;  /* 0x0000000073557211 */ /* 0x000fe200008f0eff */
[----:B------:R-:W0:Y:S01]  /*1e10*/  LDC R240, c[0x0][0x3c4] ;  /* 0x0000f100fff07b82 */ /* 0x000e220000000800 */
[----:B------:R-:W-:Y:S02]  /*1e20*/  LEA R88, P1, R117, R10, 0x1 ;  /* 0x0000000a75587211 */ /* 0x000fe400078208ff */
[-C--:B------:R-:W-:Y:S01]  /*1e30*/  LEA.HI.X.SX32 R95, R121, R0.reuse, 0x1, P2 ;  /* 0x00000000795f7211 */ /* 0x080fe200010f0eff */
[C---:B------:R-:W-:Y:S01]  /*1e40*/  IMAD R121, R20.reuse, 0x2, R149 ;  /* 0x0000000214797824 */ /* 0x040fe200078e0295 */
[----:B------:R-:W-:Y:S01]  /*1e50*/  LEA.HI.X.SX32 R89, R117, R0, 0x1, P1 ;  /* 0x0000000075597211 */ /* 0x000fe200008f0eff */
[----:B------:R1:W3:Y:S02]  /*1e60*/  LDG.E.U16 R91, desc[UR8][R84.64] ;  /* 0x00000008545b7981 */ /* 0x0002e4000c1e1500 */
[C---:B-1----:R-:W-:Y:S01]  /*1e70*/  LEA R86, P1, R123.reuse, R10, 0x1 ;  /* 0x0000000a7b567211 */ /* 0x042fe200078208ff */
[----:B------:R-:W-:Y:S01]  /*1e80*/  IMAD R113, R20, 0x2, R121 ;  /* 0x0000000214717824 */ /* 0x000fe200078e0279 */
[----:B------:R-:W1:Y:S01]  /*1e90*/  LDC R187, c[0x0][0x3c4] ;  /* 0x0000f100ffbb7b82 */ /* 0x000e620000000800 */
[----:B------:R0:W3:Y:S01]  /*1ea0*/  LDG.E.U16 R99, desc[UR8][R88.64] ;  /* 0x0000000858637981 */ /* 0x0000e2000c1e1500 */
[----:B------:R-:W-:-:S02]  /*1eb0*/  LEA.HI.X.SX32 R87, R123, R0, 0x1, P1 ;  /* 0x000000007b577211 */ /* 0x000fc400008f0eff */
[C---:B------:R-:W-:Y:S01]  /*1ec0*/  LEA R82, P1, R125.reuse, R10, 0x1 ;  /* 0x0000000a7d527211 */ /* 0x040fe200078208ff */
[----:B------:R-:W3:Y:S01]  /*1ed0*/  LDG.E.U16 R98, desc[UR8][R94.64] ;  /* 0x000000085e627981 */ /* 0x000ee2000c1e1500 */
[C---:B------:R-:W-:Y:S02]  /*1ee0*/  LEA R123, R20.reuse, R113, 0x1 ;  /* 0x00000071147b7211 */ /* 0x040fe400078e08ff */
[----:B------:R-:W-:Y:S01]  /*1ef0*/  LEA.HI.X.SX32 R83, R125, R0, 0x1, P1 ;  /* 0x000000007d537211 */ /* 0x000fe200008f0eff */
[----:B------:R0:W3:Y:S01]  /*1f00*/  LDG.E.U16 R100, desc[UR8][R86.64] ;  /* 0x0000000856647981 */ /* 0x0000e2000c1e1500 */
[----:B------:R-:W1:Y:S01]  /*1f10*/  LDC R239, c[0x0][0x3c4] ;  /* 0x0000f100ffef7b82 */ /* 0x000e620000000800 */
[C---:B------:R-:W-:Y:S01]  /*1f20*/  IMAD R125, R20.reuse, 0x2, R123 ;  /* 0x00000002147d7824 */ /* 0x040fe200078e027b */
[----:B------:R-:W-:Y:S01]  /*1f30*/  LEA R84, P1, R127, R10, 0x1 ;  /* 0x0000000a7f547211 */ /* 0x000fe200078208ff */
[----:B------:R-:W3:Y:S02]  /*1f40*/  LDG.E.U16 R101, desc[UR8][R82.64] ;  /* 0x0000000852657981 */ /* 0x000ee4000c1e1500 */
[----:B------:R-:W-:-:S03]  /*1f50*/  IMAD R151, R20, 0x2, R125 ;  /* 0x0000000214977824 */ /* 0x000fc600078e027d */
[----:B------:R-:W1:Y:S01]  /*1f60*/  LDC R241, c[0x0][0x3c4] ;  /* 0x0000f100fff17b82 */ /* 0x000e620000000800 */
[C---:B------:R-:W-:Y:S01]  /*1f70*/  IMAD R117, R20.reuse, 0x2, R151 ;  /* 0x0000000214757824 */ /* 0x040fe200078e0297 */
[----:B------:R-:W-:Y:S02]  /*1f80*/  LEA.HI.X.SX32 R85, R127, R0, 0x1, P1 ;  /* 0x000000007f557211 */ /* 0x000fe400008f0eff */
[C---:B------:R-:W-:Y:S02]  /*1f90*/  LEA R92, P1, R129.reuse, R10, 0x1 ;  /* 0x0000000a815c7211 */ /* 0x040fe400078208ff */
[C---:B------:R-:W-:Y:S01]  /*1fa0*/  LEA R127, R20.reuse, R117, 0x1 ;  /* 0x00000075147f7211 */ /* 0x040fe200078e08ff */
[----:B------:R-:W3:Y:S01]  /*1fb0*/  LDG.E.U16 R103, desc[UR8][R84.64] ;  /* 0x0000000854677981 */ /* 0x000ee2000c1e1500 */
[----:B------:R-:W-:Y:S01]  /*1fc0*/  LEA.HI.X.SX32 R93, R129, R0, 0x1, P1 ;  /* 0x00000000815d7211 */ /* 0x000fe200008f0eff */
[----:B------:R-:W1:Y:S02]  /*1fd0*/  LDC R181, c[0x0][0x3c4] ;  /* 0x0000f100ffb57b82 */ /* 0x000e640000000800 */
[C---:B------:R-:W-:Y:S01]  /*1fe0*/  IMAD R129, R20.reuse, 0x2, R127 ;  /* 0x0000000214817824 */ /* 0x040fe200078e027f */
[-C--:B0-----:R-:W-:Y:S01]  /*1ff0*/  LEA R88, P2, R97, R10.reuse, 0x1 ;  /* 0x0000000a61587211 */ /* 0x081fe200078408ff */
[----:B------:R-:W3:Y:S01]  /*2000*/  LDG.E.U16 R104, desc[UR8][R92.64] ;  /* 0x000000085c687981 */ /* 0x000ee2000c1e1500 */
[----:B------:R-:W-:Y:S01]  /*2010*/  LEA R86, P1, R131, R10, 0x1 ;  /* 0x0000000a83567211 */ /* 0x000fe200078208ff */
[C---:B------:R-:W-:Y:S01]  /*2020*/  IMAD R153, R20.reuse, 0x2, R129 ;  /* 0x0000000214997824 */ /* 0x040fe200078e0281 */
[-C--:B------:R-:W-:Y:S01]  /*2030*/  LEA.HI.X.SX32 R89, R97, R0.reuse, 0x1, P2 ;  /* 0x0000000061597211 */ /* 0x080fe200010f0eff */
[----:B------:R-:W0:Y:S01]  /*2040*/  LDC R244, c[0x0][0x3c4] ;  /* 0x0000f100fff47b82 */ /* 0x000e220000000800 */
[----:B------:R-:W-:Y:S01]  /*2050*/  LEA.HI.X.SX32 R87, R131, R0, 0x1, P1 ;  /* 0x0000000083577211 */ /* 0x000fe200008f0eff */
[----:B------:R-:W-:Y:S01]  /*2060*/  IMAD R131, R20, 0x2, R153 ;  /* 0x0000000214837824 */ /* 0x000fe200078e0299 */
[-C--:B------:R-:W-:Y:S01]  /*2070*/  LEA R94, P2, R133, R10.reuse, 0x1 ;  /* 0x0000000a855e7211 */ /* 0x080fe200078408ff */
[----:B------:R4:W3:Y:S01]  /*2080*/  LDG.E.U16 R102, desc[UR8][R88.64] ;  /* 0x0000000858667981 */ /* 0x0008e2000c1e1500 */
[----:B------:R-:W-:-:S02]  /*2090*/  LEA R96, P1, R135, R10, 0x1 ;  /* 0x0000000a87607211 */ /* 0x000fc400078208ff */
[-C--:B------:R-:W-:Y:S01]  /*20a0*/  LEA.HI.X.SX32 R95, R133, R0.reuse, 0x1, P2 ;  /* 0x00000000855f7211 */ /* 0x080fe200010f0eff */
[----:B------:R1:W3:Y:S01]  /*20b0*/  LDG.E.U16 R105, desc[UR8][R86.64] ;  /* 0x0000000856697981 */ /* 0x0002e2000c1e1500 */
[C---:B------:R-:W-:Y:S01]  /*20c0*/  LEA R133, R20.reuse, R131, 0x1 ;  /* 0x0000008314857211 */ /* 0x040fe200078e08ff */
[----:B------:R-:W0:Y:S01]  /*20d0*/  LDC R246, c[0x0][0x3c4] ;  /* 0x0000f100fff67b82 */ /* 0x000e220000000800 */
[----:B------:R-:W-:Y:S01]  /*20e0*/  LEA.HI.X.SX32 R97, R135, R0, 0x1, P1 ;  /* 0x0000000087617211 */ /* 0x000fe200008f0eff */
[----:B------:R-:W3:Y:S02]  /*20f0*/  LDG.E.U16 R109, desc[UR8][R94.64] ;  /* 0x000000085e6d7981 */ /* 0x000ee4000c1e1500 */
[C---:B------:R-:W-:Y:S01]  /*2100*/  IMAD R135, R20.reuse, 0x2, R133 ;  /* 0x0000000214877824 */ /* 0x040fe200078e0285 */
[C---:B----4-:R-:W-:Y:S01]  /*2110*/  LEA R88, P1, R137.reuse, R10, 0x1 ;  /* 0x0000000a89587211 */ /* 0x050fe200078208ff */
[----:B------:R4:W3:Y:S02]  /*2120*/  LDG.E.U16 R108, desc[UR8][R96.64] ;  /* 0x00000008606c7981 */ /* 0x0008e4000c1e1500 */
[C---:B------:R-:W-:Y:S01]  /*2130*/  IMAD R155, R20.reuse, 0x2, R135 ;  /* 0x00000002149b7824 */ /* 0x040fe200078e0287 */
[----:B------:R-:W-:Y:S01]  /*2140*/  LEA.HI.X.SX32 R89, R137, R0, 0x1, P1 ;  /* 0x0000000089597211 */ /* 0x000fe200008f0eff */
[----:B------:R-:W0:Y:S01]  /*2150*/  LDC R245, c[0x0][0x3c4] ;  /* 0x0000f100fff57b82 */ /* 0x000e220000000800 */
[-C--:B------:R-:W-:Y:S01]  /*2160*/  LEA R82, P2, R139, R10.reuse, 0x1 ;  /* 0x0000000a8b527211 */ /* 0x080fe200078408ff */
[----:B------:R-:W-:Y:S01]  /*2170*/  IMAD R137, R20, 0x2, R155 ;  /* 0x0000000214897824 */ /* 0x000fe200078e029b */
[----:B------:R-:W-:Y:S01]  /*2180*/  LEA R84, P1, R141, R10, 0x1 ;  /* 0x0000000a8d547211 */ /* 0x000fe200078208ff */
[----:B------:R1:W3:Y:S01]  /*2190*/  LDG.E.U16 R110, desc[UR8][R88.64] ;  /* 0x00000008586e7981 */ /* 0x0002e2000c1e1500 */
[----:B------:R-:W-:-:S02]  /*21a0*/  LEA.HI.X.SX32 R83, R139, R0, 0x1, P2 ;  /* 0x000000008b537211 */ /* 0x000fc400010f0eff */
[C---:B------:R-:W-:Y:S01]  /*21b0*/  LEA R139, R20.reuse, R137, 0x1 ;  /* 0x00000089148b7211 */ /* 0x040fe200078e08ff */
[----:B------:R-:W0:Y:S01]  /*21c0*/  LDC R249, c[0x0][0x3c4] ;  /* 0x0000f100fff97b82 */ /* 0x000e220000000800 */
[----:B------:R-:W-:Y:S01]  /*21d0*/  LEA.HI.X.SX32 R85, R141, R0, 0x1, P1 ;  /* 0x000000008d557211 */ /* 0x000fe200008f0eff */
[----:B------:R1:W3:Y:S02]  /*21e0*/  LDG.E.U16 R112, desc[UR8][R82.64] ;  /* 0x0000000852707981 */ /* 0x0002e4000c1e1500 */
[C---:B------:R-:W-:Y:S01]  /*21f0*/  IMAD R141, R20.reuse, 0x2, R139 ;  /* 0x00000002148d7824 */ /* 0x040fe200078e028b */
[C---:B------:R-:W-:Y:S01]  /*2200*/  LEA R92, P1, R143.reuse, R10, 0x1 ;  /* 0x0000000a8f5c7211 */ /* 0x040fe200078208ff */
[----:B------:R4:W3:Y:S02]  /*2210*/  LDG.E.U16 R114, desc[UR8][R84.64] ;  /* 0x0000000854727981 */ /* 0x0008e4000c1e1500 */
[C---:B------:R-:W-:Y:S01]  /*2220*/  IMAD R157, R20.reuse, 0x2, R141 ;  /* 0x00000002149d7824 */ /* 0x040fe200078e028d */
[----:B------:R-:W-:Y:S01]  /*2230*/  LEA.HI.X.SX32 R93, R143, R0, 0x1, P1 ;  /* 0x000000008f5d7211 */ /* 0x000fe200008f0eff */
[----:B------:R-:W0:Y:S02]  /*2240*/  LDC R176, c[0x0][0x3c4] ;  /* 0x0000f100ffb07b82 */ /* 0x000e240000000800 */
[C---:B------:R-:W-:Y:S01]  /*2250*/  IMAD R143, R20.reuse, 0x2, R157 ;  /* 0x00000002148f7824 */ /* 0x040fe200078e029d */
[-C--:B-1----:R-:W-:Y:S01]  /*2260*/  LEA R86, P2, R145, R10.reuse, 0x1 ;  /* 0x0000000a91567211 */ /* 0x082fe200078408ff */
[----:B------:R1:W3:Y:S03]  /*2270*/  LDG.E.U16 R115, desc[UR8][R92.64] ;  /* 0x000000085c737981 */ /* 0x0002e6000c1e1500 */
[----:B----4-:R-:W-:Y:S01]  /*2280*/  LEA R97, R20, R143, 0x1 ;  /* 0x0000008f14617211 */ /* 0x010fe200078e08ff */
[----:B------:R-:W4:Y:S01]  /*2290*/  LDC R248, c[0x0][0x3c4] ;  /* 0x0000f100fff87b82 */ /* 0x000f220000000800 */
[----:B------:R-:W-:-:S02]  /*22a0*/  LEA R88, P1, R147, R10, 0x1 ;  /* 0x0000000a93587211 */ /* 0x000fc400078208ff */
[-C--:B------:R-:W-:Y:S01]  /*22b0*/  LEA.HI.X.SX32 R87, R145, R0.reuse, 0x1, P2 ;  /* 0x0000000091577211 */ /* 0x080fe200010f0eff */
[C---:B------:R-:W-:Y:S01]  /*22c0*/  IMAD R145, R20.reuse, 0x2, R97 ;  /* 0x0000000214917824 */ /* 0x040fe200078e0261 */
[----:B------:R-:W-:Y:S02]  /*22d0*/  LEA.HI.X.SX32 R89, R147, R0, 0x1, P1 ;  /* 0x0000000093597211 */ /* 0x000fe400008f0eff */
[-C--:B------:R-:W-:Y:S01]  /*22e0*/  LEA R94, P1, R123, R10.reuse, 0x1 ;  /* 0x0000000a7b5e7211 */ /* 0x080fe200078208ff */
[C---:B------:R-:W-:Y:S01]  /*22f0*/  IMAD R147, R20.reuse, 0x2, R145 ;  /* 0x0000000214937824 */ /* 0x040fe200078e0291 */
[----:B------:R-:W-:Y:S01]  /*2300*/  LEA R82, P2, R127, R10, 0x1 ;  /* 0x0000000a7f527211 */ /* 0x000fe200078408ff */
[----:B------:R-:W4:Y:S01]  /*2310*/  LDG.E.U16 R116, desc[UR8][R86.64] ;  /* 0x0000000856747981 */ /* 0x000f22000c1e1500 */
[----:B------:R-:W-:Y:S01]  /*2320*/  LEA.HI.X.SX32 R95, R123, R0, 0x1, P1 ;  /* 0x000000007b5f7211 */ /* 0x000fe200008f0eff */
[C---:B------:R-:W-:Y:S01]  /*2330*/  IMAD R123, R20.reuse, 0x2, R147 ;  /* 0x00000002147b7824 */ /* 0x040fe200078e0293 */
[----:B------:R-:W-:Y:S01]  /*2340*/  LEA R84, P1, R133, R10, 0x1 ;  /* 0x0000000a85547211 */ /* 0x000fe200078208ff */
[----:B------:R1:W4:Y:S01]  /*2350*/  LDG.E.U16 R118, desc[UR8][R88.64] ;  /* 0x0000000858767981 */ /* 0x000322000c1e1500 */
[-C--:B------:R-:W-:Y:S01]  /*2360*/  LEA.HI.X.SX32 R83, R127, R0.reuse, 0x1, P2 ;  /* 0x000000007f537211 */ /* 0x080fe200010f0eff */
[----:B------:R-:W0:Y:S01]  /*2370*/  LDC R250, c[0x0][0x3c4] ;  /* 0x0000f100fffa7b82 */ /* 0x000e220000000800 */
[----:B------:R-:W-:Y:S01]  /*2380*/  LEA R127, R20, R123, 0x1 ;  /* 0x0000007b147f7211 */ /* 0x000fe200078e08ff */
[----:B------:R1:W4:Y:S01]  /*2390*/  LDG.E.U16 R120, desc[UR8][R94.64] ;  /* 0x000000085e787981 */ /* 0x000322000c1e1500 */
[----:B------:R-:W-:-:S02]  /*23a0*/  LEA.HI.X.SX32 R85, R133, R0, 0x1, P1 ;  /* 0x0000000085557211 */ /* 0x000fc400008f0eff */
[C---:B-1----:R-:W-:Y:S01]  /*23b0*/  LEA R92, P1, R139.reuse, R10, 0x1 ;  /* 0x0000000a8b5c7211 */ /* 0x042fe200078208ff */
[C---:B------:R-:W-:Y:S01]  /*23c0*/  IMAD R133, R20.reuse, 0x2, R127 ;  /* 0x0000000214857824 */ /* 0x040fe200078e027f */
[----:B------:R1:W4:Y:S01]  /*23d0*/  LDG.E.U16 R122, desc[UR8][R82.64] ;  /* 0x00000008527a7981 */ /* 0x000322000c1e1500 */
[----:B------:R-:W0:Y:S01]  /*23e0*/  LDC R184, c[0x0][0x3c4] ;  /* 0x0000f100ffb87b82 */ /* 0x000e220000000800 */
[----:B------:R-:W-:Y:S01]  /*23f0*/  LEA.HI.X.SX32 R93, R139, R0, 0x1, P1 ;  /* 0x000000008b5d7211 */ /* 0x000fe200008f0eff */
[C---:B------:R-:W-:Y:S01]  /*2400*/  IMAD R159, R20.reuse, 0x2, R133 ;  /* 0x00000002149f7824 */ /* 0x040fe200078e0285 */
[-C--:B------:R-:W-:Y:S01]  /*2410*/  LEA R88, P2, R97, R10.reuse, 0x1 ;  /* 0x0000000a61587211 */ /* 0x080fe200078408ff */
[----:B------:R-:W4:Y:S01]  /*2420*/  LDG.E.U16 R130, desc[UR8][R84.64] ;  /* 0x0000000854827981 */ /* 0x000f22000c1e1500 */
[C---:B------:R-:W-:Y:S01]  /*2430*/  LEA R94, P1, R127.reuse, R10, 0x1 ;  /* 0x0000000a7f5e7211 */ /* 0x040fe200078208ff */
[----:B------:R-:W-:Y:S02]  /*2440*/  IMAD R139, R20, 0x2, R159 ;  /* 0x00000002148b7824 */ /* 0x000fe400078e029f */
[----:B------:R1:W4:Y:S01]  /*2450*/  LDG.E.U16 R138, desc[UR8][R92.64] ;  /* 0x000000085c8a7981 */ /* 0x000322000c1e1500 */
[----:B------:R-:W-:Y:S01]  /*2460*/  LEA.HI.X.SX32 R95, R127, R0, 0x1, P1 ;  /* 0x000000007f5f7211 */ /* 0x000fe200008f0eff */
[----:B------:R-:W0:Y:S01]  /*2470*/  LDC R182, c[0x0][0x3c4] ;  /* 0x0000f100ffb67b82 */ /* 0x000e220000000800 */
[----:B------:R-:W-:-:S02]  /*2480*/  LEA R86, P1, R149, R10, 0x1 ;  /* 0x0000000a95567211 */ /* 0x000fc400078208ff */
[----:B------:R-:W-:Y:S01]  /*2490*/  LEA R161, R20, R139, 0x1 ;  /* 0x0000008b14a17211 */ /* 0x000fe200078e08ff */
[----:B------:R-:W4:Y:S01]  /*24a0*/  LDG.E.U16 R148, desc[UR8][R94.64] ;  /* 0x000000085e947981 */ /* 0x000f22000c1e1500 */
[----:B------:R-:W-:Y:S02]  /*24b0*/  LEA.HI.X.SX32 R87, R149, R0, 0x1, P1 ;  /* 0x0000000095577211 */ /* 0x000fe400008f0eff */
[----:B------:R-:W-:Y:S01]  /*24c0*/  LEA R96, P1, R125, R10, 0x1 ;  /* 0x0000000a7d607211 */ /* 0x000fe200078208ff */
[----:B------:R-:W0:Y:S01]  /*24d0*/  LDC R190, c[0x0][0x3c4] ;  /* 0x0000f100ffbe7b82 */ /* 0x000e220000000800 */
[-C--:B------:R-:W-:Y:S01]  /*24e0*/  LEA.HI.X.SX32 R89, R97, R0.reuse, 0x1, P2 ;  /* 0x0000000061597211 */ /* 0x080fe200010f0eff */
[----:B------:R-:W4:Y:S01]  /*24f0*/  LDG.E.U16 R124, desc[UR8][R86.64] ;  /* 0x00000008567c7981 */ /* 0x000f22000c1e1500 */
[----:B------:R-:W-:Y:S02]  /*2500*/  LEA.HI.X.SX32 R97, R125, R0, 0x1, P1 ;  /* 0x000000007d617211 */ /* 0x000fe400008f0eff */
[-C--:B-1----:R-:W-:Y:S01]  /*2510*/  LEA R82, P2, R161, R10.reuse, 0x1 ;  /* 0x0000000aa1527211 */ /* 0x082fe200078408ff */
[----:B------:R1:W4:Y:S01]  /*2520*/  LDG.E.U16 R144, desc[UR8][R88.64] ;  /* 0x0000000858907981 */ /* 0x000322000c1e1500 */
[----:B------:R-:W-:Y:S01]  /*2530*/  LEA R92, P1, R135, R10, 0x1 ;  /* 0x0000000a875c7211 */ /* 0x000fe200078208ff */
[----:B------:R-:W0:Y:S01]  /*2540*/  LDC R198, c[0x0][0x3c4] ;  /* 0x0000f100ffc67b82 */ /* 0x000e220000000800 */
[-C--:B------:R-:W-:Y:S01]  /*2550*/  LEA.HI.X.SX32 R83, R161, R0.reuse, 0x1, P2 ;  /* 0x00000000a1537211 */ /* 0x080fe200010f0eff */
[----:B------:R-:W4:Y:S01]  /*2560*/  LDG.E.U16 R126, desc[UR8][R96.64] ;  /* 0x00000008607e7981 */ /* 0x000f22000c1e1500 */
[----:B------:R-:W-:-:S02]  /*2570*/  LEA.HI.X.SX32 R93, R135, R0, 0x1, P1 ;  /* 0x00000000875d7211 */ /* 0x000fc400008f0eff */
[-C--:B------:R-:W-:Y:S01]  /*2580*/  LEA R84, P2, R129, R10.reuse, 0x1 ;  /* 0x0000000a81547211 */ /* 0x080fe200078408ff */
[----:B------:R1:W4:Y:S02]  /*2590*/  LDG.E.U16 R150, desc[UR8][R82.64] ;  /* 0x0000000852967981 */ /* 0x000324000c1e1500 */
[----:B-1----:R-:W-:Y:S01]  /*25a0*/  LEA R88, P1, R141, R10, 0x1 ;  /* 0x0000000a8d587211 */ /* 0x002fe200078208ff */
[----:B------:R-:W-:Y:S01]  /*25b0*/  IMAD R161, R20, 0x2, R161 ;  /* 0x0000000214a17824 */ /* 0x000fe200078e02a1 */
[-C--:B------:R-:W-:Y:S01]  /*25c0*/  LEA.HI.X.SX32 R85, R129, R0.reuse, 0x1, P2 ;  /* 0x0000000081557211 */ /* 0x080fe200010f0eff */
[----:B------:R-:W4:Y:S01]  /*25d0*/  LDG.E.U16 R132, desc[UR8][R92.64] ;  /* 0x000000085c847981 */ /* 0x000f22000c1e1500 */
[----:B------:R-:W-:Y:S01]  /*25e0*/  LEA.HI.X.SX32 R89, R141, R0, 0x1, P1 ;  /* 0x000000008d597211 */ /* 0x000fe200008f0eff */
[----:B------:R-:W1:Y:S01]  /*25f0*/  LDC.64 R134, c[0x0][0x388] ;  /* 0x0000e200ff867b82 */ /* 0x000e620000000a00 */
[-C--:B------:R-:W-:Y:S01]  /*2600*/  LEA R94, P2, R145, R10.reuse, 0x1 ;  /* 0x0000000a915e7211 */ /* 0x080fe200078408ff */
[----:B------:R0:W4:Y:S01]  /*2610*/  LDG.E.U16 R128, desc[UR8][R84.64] ;  /* 0x0000000854807981 */ /* 0x000122000c1e1500 */
[----:B------:R-:W-:-:S03]  /*2620*/  LEA R82, P1, R133, R10, 0x1 ;  /* 0x0000000a85527211 */ /* 0x000fc600078208ff */
[----:B------:R-:W4:Y:S01]  /*2630*/  LDG.E.U16 R141, desc[UR8][R88.64] ;  /* 0x00000008588d7981 */ /* 0x000f22000c1e1500 */
[----:B------:R-:W-:Y:S01]  /*2640*/  LEA.HI.X.SX32 R83, R133, R0, 0x1, P1 ;  /* 0x0000000085537211 */ /* 0x000fe200008f0eff */
[----:B------:R-:W1:Y:S01]  /*2650*/  LDC R214, c[0x0][0x3c4] ;  /* 0x0000f100ffd67b82 */ /* 0x000e620000000800 */
[----:B0-----:R-:W-:-:S03]  /*2660*/  LEA R84, P1, R121, R10, 0x1 ;  /* 0x0000000a79547211 */ /* 0x001fc600078208ff */
[----:B------:R-:W4:Y:S01]  /*2670*/  LDG.E.U16 R149, desc[UR8][R82.64] ;  /* 0x0000000852957981 */ /* 0x000f22000c1e1500 */
[-C--:B------:R-:W-:Y:S02]  /*2680*/  LEA.HI.X.SX32 R95, R145, R0.reuse, 0x1, P2 ;  /* 0x00000000915f7211 */ /* 0x080fe400010f0eff */
[----:B------:R-:W-:Y:S01]  /*2690*/  LEA.HI.X.SX32 R85, R121, R0, 0x1, P1 ;  /* 0x0000000079557211 */ /* 0x000fe200008f0eff */
[----:B------:R-:W0:Y:S01]  /*26a0*/  LDC R228, c[0x0][0x3c4] ;  /* 0x0000f100ffe47b82 */ /* 0x000e220000000800 */
[-C--:B------:R-:W-:Y:S01]  /*26b0*/  LEA R92, P1, R151, R10.reuse, 0x1 ;  /* 0x0000000a975c7211 */ /* 0x080fe200078208ff */
[----:B------:R1:W4:Y:S01]  /*26c0*/  LDG.E.U16 R145, desc[UR8][R94.64] ;  /* 0x000000085e917981 */ /* 0x000322000c1e1500 */
[----:B------:R-:W-:Y:S02]  /*26d0*/  LEA R86, P2, R161, R10, 0x1 ;  /* 0x0000000aa1567211 */ /* 0x000fe400078408ff */
[-C--:B------:R-:W-:Y:S01]  /*26e0*/  LEA.HI.X.SX32 R93, R151, R0.reuse, 0x1, P1 ;  /* 0x00000000975d7211 */ /* 0x080fe200008f0eff */
[----:B------:R1:W4:Y:S01]  /*26f0*/  LDG.E.U16 R125, desc[UR8][R84.64] ;  /* 0x00000008547d7981 */ /* 0x000322000c1e1500 */
[----:B------:R-:W-:Y:S01]  /*2700*/  LEA.HI.X.SX32 R87, R161, R0, 0x1, P2 ;  /* 0x00000000a1577211 */ /* 0x000fe200010f0eff */
[----:B------:R-:W0:Y:S01]  /*2710*/  LDC R224, c[0x0][0x3c4] ;  /* 0x0000f100ffe07b82 */ /* 0x000e220000000800 */
[-C--:B-1----:R-:W-:Y:S01]  /*2720*/  LEA R94, P1, R155, R10.reuse, 0x1 ;  /* 0x0000000a9b5e7211 */ /* 0x082fe200078208ff */
[----:B------:R1:W4:Y:S01]  /*2730*/  LDG.E.U16 R127, desc[UR8][R92.64] ;  /* 0x000000085c7f7981 */ /* 0x000322000c1e1500 */
[----:B------:R-:W-:-:S02]  /*2740*/  LEA R96, P2, R153, R10, 0x1 ;  /* 0x0000000a99607211 */ /* 0x000fc400078408ff */
[----:B------:R-:W-:Y:S01]  /*2750*/  LEA.HI.X.SX32 R95, R155, R0, 0x1, P1 ;  /* 0x000000009b5f7211 */ /* 0x000fe200008f0eff */
[----:B------:R-:W-:Y:S01]  /*2760*/  IMAD R161, R20, 0x2, R161 ;  /* 0x0000000214a17824 */ /* 0x000fe200078e02a1 */
[----:B------:R-:W-:Y:S01]  /*2770*/  LEA R82, P1, R147, R10, 0x1 ;  /* 0x0000000a93527211 */ /* 0x000fe200078208ff */
[----:B------:R1:W4:Y:S01]  /*2780*/  LDG.E.U16 R152, desc[UR8][R86.64] ;  /* 0x0000000856987981 */ /* 0x000322000c1e1500 */
[-C--:B------:R-:W-:Y:S01]  /*2790*/  LEA.HI.X.SX32 R97, R153, R0.reuse, 0x1, P2 ;  /* 0x0000000099617211 */ /* 0x080fe200010f0eff */
[----:B------:R-:W-:Y:S01]  /*27a0*/  IMAD.SHL.U32 R133, R154, 0x200, RZ ;  /* 0x000002009a857824 */ /* 0x000fe200078e00ff */
[----:B------:R-:W-:Y:S01]  /*27b0*/  LEA.HI.X.SX32 R83, R147, R0, 0x1, P1 ;  /* 0x0000000093537211 */ /* 0x000fe200008f0eff */
[----:B------:R-:W4:Y:S01]  /*27c0*/  LDG.E.U16 R136, desc[UR8][R94.64] ;  /* 0x000000085e887981 */ /* 0x000f22000c1e1500 */
[----:B------:R-:W-:Y:S01]  /*27d0*/  LEA R88, P2, R157, R10, 0x1 ;  /* 0x0000000a9d587211 */ /* 0x000fe200078408ff */
[----:B------:R-:W-:Y:S01]  /*27e0*/  IMAD R202, R158, R202, RZ ;  /* 0x000000ca9eca7224 */ /* 0x000fe200078e02ff */
[----:B------:R-:W-:Y:S01]  /*27f0*/  LEA R84, P1, R159, R10, 0x1 ;  /* 0x0000000a9f547211 */ /* 0x000fe200078208ff */
[----:B------:R-:W-:Y:S01]  /*2800*/  IMAD R121, R20, 0x2, R161 ;  /* 0x0000000214797824 */ /* 0x000fe200078e02a1 */
[-C--:B------:R-:W-:Y:S01]  /*2810*/  LEA.HI.X.SX32 R89, R157, R0.reuse, 0x1, P2 ;  /* 0x000000009d597211 */ /* 0x080fe200010f0eff */
[----:B------:R-:W4:Y:S01]  /*2820*/  LDG.E.U16 R129, desc[UR8][R96.64] ;  /* 0x0000000860817981 */ /* 0x000f22000c1e1500 */
[----:B------:R-:W-:Y:S01]  /*2830*/  LEA.HI.X.SX32 R85, R159, R0, 0x1, P1 ;  /* 0x000000009f557211 */ /* 0x000fe200008f0eff */
[----:B------:R-:W-:Y:S01]  /*2840*/  IMAD R233, R233, 0x30, RZ ;  /* 0x00000030e9e97824 */ /* 0x000fe200078e02ff */
[-C--:B-1----:R-:W-:Y:S01]  /*2850*/  LEA R92, P1, R107, R10.reuse, 0x1 ;  /* 0x0000000a6b5c7211 */ /* 0x082fe200078208ff */
[----:B------:R1:W4:Y:S01]  /*2860*/  LDG.E.U16 R142, desc[UR8][R88.64] ;  /* 0x00000008588e7981 */ /* 0x000322000c1e1500 */
[----:B------:R-:W-:Y:S01]  /*2870*/  LEA R86, P2, R161, R10, 0x1 ;  /* 0x0000000aa1567211 */ /* 0x000fe200078408ff */
[----:B------:R-:W-:Y:S01]  /*2880*/  IMAD R237, R237, 0x18, RZ ;  /* 0x00000018eded7824 */ /* 0x000fe200078e02ff */
[-C--:B------:R-:W-:Y:S01]  /*2890*/  LEA.HI.X.SX32 R93, R107, R0.reuse, 0x1, P1 ;  /* 0x000000006b5d7211 */ /* 0x080fe200008f0eff */
[----:B------:R0:W4:Y:S01]  /*28a0*/  LDG.E.U16 R146, desc[UR8][R82.64] ;  /* 0x0000000852927981 */ /* 0x000122000c1e1500 */
[----:B------:R-:W-:Y:S01]  /*28b0*/  LEA.HI.X.SX32 R87, R161, R0, 0x1, P2 ;  /* 0x00000000a1577211 */ /* 0x000fe200010f0eff */
[----:B------:R-:W-:Y:S01]  /*28c0*/  IMAD R227, R227, 0x50, RZ ;  /* 0x00000050e3e37824 */ /* 0x000fe200078e02ff */
[----:B------:R-:W-:Y:S01]  /*28d0*/  PRMT R119, RZ, 0x7610, R119 ;  /* 0x00007610ff777816 */ /* 0x000fe20000000077 */
[----:B------:R0:W4:Y:S01]  /*28e0*/  LDG.E.U16 R147, desc[UR8][R84.64] ;  /* 0x0000000854937981 */ /* 0x000122000c1e1500 */
[----:B------:R-:W-:Y:S01]  /*28f0*/  IMAD R219, R219, 0x70, RZ ;  /* 0x00000070dbdb7824 */ /* 0x000fe200078e02ff */
[-C--:B-1----:R-:W-:Y:S01]  /*2900*/  LEA R88, P1, R111, R10.reuse, 0x1 ;  /* 0x0000000a6f587211 */ /* 0x082fe200078208ff */
[----:B------:R-:W-:Y:S01]  /*2910*/  IMAD R223, R223, 0x60, RZ ;  /* 0x00000060dfdf7824 */ /* 0x000fe200078e02ff */
[----:B------:R-:W-:Y:S01]  /*2920*/  LEA R94, P2, R121, R10, 0x1 ;  /* 0x0000000a795e7211 */ /* 0x000fe200078408ff */
[----:B------:R1:W4:Y:S01]  /*2930*/  LDG.E.U16 R151, desc[UR8][R86.64] ;  /* 0x0000000856977981 */ /* 0x000322000c1e1500 */
[----:B------:R-:W-:Y:S01]  /*2940*/  LEA.HI.X.SX32 R89, R111, R0, 0x1, P1 ;  /* 0x000000006f597211 */ /* 0x000fe200008f0eff */
[----:B------:R-:W-:Y:S01]  /*2950*/  IMAD R221, R221, 0x28, RZ ;  /* 0x00000028dddd7824 */ /* 0x000fe200078e02ff */
[----:B------:R-:W-:Y:S01]  /*2960*/  LEA R106, P1, R113, R10, 0x1 ;  /* 0x0000000a716a7211 */ /* 0x000fe200078208ff */
[----:B------:R-:W-:Y:S01]  /*2970*/  IMAD R211, R211, 0x38, RZ ;  /* 0x00000038d3d37824 */ /* 0x000fe200078e02ff */
[-C--:B------:R-:W-:Y:S01]  /*2980*/  LEA.HI.X.SX32 R95, R121, R0.reuse, 0x1, P2 ;  /* 0x00000000795f7211 */ /* 0x080fe200010f0eff */
[----:B------:R-:W-:Y:S01]  /*2990*/  IMAD R235, R235, 0x90, RZ ;  /* 0x00000090ebeb7824 */ /* 0x000fe200078e02ff */
[----:B------:R-:W-:Y:S01]  /*29a0*/  LEA.HI.X.SX32 R107, R113, R0, 0x1, P1 ;  /* 0x00000000716b7211 */ /* 0x000fe200008f0eff */
[----:B------:R1:W4:Y:S01]  /*29b0*/  LDG.E.U16 R121, desc[UR8][R92.64] ;  /* 0x000000085c797981 */ /* 0x000322000c1e1500 */
[-C--:B------:R-:W-:Y:S01]  /*29c0*/  LEA R96, P2, R117, R10.reuse, 0x1 ;  /* 0x0000000a75607211 */ /* 0x080fe200078408ff */
[----:B------:R-:W2:Y:S01]  /*29d0*/  LDC R113, c[0x0][0x3c8] ;  /* 0x0000f200ff717b82 */ /* 0x000ea20000000800 */
[----:B0-----:R-:W-:Y:S01]  /*29e0*/  LEA R82, P1, R131, R10, 0x1 ;  /* 0x0000000a83527211 */ /* 0x001fe200078208ff */
[----:B------:R0:W4:Y:S01]  /*29f0*/  LDG.E.U16 R153, desc[UR8][R94.64] ;  /* 0x000000085e997981 */ /* 0x000122000c1e1500 */
[----:B------:R-:W-:-:S02]  /*2a00*/  LEA.HI.X.SX32 R97, R117, R0, 0x1, P2 ;  /* 0x0000000075617211 */ /* 0x000fc400010f0eff */
[----:B------:R-:W-:Y:S01]  /*2a10*/  LEA.HI.X.SX32 R83, R131, R0, 0x1, P1 ;  /* 0x0000000083537211 */ /* 0x000fe200008f0eff */
[----:B------:R0:W4:Y:S01]  /*2a20*/  LDG.E.U16 R89, desc[UR8][R88.64] ;  /* 0x0000000858597981 */ /* 0x000122000c1e1500 */
[-C--:B------:R-:W-:Y:S01]  /*2a30*/  LEA R84, P1, R137, R10.reuse, 0x1 ;  /* 0x0000000a89547211 */ /* 0x080fe200078208ff */
[----:B------:R-:W-:Y:S01]  /*2a40*/  IMAD R231, R231, 0xb0, RZ ;  /* 0x000000b0e7e77824 */ /* 0x000fe200078e02ff */
[----:B-1----:R-:W-:Y:S01]  /*2a50*/  LEA R86, P2, R143, R10, 0x1 ;  /* 0x0000000a8f567211 */ /* 0x002fe200078408ff */
[----:B------:R1:W4:Y:S01]  /*2a60*/  LDG.E.U16 R107, desc[UR8][R106.64] ;  /* 0x000000086a6b7981 */ /* 0x000322000c1e1500 */
[-C--:B------:R-:W-:Y:S01]  /*2a70*/  LEA.HI.X.SX32 R85, R137, R0.reuse, 0x1, P1 ;  /* 0x0000000089557211 */ /* 0x080fe200008f0eff */
[----:B------:R-:W3:Y:S01]  /*2a80*/  LDC R155, c[0x0][0x3c4] ;  /* 0x0000f100ff9b7b82 */ /* 0x000ee20000000800 */
[----:B------:R-:W-:Y:S01]  /*2a90*/  LEA.HI.X.SX32 R87, R143, R0, 0x1, P2 ;  /* 0x000000008f577211 */ /* 0x000fe200010f0eff */
[----:B------:R-:W4:Y:S01]  /*2aa0*/  LDG.E.U16 R97, desc[UR8][R96.64] ;  /* 0x0000000860617981 */ /* 0x000f22000c1e1500 */
[----:B------:R-:W-:-:S02]  /*2ab0*/  LEA R92, P1, R123, R10, 0x1 ;  /* 0x0000000a7b5c7211 */ /* 0x000fc400078208ff */
[----:B0-----:R-:W-:Y:S01]  /*2ac0*/  LEA R94, P2, R139, R10, 0x1 ;  /* 0x0000000a8b5e7211 */ /* 0x001fe200078408ff */
[----:B------:R0:W4:Y:S01]  /*2ad0*/  LDG.E.U16 R111, desc[UR8][R82.64] ;  /* 0x00000008526f7981 */ /* 0x000122000c1e1500 */
[-C--:B------:R-:W-:Y:S01]  /*2ae0*/  LEA.HI.X.SX32 R93, R123, R0.reuse, 0x1, P1 ;  /* 0x000000007b5d7211 */ /* 0x080fe200008f0eff */
[----:B------:R-:W-:Y:S01]  /*2af0*/  IMAD R232, R232, 0xa0, RZ ;  /* 0x000000a0e8e87824 */ /* 0x000fe200078e02ff */
[----:B------:R-:W-:Y:S01]  /*2b00*/  LEA.HI.X.SX32 R95, R139, R0, 0x1, P2 ;  /* 0x000000008b5f7211 */ /* 0x000fe200010f0eff */
[----:B------:R0:W4:Y:S01]  /*2b10*/  LDG.E.U16 R85, desc[UR8][R84.64] ;  /* 0x0000000854557981 */ /* 0x000122000c1e1500 */
[----:B------:R-:W-:Y:S01]  /*2b20*/  PRMT R88, RZ, 0x7610, R88 ;  /* 0x00007610ff587816 */ /* 0x000fe20000000058 */
[----:B------:R-:W-:Y:S01]  /*2b30*/  IMAD R217, R217, 0x48, RZ ;  /* 0x00000048d9d97824 */ /* 0x000fe200078e02ff */
[----:B------:R-:W-:Y:S01]  /*2b40*/  PRMT R117, RZ, 0x7610, R117 ;  /* 0x00007610ff757816 */ /* 0x000fe20000000075 */
[----:B------:R-:W4:Y:S01]  /*2b50*/  LDG.E.U16 R87, desc[UR8][R86.64] ;  /* 0x0000000856577981 */ /* 0x000f22000c1e1500 */
[----:B-1----:R-:W-:Y:S01]  /*2b60*/  PRMT R106, RZ, 0x7610, R106 ;  /* 0x00007610ff6a7816 */ /* 0x002fe2000000006a */
[----:B------:R-:W-:Y:S01]  /*2b70*/  IMAD R207, R207, 0x58, RZ ;  /* 0x00000058cfcf7824 */ /* 0x000fe200078e02ff */
[----:B------:R-:W-:Y:S01]  /*2b80*/  PRMT R131, RZ, 0x7610, R131 ;  /* 0x00007610ff837816 */ /* 0x000fe20000000083 */
[----:B------:R-:W4:Y:S01]  /*2b90*/  LDG.E.U16 R93, desc[UR8][R92.64] ;  /* 0x000000085c5d7981 */ /* 0x000f22000c1e1500 */
[----:B------:R-:W-:Y:S01]  /*2ba0*/  IMAD R229, R229, 0xc0, RZ ;  /* 0x000000c0e5e57824 */ /* 0x000fe200078e02ff */
[----:B------:R-:W1:Y:S02]  /*2bb0*/  LDC R159, c[0x0][0x3c4] ;  /* 0x0000f100ff9f7b82 */ /* 0x000e640000000800 */
[----:B------:R1:W4:Y:S01]  /*2bc0*/  LDG.E.U16 R95, desc[UR8][R94.64] ;  /* 0x000000085e5f7981 */ /* 0x000322000c1e1500 */
[----:B0-----:R-:W-:-:S04]  /*2bd0*/  SHF.R.S32.HI R83, RZ, 0x7, R154 ;  /* 0x00000007ff537819 */ /* 0x001fc8000001149a */
[----:B------:R-:W-:Y:S01]  /*2be0*/  SGXT R83, R83, 0x1 ;  /* 0x000000015353781a */ /* 0x000fe20000000200 */
[----:B------:R-:W-:Y:S01]  /*2bf0*/  IMAD R225, R225, 0xe0, RZ ;  /* 0x000000e0e1e17824 */ /* 0x000fe200078e02ff */
[----:B------:R-:W0:Y:S02]  /*2c00*/  LDC R161, c[0x0][0x3c4] ;  /* 0x0000f100ffa17b82 */ /* 0x000e240000000800 */
[----:B------:R-:W-:-:S04]  /*2c10*/  LOP3.LUT R83, R83, 0x90, RZ, 0xc0, !PT ;  /* 0x0000009053537812 */ /* 0x000fc800078ec0ff */
[----:B------:R-:W-:Y:S01]  /*2c20*/  LOP3.LUT R20, R83, 0x7e, R172, 0x78, !PT ;  /* 0x0000007e53147812 */ /* 0x000fe200078e78ac */
[----:B------:R-:W-:Y:S01]  /*2c30*/  IMAD R215, R215, 0xc, RZ ;  /* 0x0000000cd7d77824 */ /* 0x000fe200078e02ff */
[----:B------:R-:W0:Y:S02]  /*2c40*/  LDC R143, c[0x0][0x3c4] ;  /* 0x0000f100ff8f7b82 */ /* 0x000e240000000800 */
[----:B------:R-:W-:-:S04]  /*2c50*/  LOP3.LUT R133, R20, 0x8000, R133, 0xf8, !PT ;  /* 0x0000800014857812 */ /* 0x000fc800078ef885 */
[C---:B------:R-:W-:Y:S01]  /*2c60*/  LOP3.LUT R139, R133.reuse, 0x20, RZ, 0x3c, !PT ;  /* 0x00000020858b7812 */ /* 0x040fe200078e3cff */
[----:B--2---:R2:W-:Y:S01]  /*2c70*/  STS.U16 [R133+UR4], R2 ;  /* 0x0000000285007988 */ /* 0x0045e20008000404 */
[----:B------:R-:W0:Y:S03]  /*2c80*/  LDC R238, c[0x0][0x3c4] ;  /* 0x0000f100ffee7b82 */ /* 0x000e260000000800 */
[----:B------:R-:W-:Y:S04]  /*2c90*/  STS.U16 [R133+UR4+0x400], R8 ;  /* 0x0004000885007988 */ /* 0x000fe80008000404 */
[----:B------:R0:W-:Y:S01]  /*2ca0*/  STS.U16 [R133+UR4+0x800], R12 ;  /* 0x0008000c85007988 */ /* 0x0001e20008000404 */
[----:B------:R-:W-:Y:S01]  /*2cb0*/  LOP3.LUT R0, R154, 0xff, RZ, 0xc0, !PT ;  /* 0x000000ff9a007812 */ /* 0x000fe200078ec0ff */
[----:B--2---:R-:W2:Y:S02]  /*2cc0*/  LDC R2, c[0x0][0x3f0] ;  /* 0x0000fc00ff027b82 */ /* 0x004ea40000000800 */
[----:B------:R-:W-:Y:S04]  /*2cd0*/  STS.U16 [R133+UR4+0xc00], R16 ;  /* 0x000c001085007988 */ /* 0x000fe80008000404 */
[----:B------:R-:W-:Y:S02]  /*2ce0*/  STS.U16 [R133+UR4+0x1000], R22 ;  /* 0x0010001685007988 */ /* 0x000fe40008000404 */
[----:B------:R-:W0:Y:S02]  /*2cf0*/  LDC R243, c[0x0][0x3c4] ;  /* 0x0000f100fff37b82 */ /* 0x000e240000000800 */
        /* <DEDUP_REMOVED lines=19> */
[----:B------:R-:W-:Y:S04]  /*2e30*/  STS.U16 [R133+UR4+0x4800], R76 ;  /* 0x0048004c85007988 */ /* 0x000fe80008000404 */
[----:B---3--:R-:W-:Y:S04]  /*2e40*/  STS.U16 [R133+UR4+0x4c00], R80 ;  /* 0x004c005085007988 */ /* 0x008fe80008000404 */
[----:B------:R-:W-:Y:S04]  /*2e50*/  STS.U16 [R133+UR4+0x5000], R98 ;  /* 0x0050006285007988 */ /* 0x000fe80008000404 */
[----:B------:R-:W-:Y:S04]  /*2e60*/  STS.U16 [R133+UR4+0x5400], R102 ;  /* 0x0054006685007988 */ /* 0x000fe80008000404 */
[----:B------:R-:W-:Y:S04]  /*2e70*/  STS.U16 [R133+UR4+0x5800], R108 ;  /* 0x0058006c85007988 */ /* 0x000fe80008000404 */
[----:B------:R-:W-:Y:S04]  /*2e80*/  STS.U16 [R133+UR4+0x5c00], R114 ;  /* 0x005c007285007988 */ /* 0x000fe80008000404 */
[----:B----4-:R-:W-:Y:S04]  /*2e90*/  STS.U16 [R133+UR4+0x6000], R118 ;  /* 0x0060007685007988 */ /* 0x010fe80008000404 */
[----:B------:R-:W-:Y:S04]  /*2ea0*/  STS.U16 [R133+UR4+0x6400], R120 ;  /* 0x0064007885007988 */ /* 0x000fe80008000404 */
[----:B------:R-:W-:Y:S04]  /*2eb0*/  STS.U16 [R133+UR4+0x6800], R122 ;  /* 0x0068007a85007988 */ /* 0x000fe80008000404 */
[----:B------:R-:W-:Y:S04]  /*2ec0*/  STS.U16 [R133+UR4+0x6c00], R130 ;  /* 0x006c008285007988 */ /* 0x000fe80008000404 */
[----:B------:R-:W-:Y:S04]  /*2ed0*/  STS.U16 [R133+UR4+0x7000], R138 ;  /* 0x0070008a85007988 */ /* 0x000fe80008000404 */
[----:B------:R-:W-:Y:S04]  /*2ee0*/  STS.U16 [R133+UR4+0x7800], R148 ;  /* 0x0078009485007988 */ /* 0x000fe80008000404 */
[----:B------:R3:W-:Y:S04]  /*2ef0*/  STS.U16 [R133+UR4+0x7400], R144 ;  /* 0x0074009085007988 */ /* 0x0007e80008000404 */
[----:B------:R-:W-:Y:S01]  /*2f00*/  STS.U16 [R133+UR4+0x7c00], R150 ;  /* 0x007c009685007988 */ /* 0x000fe20008000404 */
[----:B------:R-:W-:Y:S01]  /*2f10*/  IMAD R10, R0, R113, RZ ;  /* 0x00000071000a7224 */ /* 0x000fe200078e02ff */
[----:B------:R-:W-:Y:S01]  /*2f20*/  LOP3.LUT R137, R133, 0x40, RZ, 0x3c, !PT ;  /* 0x0000004085897812 */ /* 0x000fe200078e3cff */
[----:B0-----:R-:W0:Y:S01]  /*2f30*/  LDC R12, c[0x0][0x3c4] ;  /* 0x0000f100ff0c7b82 */ /* 0x001e220000000800 */
[----:B------:R-:W-:Y:S04]  /*2f40*/  STS.U16 [R139+UR4+0x100], R4 ;  /* 0x000100048b007988 */ /* 0x000fe80008000404 */
[----:B------:R-:W-:Y:S01]  /*2f50*/  STS.U16 [R139+UR4+0x500], R7 ;  /* 0x000500078b007988 */ /* 0x000fe20008000404 */
[----:B------:R-:W-:-:S02]  /*2f60*/  LOP3.LUT R84, R156, 0x4, RZ, 0xc0, !PT ;  /* 0x000000049c547812 */ /* 0x000fc400078ec0ff */
[----:B------:R-:W-:Y:S01]  /*2f70*/  SHF.L.U32 R83, R202, 0x1, RZ ;  /* 0x00000001ca537819 */ /* 0x000fe200000006ff */
[----:B------:R-:W-:Y:S01]  /*2f80*/  STS.U16 [R139+UR4+0x900], R13 ;  /* 0x0009000d8b007988 */ /* 0x000fe20008000404 */
[----:B---3--:R-:W-:Y:S01]  /*2f90*/  LOP3.LUT R144, R133, 0x60, RZ, 0x3c, !PT ;  /* 0x0000006085907812 */ /* 0x008fe200078e3cff */
[----:B------:R-:W3:Y:S02]  /*2fa0*/  LDC R16, c[0x0][0x3c4] ;  /* 0x0000f100ff107b82 */ /* 0x000ee40000000800 */
[----:B------:R4:W-:Y:S04]  /*2fb0*/  STS.U16 [R139+UR4+0xd00], R17 ;  /* 0x000d00118b007988 */ /* 0x0009e80008000404 */
[----:B------:R1:W-:Y:S01]  /*2fc0*/  STS.U16 [R139+UR4+0x1100], R21 ;  /* 0x001100158b007988 */ /* 0x0003e20008000404 */
[----:B------:R-:W-:Y:S01]  /*2fd0*/  PRMT R102, RZ, 0x7610, R102 ;  /* 0x00007610ff667816 */ /* 0x000fe20000000066 */
[----:B------:R-:W-:Y:S01]  /*2fe0*/  IMAD R210, R210, 0x24, RZ ;  /* 0x00000024d2d27824 */ /* 0x000fe200078e02ff */
[----:B------:R-:W-:Y:S01]  /*2ff0*/  PRMT R98, RZ, 0x7610, R98 ;  /* 0x00007610ff627816 */ /* 0x000fe20000000062 */
[----:B------:R-:W-:Y:S01]  /*3000*/  STS.U16 [R139+UR4+0x1500], R26 ;  /* 0x0015001a8b007988 */ /* 0x000fe20008000404 */
[----:B------:R-:W-:Y:S01]  /*3010*/  IMAD.SHL.U32 R0, R156, 0x200000, RZ ;  /* 0x002000009c007824 */ /* 0x000fe200078e00ff */
[----:B------:R-:W-:Y:S01]  /*3020*/  R2UR UR10, R84 ;  /* 0x00000000540a72ca */ /* 0x000fe200000e0000 */
[----:B------:R-:W-:Y:S01]  /*3030*/  IMAD.SHL.U32 R20, R10, 0x2, RZ ;  /* 0x000000020a147824 */ /* 0x000fe200078e00ff */
[----:B------:R-:W-:Y:S01]  /*3040*/  STS.U16 [R139+UR4+0x1900], R30 ;  /* 0x0019001e8b007988 */ /* 0x000fe20008000404 */
[----:B------:R-:W-:Y:S01]  /*3050*/  IMAD.HI R202, R202, 0x2, RZ ;  /* 0x00000002caca7827 */ /* 0x000fe200078e02ff */
[----:B----4-:R-:W4:Y:S02]  /*3060*/  LDC R17, c[0x0][0x3c4] ;  /* 0x0000f100ff117b82 */ /* 0x010f240000000800 */
[----:B------:R-:W-:Y:S04]  /*3070*/  STS.U16 [R139+UR4+0x1d00], R33 ;  /* 0x001d00218b007988 */ /* 0x000fe80008000404 */
[----:B------:R-:W-:Y:S01]  /*3080*/  STS.U16 [R139+UR4+0x2100], R37 ;  /* 0x002100258b007988 */ /* 0x000fe20008000404 */
[----:B------:R-:W-:Y:S01]  /*3090*/  IMAD.U32 R4, RZ, RZ, UR4 ;  /* 0x00000004ff047e24 */ /* 0x000fe2000f8e00ff */
[----:B-1----:R-:W1:Y:S02]  /*30a0*/  LDC R21, c[0x0][0x3c4] ;  /* 0x0000f100ff157b82 */ /* 0x002e640000000800 */
[----:B------:R-:W-:Y:S04]  /*30b0*/  STS.U16 [R139+UR4+0x2500], R41 ;  /* 0x002500298b007988 */ /* 0x000fe80008000404 */
[----:B------:R-:W-:Y:S01]  /*30c0*/  STS.U16 [R139+UR4+0x2900], R45 ;  /* 0x0029002d8b007988 */ /* 0x000fe20008000404 */
[C---:B0-----:R-:W-:Y:S01]  /*30d0*/  IMAD R7, R12.reuse, 0x6, RZ ;  /* 0x000000060c077824 */ /* 0x041fe200078e02ff */
[----:B------:R-:W-:Y:S01]  /*30e0*/  PRMT R54, RZ, 0x7610, R54 ;  /* 0x00007610ff367816 */ /* 0x000fe20000000036 */
[----:B------:R-:W-:Y:S01]  /*30f0*/  IMAD.SHL.U32 R13, R12, 0x2, RZ ;  /* 0x000000020c0d7824 */ /* 0x000fe200078e00ff */
[----:B------:R-:W-:Y:S01]  /*3100*/  STS.U16 [R139+UR4+0x2d00], R49 ;  /* 0x002d00318b007988 */ /* 0x000fe20008000404 */
[----:B------:R-:W-:Y:S01]  /*3110*/  PRMT R96, RZ, 0x7610, R96 ;  /* 0x00007610ff607816 */ /* 0x000fe20000000060 */
[----:B------:R-:W0:Y:S02]  /*3120*/  LDC R148, c[0x0][0x3c4] ;  /* 0x0000f100ff947b82 */ /* 0x000e240000000800 */
[----:B------:R-:W-:Y:S04]  /*3130*/  STS.U16 [R139+UR4+0x3100], R53 ;  /* 0x003100358b007988 */ /* 0x000fe80008000404 */
[----:B------:R-:W-:Y:S01]  /*3140*/  STS.U16 [R139+UR4+0x3500], R57 ;  /* 0x003500398b007988 */ /* 0x000fe20008000404 */
[----:B------:R-:W-:Y:S01]  /*3150*/  PRMT R72, RZ, 0x7610, R72 ;  /* 0x00007610ff487816 */ /* 0x000fe20000000048 */
[----:B------:R-:W-:Y:S01]  /*3160*/  IMAD R222, R222, 0xf0, RZ ;  /* 0x000000f0dede7824 */ /* 0x000fe200078e02ff */
[----:B------:R-:W-:Y:S01]  /*3170*/  PRMT R66, RZ, 0x7610, R66 ;  /* 0x00007610ff427816 */ /* 0x000fe20000000042 */
        /* <DEDUP_REMOVED lines=22> */
[C---:B------:R-:W-:Y:S01]  /*32e0*/  IMAD R213, R203.reuse, 0x6, RZ ;  /* 0x00000006cbd57824 */ /* 0x040fe200078e02ff */
        /* <DEDUP_REMOVED lines=28> */
[----:B------:R-:W0:Y:S01]  /*34b0*/  LDC R150, c[0x0][0x3c4] ;  /* 0x0000f100ff967b82 */ /* 0x000e220000000800 */
[----:B------:R-:W-:Y:S01]  /*34c0*/  STS.U16 [R139+UR4+0x7100], R141 ;  /* 0x0071008d8b007988 */ /* 0x000fe20008000404 */
[----:B------:R-:W-:-:S03]  /*34d0*/  LOP3.LUT R0, R0, 0x600000, RZ, 0xc0, !PT ;  /* 0x0060000000007812 */ /* 0x000fc600078ec0ff */
[----:B------:R-:W-:Y:S01]  /*34e0*/  STS.U16 [R139+UR4+0x7500], R145 ;  /* 0x007500918b007988 */ /* 0x000fe20008000404 */
[----:B------:R-:W-:Y:S02]  /*34f0*/  IMAD R185, R185, 0x13, RZ ;  /* 0x00000013b9b97824 */ /* 0x000fe400078e02ff */
[----:B------:R-:W-:Y:S01]  /*3500*/  IMAD R183, R183, 0x19, RZ ;  /* 0x00000019b7b77824 */ /* 0x000fe200078e02ff */
[----:B------:R-:W-:Y:S01]  /*3510*/  STS.U16 [R139+UR4+0x7900], R149 ;  /* 0x007900958b007988 */ /* 0x000fe20008000404 */
[----:B------:R-:W-:Y:S01]  /*3520*/  IMAD.HI R10, R10, 0x2, RZ ;  /* 0x000000020a0a7827 */ /* 0x000fe200078e02ff */
[----:B------:R-:W-:Y:S01]  /*3530*/  IADD3 R134, P1, P2, R20, R134, R83 ;  /* 0x0000008614867210 */ /* 0x000fe20007a3e053 */
[----:B------:R-:W0:Y:S01]  /*3540*/  LDC R156, c[0x0][0x3c4] ;  /* 0x0000f100ff9c7b82 */ /* 0x000e220000000800 */
[----:B------:R1:W-:Y:S04]  /*3550*/  STS.U16 [R139+UR4+0x7d00], R152 ;  /* 0x007d00988b007988 */ /* 0x0003e80008000404 */
[----:B------:R-:W-:Y:S01]  /*3560*/  STS.U16 [R137+UR4+0x200], R6 ;  /* 0x0002000689007988 */ /* 0x000fe20008000404 */
[----:B------:R-:W-:-:S03]  /*3570*/  VIADD R82, R0, UR5 ;  /* 0x0000000500527c36 */ /* 0x000fc60008000000 */
[----:B------:R-:W-:Y:S01]  /*3580*/  STL [R1+0x70c], R4 ;  /* 0x00070c0401007387 */ /* 0x000fe20000100800 */
[----:B------:R-:W-:Y:S01]  /*3590*/  IADD3.X R135, PT, PT, R10, R135, R202, P1, P2 ;  /* 0x000000870a877210 */ /* 0x000fe20000fe44ca */
[----:B-1----:R-:W1:Y:S02]  /*35a0*/  LDC R152, c[0x0][0x3c4] ;  /* 0x0000f100ff987b82 */ /* 0x002e640000000800 */
[----:B------:R2:W-:Y:S04]  /*35b0*/  STS.U16 [R137+UR4+0x600], R9 ;  /* 0x0006000989007988 */ /* 0x0005e80008000404 */
[----:B------:R3:W-:Y:S01]  /*35c0*/  STS.U16 [R137+UR4+0xa00], R14 ;  /* 0x000a000e89007988 */ /* 0x0007e20008000404 */
[----:B------:R-:W-:Y:S02]  /*35d0*/  R2UR UR7, R82 ;  /* 0x00000000520772ca */ /* 0x000fe400000e0000 */
[----:B------:R-:W-:Y:S01]  /*35e0*/  PRMT R100, RZ, 0x7610, R100 ;  /* 0x00007610ff647816 */ /* 0x000fe20000000064 */
[----:B------:R-:W-:Y:S01]  /*35f0*/  STS.U16 [R137+UR4+0xe00], R18 ;  /* 0x000e001289007988 */ /* 0x000fe20008000404 */
[----:B------:R-:W-:Y:S01]  /*3600*/  LOP3.LUT P1, RZ, R154, 0xff, RZ, 0xc0, !PT ;  /* 0x000000ff9aff7812 */ /* 0x000fe2000782c0ff */
[----:B--2---:R-:W2:Y:S02]  /*3610*/  LDC R9, c[0x0][0x3c4] ;  /* 0x0000f100ff097b82 */ /* 0x004ea40000000800 */
[----:B------:R4:W-:Y:S04]  /*3620*/  STS.U16 [R137+UR4+0x1200], R23 ;  /* 0x0012001789007988 */ /* 0x0009e80008000404 */
[----:B------:R-:W-:Y:S01]  /*3630*/  STS.U16 [R137+UR4+0x1600], R27 ;  /* 0x0016001b89007988 */ /* 0x000fe20008000404 */
[----:B------:R-:W-:Y:S01]  /*3640*/  ISETP.GT.AND P2, PT, R2, RZ, PT ;  /* 0x000000ff0200720c */ /* 0x000fe20003f44270 */
[----:B---3--:R-:W3:Y:S02]  /*3650*/  LDC R14, c[0x0][0x3c4] ;  /* 0x0000f100ff0e7b82 */ /* 0x008ee40000000800 */
[----:B------:R-:W-:Y:S04]  /*3660*/  STS.U16 [R137+UR4+0x1a00], R32 ;  /* 0x001a002089007988 */ /* 0x000fe80008000404 */
[----:B------:R-:W-:Y:S01]  /*3670*/  STS.U16 [R137+UR4+0x1e00], R36 ;  /* 0x001e002489007988 */ /* 0x000fe20008000404 */
[----:B------:R-:W-:Y:S01]  /*3680*/  ULEA UR7, UR10, UR7, 0x5 ;  /* 0x000000070a077291 */ /* 0x000fe2000f8e28ff */
[----:B------:R-:W-:Y:S01]  /*3690*/  IADD3 R8, P4, PT, R13, R134, RZ ;  /* 0x000000860d087210 */ /* 0x000fe20007f9e0ff */
[----:B------:R-:W-:Y:S01]  /*36a0*/  VOTEU.ALL UP0, P1 ;  /* 0x0000000000ff7886 */ /* 0x000fe20000800000 */
[----:B------:R-:W-:Y:S01]  /*36b0*/  STS.U16 [R137+UR4+0x2200], R40 ;  /* 0x0022002889007988 */ /* 0x000fe20008000404 */
[----:B------:R-:W-:Y:S01]  /*36c0*/  VOTEU.ALL UP1, P1 ;  /* 0x0000000000ff7886 */ /* 0x000fe20000820000 */
[----:B----4-:R-:W4:Y:S02]  /*36d0*/  LDC R23, c[0x0][0x3c4] ;  /* 0x0000f100ff177b82 */ /* 0x010f240000000800 */
[----:B------:R-:W-:Y:S04]  /*36e0*/  STS.U16 [R137+UR4+0x2600], R44 ;  /* 0x0026002c89007988 */ /* 0x000fe80008000404 */
[----:B------:R-:W-:Y:S01]  /*36f0*/  STS.U16 [R137+UR4+0x2a00], R48 ;  /* 0x002a003089007988 */ /* 0x000fe20008000404 */
[----:B------:R-:W-:-:S02]  /*3700*/  PRMT R90, RZ, 0x7610, R90 ;  /* 0x00007610ff5a7816 */ /* 0x000fc4000000005a */
[----:B------:R-:W-:Y:S01]  /*3710*/  PRMT R78, RZ, 0x7610, R78 ;  /* 0x00007610ff4e7816 */ /* 0x000fe2000000004e */
[----:B------:R-:W-:Y:S01]  /*3720*/  STS.U16 [R137+UR4+0x2e00], R52 ;  /* 0x002e003489007988 */ /* 0x000fe20008000404 */
[----:B------:R-:W-:Y:S02]  /*3730*/  PRMT R61, RZ, 0x7610, R61 ;  /* 0x00007610ff3d7816 */ /* 0x000fe4000000003d */
[----:B------:R-:W-:Y:S01]  /*3740*/  PRMT R49, RZ, 0x7610, R49 ;  /* 0x00007610ff317816 */ /* 0x000fe20000000031 */
[----:B------:R-:W-:Y:S01]  /*3750*/  STS.U16 [R137+UR4+0x3200], R56 ;  /* 0x0032003889007988 */ /* 0x000fe20008000404 */
[----:B------:R-:W-:Y:S02]  /*3760*/  PRMT R37, RZ, 0x7610, R37 ;  /* 0x00007610ff257816 */ /* 0x000fe40000000025 */
[----:B------:R-:W-:Y:S01]  /*3770*/  PRMT R70, RZ, 0x7610, R70 ;  /* 0x00007610ff467816 */ /* 0x000fe20000000046 */
        /* <DEDUP_REMOVED lines=22> */
[----:B------:R-:W-:Y:S01]  /*38e0*/  PRMT R20, RZ, 0x7610, R20 ;  /* 0x00007610ff147816 */ /* 0x000fe20000000014 */
[----:B------:R-:W-:Y:S01]  /*38f0*/  IMAD R132, R203, 0x7, RZ ;  /* 0x00000007cb847824 */ /* 0x000fe200078e02ff */
[----:B------:R-:W1:Y:S01]  /*3900*/  LDC R139, c[0x0][0x3c4] ;  /* 0x0000f100ff8b7b82 */ /* 0x000e620000000800 */
[----:B------:R-:W-:Y:S04]  /*3910*/  STS.U16 [R137+UR4+0x5600], R105 ;  /* 0x0056006989007988 */ /* 0x000fe80008000404 */
[----:B------:R-:W-:Y:S03]  /*3920*/  STS.U16 [R137+UR4+0x5a00], R112 ;  /* 0x005a007089007988 */ /* 0x000fe60008000404 */
[----:B------:R-:W1:Y:S01]  /*3930*/  LDC R145, c[0x0][0x3c4] ;  /* 0x0000f100ff917b82 */ /* 0x000e620000000800 */
[----:B------:R-:W-:Y:S04]  /*3940*/  STS.U16 [R137+UR4+0x5e00], R116 ;  /* 0x005e007489007988 */ /* 0x000fe80008000404 */
[----:B------:R-:W-:Y:S01]  /*3950*/  STS.U16 [R137+UR4+0x6200], R125 ;  /* 0x0062007d89007988 */ /* 0x000fe20008000404 */
[----:B0-----:R-:W-:-:S02]  /*3960*/  IMAD R148, R148, 0x44, RZ ;  /* 0x0000004494947824 */ /* 0x001fc400078e02ff */
[----:B------:R-:W0:Y:S01]  /*3970*/  LDC R149, c[0x0][0x3c4] ;  /* 0x0000f100ff957b82 */ /* 0x000e220000000800 */
[----:B------:R-:W-:Y:S04]  /*3980*/  STS.U16 [R137+UR4+0x6600], R127 ;  /* 0x0066007f89007988 */ /* 0x000fe80008000404 */
[----:B------:R-:W-:Y:S01]  /*3990*/  STS.U16 [R137+UR4+0x6a00], R129 ;  /* 0x006a008189007988 */ /* 0x000fe20008000404 */
[----:B------:R-:W-:Y:S02]  /*39a0*/  IMAD R179, R179, 0x21, RZ ;  /* 0x00000021b3b37824 */ /* 0x000fe400078e02ff */
[----:B------:R-:W-:Y:S01]  /*39b0*/  IMAD R138, R138, 0x4c, RZ ;  /* 0x0000004c8a8a7824 */ /* 0x000fe200078e02ff */
[----:B------:R-:W-:Y:S01]  /*39c0*/  STS.U16 [R137+UR4+0x6e00], R136 ;  /* 0x006e008889007988 */ /* 0x000fe20008000404 */
[----:B------:R-:W-:Y:S01]  /*39d0*/  IMAD R177, R177, 0x22, RZ ;  /* 0x00000022b1b17824 */ /* 0x000fe200078e02ff */
[----:B------:R-:W0:Y:S02]  /*39e0*/  LDC R141, c[0x0][0x3c4] ;  /* 0x0000f100ff8d7b82 */ /* 0x000e240000000800 */
[----:B------:R-:W-:Y:S04]  /*39f0*/  STS.U16 [R137+UR4+0x7200], R142 ;  /* 0x0072008e89007988 */ /* 0x000fe80008000404 */
[----:B------:R2:W-:Y:S01]  /*3a00*/  STS.U16 [R137+UR4+0x7600], R146 ;  /* 0x0076009289007988 */ /* 0x0005e20008000404 */
[----:B------:R-:W-:Y:S01]  /*3a10*/  IMAD R162, R162, 0x56, RZ ;  /* 0x00000056a2a27824 */ /* 0x000fe200078e02ff */
[----:B------:R-:W0:Y:S02]  /*3a20*/  LDC R202, c[0x0][0x3c4] ;  /* 0x0000f100ffca7b82 */ /* 0x000e240000000800 */
[----:B------:R-:W-:Y:S04]  /*3a30*/  STS.U16 [R137+UR4+0x7a00], R147 ;  /* 0x007a009389007988 */ /* 0x000fe80008000404 */
[----:B------:R-:W-:Y:S01]  /*3a40*/  STS.U16 [R137+UR4+0x7e00], R151 ;  /* 0x007e009789007988 */ /* 0x000fe20008000404 */
[----:B------:R-:W-:Y:S03]  /*3a50*/  STTM.x128 tmem[UR7], RZ ;  /* 0x000000ff000079ed */ /* 0x000fe600083c0007 */
[----:B------:R-:W-:Y:S01]  /*3a60*/  STS.U16 [R144+UR4+0x300], R5 ;  /* 0x0003000590007988 */ /* 0x000fe20008000404 */
[----:B------:R-:W-:Y:S01]  /*3a70*/  IADD3 R2, PT, PT, R4, 0x40000, RZ ;  /* 0x0004000004027810 */ /* 0x000fe20007ffe0ff */
[----:B--2---:R-:W2:Y:S02]  /*3a80*/  LDC R146, c[0x0][0x3c4] ;  /* 0x0000f100ff927b82 */ /* 0x004ea40000000800 */
[----:B------:R-:W-:Y:S04]  /*3a90*/  STS.U16 [R144+UR4+0x700], R11 ;  /* 0x0007000b90007988 */ /* 0x000fe80008000404 */
[----:B------:R1:W-:Y:S01]  /*3aa0*/  STS.U16 [R144+UR4+0xb00], R15 ;  /* 0x000b000f90007988 */ /* 0x0003e20008000404 */
[----:B------:R-:W-:-:S04]  /*3ab0*/  @!UP0 UIADD3 UR14, UPT, UPT, -UR12, 0x100000, URZ ;  /* 0x001000000c0e8890 */ /* 0x000fc8000fffe1ff */
[----:B------:R-:W-:Y:S02]  /*3ac0*/  @!UP0 USHF.L.U32 UR15, UR14, 0xb, URZ ;  /* 0x0000000b0e0f8899 */ /* 0x000fe400080006ff */
[----:B------:R-:W-:Y:S01]  /*3ad0*/  @!UP0 USHF.L.U32 UR14, UR14, 0x1, URZ ;  /* 0x000000010e0e8899 */ /* 0x000fe200080006ff */
[----:B------:R-:W0:Y:S01]  /*3ae0*/  LDC R136, c[0x0][0x3c4] ;  /* 0x0000f100ff887b82 */ /* 0x000e220000000800 */
[----:B------:R0:W-:Y:S04]  /*3af0*/  STS.U16 [R144+UR4+0xf00], R19 ;  /* 0x000f001390007988 */ /* 0x0001e80008000404 */
[----:B------:R0:W-:Y:S01]  /*3b00*/  STS.U16 [R144+UR4+0x1300], R25 ;  /* 0x0013001990007988 */ /* 0x0001e20008000404 */
[----:B------:R-:W-:Y:S02]  /*3b10*/  LEA.HI.X.SX32 R9, R9, R135, 0x1, P4 ;  /* 0x0000008709097211 */ /* 0x000fe400020f0eff */
[----:B-1----:R-:W1:Y:S01]  /*3b20*/  LDC R15, c[0x0][0x3c4] ;  /* 0x0000f100ff0f7b82 */ /* 0x002e620000000800 */
[----:B------:R0:W-:Y:S04]  /*3b30*/  STS.U16 [R144+UR4+0x1700], R29 ;  /* 0x0017001d90007988 */ /* 0x0001e80008000404 */
[----:B------:R0:W-:Y:S01]  /*3b40*/  STS.U16 [R144+UR4+0x7f00], R153 ;  /* 0x007f009990007988 */ /* 0x0001e20008000404 */
        /* <DEDUP_REMOVED lines=39> */
[----:B------:R-:W-:Y:S04]  /*3dc0*/  STS.U16 [R144+UR4+0x4b00], R81 ;  /* 0x004b005190007988 */ /* 0x000fe80008000404 */
[----:B------:R-:W-:Y:S01]  /*3dd0*/  STS.U16 [R144+UR4+0x4f00], R99 ;  /* 0x004f006390007988 */ /* 0x000fe20008000404 */
[----:B------:R-:W-:-:S02]  /*3de0*/  IMAD R139, R139, 0x62, RZ ;  /* 0x000000628b8b7824 */ /* 0x000fc400078e02ff */
[----:B------:R-:W-:Y:S01]  /*3df0*/  IMAD R175, R175, 0x2b, RZ ;  /* 0x0000002bafaf7824 */ /* 0x000fe200078e02ff */
[----:B------:R-:W-:Y:S01]  /*3e00*/  STS.U16 [R144+UR4+0x5300], R103 ;  /* 0x0053006790007988 */ /* 0x000fe20008000404 */
[----:B------:R-:W-:Y:S01]  /*3e10*/  IMAD R163, R163, 0x66, RZ ;  /* 0x00000066a3a37824 */ /* 0x000fe200078e02ff */
[----:B------:R-:W0:Y:S02]  /*3e20*/  LDC R147, c[0x0][0x3c4] ;  /* 0x0000f100ff937b82 */ /* 0x000e240000000800 */
[----:B------:R-:W-:Y:S04]  /*3e30*/  STS.U16 [R144+UR4+0x5700], R109 ;  /* 0x0057006d90007988 */ /* 0x000fe80008000404 */
[----:B------:R-:W-:Y:S01]  /*3e40*/  STS.U16 [R144+UR4+0x5b00], R121 ;  /* 0x005b007990007988 */ /* 0x000fe20008000404 */
[----:B------:R-:W-:Y:S01]  /*3e50*/  IMAD R178, R178, 0x31, RZ ;  /* 0x00000031b2b27824 */ /* 0x000fe200078e02ff */
[----:B------:R-:W2:Y:S02]  /*3e60*/  LDC R151, c[0x0][0x3c4] ;  /* 0x0000f100ff977b82 */ /* 0x000ea40000000800 */
[----:B------:R-:W-:Y:S04]  /*3e70*/  STS.U16 [R144+UR4+0x5f00], R89 ;  /* 0x005f005990007988 */ /* 0x000fe80008000404 */
[----:B------:R-:W-:Y:S04]  /*3e80*/  STS.U16 [R144+UR4+0x6300], R107 ;  /* 0x0063006b90007988 */ /* 0x000fe80008000404 */
[----:B------:R-:W-:Y:S04]  /*3e90*/  STS.U16 [R144+UR4+0x6700], R97 ;  /* 0x0067006190007988 */ /* 0x000fe80008000404 */
[----:B------:R-:W-:Y:S04]  /*3ea0*/  STS.U16 [R144+UR4+0x6b00], R111 ;  /* 0x006b006f90007988 */ /* 0x000fe80008000404 */
[----:B------:R-:W-:Y:S04]  /*3eb0*/  STS.U16 [R144+UR4+0x6f00], R85 ;  /* 0x006f005590007988 */ /* 0x000fe80008000404 */
[----:B------:R-:W-:Y:S04]  /*3ec0*/  STS.U16 [R144+UR4+0x7300], R87 ;  /* 0x0073005790007988 */ /* 0x000fe80008000404 */
[----:B------:R-:W-:Y:S04]  /*3ed0*/  STS.U16 [R144+UR4+0x7700], R93 ;  /* 0x0077005d90007988 */ /* 0x000fe80008000404 */
[----:B------:R-:W-:Y:S01]  /*3ee0*/  STS.U16 [R144+UR4+0x7b00], R95 ;  /* 0x007b005f90007988 */ /* 0x000fe20008000404 */
[----:B------:R-:W-:Y:S01]  /*3ef0*/  R2UR UR6, R2 ;  /* 0x00000000020672ca */ /* 0x000fe200000e0000 */
[----:B------:R-:W-:Y:S01]  /*3f00*/  IMAD R5, R12, 0x3, RZ ;  /* 0x000000030c057824 */ /* 0x000fe200078e02ff */
[----:B------:R-:W-:Y:S01]  /*3f10*/  IADD3 R4, P3, PT, R7, R134, RZ ;  /* 0x0000008607047210 */ /* 0x000fe20007f7e0ff */
[----:B------:R-:W0:Y:S02]  /*3f20*/  FENCE.VIEW.ASYNC.T ;  /* 0x00000000000073c6 */ /* 0x000e240000000200 */
[----:B0-----:R-:W-:Y:S01]  /*3f30*/  BAR.SYNC.DEFER_BLOCKING 0x0 ;  /* 0x0000000000007b1d */ /* 0x001fe20000010000 */
[----:B------:R-:W-:-:S07]  /*3f40*/  LEA.HI.X.SX32 R5, R5, R135, 0x1, P3 ;  /* 0x0000008705057211 */ /* 0x000fce00018f0eff */
[----:B------:R-:W0:Y:S01]  /*3f50*/  LDC R19, c[0x0][0x3c4] ;  /* 0x0000f100ff137b82 */ /* 0x000e220000000800 */
[C---:B------:R-:W-:Y:S01]  /*3f60*/  IMAD R11, R12.reuse, 0xa, RZ ;  /* 0x0000000a0c0b7824 */ /* 0x040fe200078e02ff */
[----:B-1----:R-:W-:Y:S01]  /*3f70*/  LEA R10, P4, R15, R134, 0x2 ;  /* 0x000000860f0a7211 */ /* 0x002fe200078810ff */
[----:B------:R-:W-:-:S05]  /*3f80*/  IMAD R7, R12, 0x5, RZ ;  /* 0x000000050c077824 */ /* 0x000fca00078e02ff */
[----:B------:R-:W1:Y:S08]  /*3f90*/  LDC R15, c[0x0][0x3c4] ;  /* 0x0000f100ff0f7b82 */ /* 0x000e700000000800 */
[----:B------:R-:W0:Y:S01]  /*3fa0*/  LDC R25, c[0x0][0x3c4] ;  /* 0x0000f100ff197b82 */ /* 0x000e220000000800 */
[----:B------:R-:W2:Y:S02]  /*3fb0*/  FENCE.VIEW.ASYNC.S ;  /* 0x00000000000073c6 */ /* 0x000ea40000000000 */
[----:B--2---:R2:W2:Y:S05]  /*3fc0*/  @!UP1 SYNCS.EXCH.64 URZ, [UR6], UR14 ;  /* 0x0000000e06ff95b2 */ /* 0x0044aa0008000100 */
[----:B--2---:R-:W-:Y:S01]  /*3fd0*/  BAR.SYNC.DEFER_BLOCKING 0x0 ;  /* 0x0000000000007b1d */ /* 0x004fe20000010000 */
[----:B------:R-:W-:-:S04]  /*3fe0*/  IADD3 R6, P3, PT, R11, R134, RZ ;  /* 0x000000860b067210 */ /* 0x000fc80007f7e0ff */
[-C--:B------:R-:W-:Y:S01]  /*3ff0*/  LEA.HI.X.SX32 R7, R7, R135.reuse, 0x1, P3 ;  /* 0x0000008707077211 */ /* 0x080fe200018f0eff */
[----:B------:R2:W-:Y:S01]  /*4000*/  STL.64 [R1+0x710], R2 ;  /* 0x0007100201007387 */ /* 0x0005e20000100a00 */
[----:B------:R-:W-:Y:S01]  /*4010*/  PRMT R29, RZ, 0x7610, R29 ;  /* 0x00007610ff1d7816 */ /* 0x000fe2000000001d */
[----:B------:R-:W-:Y:S02]  /*4020*/  IMAD R146, R146, 0x1c, RZ ;  /* 0x0000001c92927824 */ /* 0x000fe400078e02ff */
[----:B------:R-:W-:Y:S02]  /*4030*/  IMAD R136, R136, 0x52, RZ ;  /* 0x0000005288887824 */ /* 0x000fe400078e02ff */
[----:B------:R-:W-:Y:S01]  /*4040*/  IMAD R180, R180, 0x33, RZ ;  /* 0x00000033b4b47824 */ /* 0x000fe200078e02ff */
[----:B------:R-:W4:Y:S01]  /*4050*/  LDC R153, c[0x0][0x3c4] ;  /* 0x0000f100ff997b82 */ /* 0x000f220000000800 */
[----:B------:R3:W4:Y:S01]  /*4060*/  @P2 LDG.E.U16 R100, desc[UR8][R4.64] ;  /* 0x0000000804642981 */ /* 0x000722000c1e1500 */
[----:B------:R-:W-:-:S06]  /*4070*/  LEA.HI.X.SX32 R11, R13, R135, 0x1, P4 ;  /* 0x000000870d0b7211 */ /* 0x000fcc00020f0eff */
[----:B--2---:R-:W2:Y:S01]  /*4080*/  LDC R2, c[0x0][0x3c4] ;  /* 0x0000f100ff027b82 */ /* 0x004ea20000000800 */
[----:B------:R1:W4:Y:S04]  /*4090*/  @P2 LDG.E.U16 R102, desc[UR8][R8.64] ;  /* 0x0000000808662981 */ /* 0x000328000c1e1500 */
[----:B------:R1:W4:Y:S03]  /*40a0*/  @P2 LDG.E.U16 R98, desc[UR8][R6.64] ;  /* 0x0000000806622981 */ /* 0x000326000c1e1500 */
[----:B---3--:R-:W3:Y:S08]  /*40b0*/  LDC R5, c[0x0][0x3c4] ;  /* 0x0000f100ff057b82 */ /* 0x008ef00000000800 */
[----:B------:R-:W2:Y:S01]  /*40c0*/  LDC R4, c[0x0][0x3c4] ;  /* 0x0000f100ff047b82 */ /* 0x000ea20000000800 */
[C---:B-1----:R-:W-:Y:S01]  /*40d0*/  IMAD.SHL.U32 R9, R12.reuse, 0x4, RZ ;  /* 0x000000040c097824 */ /* 0x042fe200078e00ff */
[-C--:B------:R-:W-:Y:S01]  /*40e0*/  LEA R6, P3, R17, R134.reuse, 0x3 ;  /* 0x0000008611067211 */ /* 0x080fe200078618ff */
[----:B------:R-:W-:Y:S01]  /*40f0*/  IMAD.SHL.U32 R13, R12, 0x8, RZ ;  /* 0x000000080c0d7824 */ /* 0x000fe200078e00ff */
[----:B0-----:R-:W-:Y:S01]  /*4100*/  LEA R8, P4, R19, R134, 0x4 ;  /* 0x0000008613087211 */ /* 0x001fe200078820ff */
[----:B------:R0:W4:Y:S01]  /*4110*/  @P2 LDG.E.U16 R101, desc[UR8][R10.64] ;  /* 0x000000080a652981 */ /* 0x000122000c1e1500 */
[----:B------:R-:W-:-:S02]  /*4120*/  LEA.HI.X.SX32 R7, R9, R135, 0x1, P3 ;  /* 0x0000008709077211 */ /* 0x000fc400018f0eff */
[-C--:B------:R-:W-:Y:S01]  /*4130*/  LEA.HI.X.SX32 R9, R13, R135.reuse, 0x1, P4 ;  /* 0x000000870d097211 */ /* 0x080fe200020f0eff */
[----:B------:R-:W-:Y:S01]  /*4140*/  IMAD.SHL.U32 R17, R16, 0x40, RZ ;  /* 0x0000004010117824 */ /* 0x000fe200078e00ff */
[----:B------:R-:W-:Y:S01]  /*4150*/  SHF.L.U32 R15, R15, 0x5, RZ ;  /* 0x000000050f0f7819 */ /* 0x000fe200000006ff */
[----:B------:R-:W1:Y:S01]  /*4160*/  LDC R3, c[0x0][0x3c4] ;  /* 0x0000f100ff037b82 */ /* 0x000e620000000800 */
[----:B0-----:R-:W-:Y:S01]  /*4170*/  IMAD.SHL.U32 R11, R14, 0x10, RZ ;  /* 0x000000100e0b7824 */ /* 0x001fe200078e00ff */
[-C--:B------:R-:W-:Y:S01]  /*4180*/  LEA R10, P5, R21, R134.reuse, 0x5 ;  /* 0x00000086150a7211 */ /* 0x080fe200078a28ff */
[----:B---3--:R-:W-:Y:S01]  /*4190*/  IMAD R13, R5, 0x82, RZ ;  /* 0x00000082050d7824 */ /* 0x008fe200078e02ff */
[-C--:B----4-:R-:W-:Y:S02]  /*41a0*/  LEA R12, P4, R23, R134.reuse, 0x6 ;  /* 0x00000086170c7211 */ /* 0x090fe400078830ff */
[----:B------:R-:W-:Y:S02]  /*41b0*/  LEA.HI.X.SX32 R11, R11, R135, 0x1, P5 ;  /* 0x000000870b0b7211 */ /* 0x000fe400028f0eff */
[----:B------:R-:W-:Y:S01]  /*41c0*/  PRMT R103, RZ, 0x7610, R103 ;  /* 0x00007610ff677816 */ /* 0x000fe20000000067 */
[----:B--2---:R-:W-:Y:S01]  /*41d0*/  IMAD R5, R4, 0x41, RZ ;  /* 0x0000004104057824 */ /* 0x004fe200078e02ff */
[-C--:B------:R-:W-:Y:S01]  /*41e0*/  LEA R14, P5, R25, R134.reuse, 0x7 ;  /* 0x00000086190e7211 */ /* 0x080fe200078a38ff */
[----:B------:R-:W2:Y:S01]  /*41f0*/  @P2 LDG.E.U16 R91, desc[UR8][R10.64] ;  /* 0x000000080a5b2981 */ /* 0x000ea2000c1e1500 */
[----:B------:R-:W-:-:S02]  /*4200*/  IADD3 R4, P3, PT, R13, R134, RZ ;  /* 0x000000860d047210 */ /* 0x000fc40007f7e0ff */
[----:B------:R-:W-:Y:S01]  /*4210*/  PRMT R99, RZ, 0x7610, R99 ;  /* 0x00007610ff637816 */ /* 0x000fe20000000063 */
[----:B------:R-:W3:Y:S01]  /*4220*/  @P2 LDG.E.U16 R103, desc[UR8][R134.64] ;  /* 0x0000000886672981 */ /* 0x000ee2000c1e1500 */
[-C--:B------:R-:W-:Y:S02]  /*4230*/  LEA.HI.X.SX32 R13, R15, R135.reuse, 0x1, P4 ;  /* 0x000000870f0d7211 */ /* 0x080fe400020f0eff */
[----:B------:R-:W-:Y:S02]  /*4240*/  PRMT R55, RZ, 0x7610, R55 ;  /* 0x00007610ff377816 */ /* 0x000fe40000000037 */
[----:B------:R-:W-:Y:S01]  /*4250*/  PRMT R97, RZ, 0x7610, R97 ;  /* 0x00007610ff617816 */ /* 0x000fe20000000061 */
[----:B------:R0:W4:Y:S01]  /*4260*/  @P2 LDG.E.U16 R99, desc[UR8][R6.64] ;  /* 0x0000000806632981 */ /* 0x000122000c1e1500 */
[-C--:B------:R-:W-:Y:S02]  /*4270*/  LEA.HI.X.SX32 R15, R17, R135.reuse, 0x1, P5 ;  /* 0x00000087110f7211 */ /* 0x080fe400028f0eff */
[----:B------:R-:W-:Y:S01]  /*4280*/  LEA.HI.X.SX32 R5, R5, R135, 0x1, P3 ;  /* 0x0000008705057211 */ /* 0x000fe200018f0eff */
[----:B------:R-:W2:Y:S04]  /*4290*/  @P2 LDG.E.U16 R79, desc[UR8][R12.64] ;  /* 0x000000080c4f2981 */ /* 0x000ea8000c1e1500 */
[----:B------:R-:W2:Y:S04]  /*42a0*/  @P2 LDG.E.U16 R55, desc[UR8][R14.64] ;  /* 0x000000080e372981 */ /* 0x000ea8000c1e1500 */
[----:B------:R0:W2:Y:S04]  /*42b0*/  @P2 LDG.E.U16 R54, desc[UR8][R4.64] ;  /* 0x0000000804362981 */ /* 0x0000a8000c1e1500 */
[----:B------:R-:W2:Y:S01]  /*42c0*/  @P2 LDG.E.U16 R97, desc[UR8][R8.64] ;  /* 0x0000000808612981 */ /* 0x000ea2000c1e1500 */
[----:B------:R-:W-:-:S02]  /*42d0*/  PRMT R73, RZ, 0x7610, R73 ;  /* 0x00007610ff497816 */ /* 0x000fc40000000049 */
[----:B------:R-:W-:Y:S02]  /*42e0*/  PRMT R43, RZ, 0x7610, R43 ;  /* 0x00007610ff2b7816 */ /* 0x000fe4000000002b */
[----:B------:R-:W-:Y:S02]  /*42f0*/  PRMT R25, RZ, 0x7610, R25 ;  /* 0x00007610ff197816 */ /* 0x000fe40000000019 */
[----:B0-----:R-:W-:Y:S02]  /*4300*/  PRMT R7, RZ, 0x7610, R7 ;  /* 0x00007610ff077816 */ /* 0x001fe40000000007 */
[----:B------:R-:W-:Y:S02]  /*4310*/  PRMT R6, RZ, 0x7610, R6 ;  /* 0x00007610ff067816 */ /* 0x000fe40000000006 */
[----:B------:R-:W-:Y:S02]  /*4320*/  PRMT R95, RZ, 0x7610, R95 ;  /* 0x00007610ff5f7816 */ /* 0x000fe4000000005f */
[----:B------:R-:W-:-:S02]  /*4330*/  PRMT R89, RZ, 0x7610, R89 ;  /* 0x00007610ff597816 */ /* 0x000fc40000000059 */
[----:B------:R-:W-:Y:S02]  /*4340*/  PRMT R77, RZ, 0x7610, R77 ;  /* 0x00007610ff4d7816 */ /* 0x000fe4000000004d */
[----:B------:R-:W-:Y:S02]  /*4350*/  PRMT R59, RZ, 0x7610, R59 ;  /* 0x00007610ff3b7816 */ /* 0x000fe4000000003b */
[----:B------:R-:W-:Y:S02]  /*4360*/  PRMT R47, RZ, 0x7610, R47 ;  /* 0x00007610ff2f7816 */ /* 0x000fe4000000002f */
        /* <DEDUP_REMOVED lines=23> */
[----:B------:R-:W-:Y:S01]  /*44e0*/  PRMT R13, RZ, 0x7610, R13 ;  /* 0x00007610ff0d7816 */ /* 0x000fe2000000000d */
[----:B------:R-:W-:Y:S02]  /*44f0*/  IMAD R170, R2, 0x6e, RZ ;  /* 0x0000006e02aa7824 */ /* 0x000fe400078e02ff */
[----:B-1----:R-:W-:Y:S02]  /*4500*/  IMAD R171, R3, 0x7e, RZ ;  /* 0x0000007e03ab7824 */ /* 0x002fe400078e02ff */
[----:B------:R-:W-:Y:S02]  /*4510*/  IMAD R142, R142, 0x6c, RZ ;  /* 0x0000006c8e8e7824 */ /* 0x000fe400078e02ff */
[----:B------:R-:W-:-:S02]  /*4520*/  IMAD R145, R145, 0x74, RZ ;  /* 0x0000007491917824 */ /* 0x000fc400078e02ff */
[----:B------:R-:W-:Y:S02]  /*4530*/  IMAD R160, R160, 0x36, RZ ;  /* 0x00000036a0a07824 */ /* 0x000fe400078e02ff */
[----:B------:R-:W-:Y:S02]  /*4540*/  IMAD R166, R166, 0x76, RZ ;  /* 0x00000076a6a67824 */ /* 0x000fe400078e02ff */
[----:B------:R-:W-:Y:S02]  /*4550*/  IMAD R149, R149, 0x3a, RZ ;  /* 0x0000003a95957824 */ /* 0x000fe400078e02ff */
[----:B------:R-:W-:Y:S02]  /*4560*/  IMAD R186, R186, 0x86, RZ ;  /* 0x00000086baba7824 */ /* 0x000fe400078e02ff */
        /* <DEDUP_REMOVED lines=29> */
[----:B------:R-:W-:Y:S01]  /*4740*/  IMAD R249, R249, 0x69, RZ ;  /* 0x00000069f9f97824 */ /* 0x000fe200078e02ff */
[----:B---3--:R0:W-:Y:S04]  /*4750*/  STL.64 [R1+0x718], R102 ;  /* 0x0007186601007387 */ /* 0x0081e80000100a00 */
[----:B------:R-:W-:Y:S04]  /*4760*/  STL.64 [R1+0x720], R100 ;  /* 0x0007206401007387 */ /* 0x000fe80000100a00 */
[----:B----4-:R1:W-:Y:S01]  /*4770*/  STL.64 [R1+0x728], R98 ;  /* 0x0007286201007387 */ /* 0x0103e20000100a00 */
[----:B------:R-:W-:-:S02]  /*4780*/  IMAD R176, R176, 0x23, RZ ;  /* 0x00000023b0b07824 */ /* 0x000fc400078e02ff */
[----:B------:R-:W-:Y:S01]  /*4790*/  IMAD R248, R248, 0xd8, RZ ;  /* 0x000000d8f8f87824 */ /* 0x000fe200078e02ff */
[----:B0-----:R-:W0:Y:S01]  /*47a0*/  LDC R102, c[0x0][0x3c4] ;  /* 0x0000f100ff667b82 */ /* 0x001e220000000800 */
[----:B--2---:R2:W-:Y:S07]  /*47b0*/  STL.64 [R1+0x730], R54 ;  /* 0x0007303601007387 */ /* 0x0045ee0000100a00 */
[----:B-1----:R-:W1:Y:S01]  /*47c0*/  LDC R98, c[0x0][0x3c4] ;  /* 0x0000f100ff627b82 */ /* 0x002e620000000800 */
[----:B------:R-:W-:Y:S04]  /*47d0*/  STL.64 [R1+0x8c0], R96 ;  /* 0x0008c06001007387 */ /* 0x000fe80000100a00 */
[----:B------:R-:W-:Y:S03]  /*47e0*/  STL.64 [R1+0x8c8], R90 ;  /* 0x0008c85a01007387 */ /* 0x000fe60000100a00 */
[----:B------:R-:W3:Y:S01]  /*47f0*/  LDC R99, c[0x0][0x3c4] ;  /* 0x0000f100ff637b82 */ /* 0x000ee20000000800 */
[----:B------:R-:W-:Y:S04]  /*4800*/  STL.64 [R1+0x8d0], R78 ;  /* 0x0008d04e01007387 */ /* 0x000fe80000100a00 */
[----:B------:R4:W-:Y:S03]  /*4810*/  STL.64 [R1+0x900], R72 ;  /* 0x0009004801007387 */ /* 0x0009e60000100a00 */
[----:B--2---:R-:W2:Y:S01]  /*4820*/  LDC R55, c[0x0][0x3c4] ;  /* 0x0000f100ff377b82 */ /* 0x004ea20000000800 */
[----:B------:R0:W-:Y:S04]  /*4830*/  STL.64 [R1+0x8f8], R66 ;  /* 0x0008f84201007387 */ /* 0x0001e80000100a00 */
[----:B------:R-:W-:Y:S01]  /*4840*/  STL.64 [R1+0x8f0], R60 ;  /* 0x0008f03c01007387 */ /* 0x000fe20000100a00 */
[----:B------:R-:W-:-:S02]  /*4850*/  IMAD R153, R153, 0x6a, RZ ;  /* 0x0000006a99997824 */ /* 0x000fc400078e02ff */
[----:B------:R-:W0:Y:S01]  /*4860*/  LDC R100, c[0x0][0x3c4] ;  /* 0x0000f100ff647b82 */ /* 0x000e220000000800 */
[----:B------:R0:W-:Y:S04]  /*4870*/  STL.64 [R1+0x8e8], R48 ;  /* 0x0008e83001007387 */ /* 0x0001e80000100a00 */
[----:B------:R0:W-:Y:S01]  /*4880*/  STL.64 [R1+0x8e0], R42 ;  /* 0x0008e02a01007387 */ /* 0x0001e20000100a00 */
[----:B------:R-:W-:Y:S02]  /*4890*/  IMAD R250, R250, 0xe2, RZ ;  /* 0x000000e2fafa7824 */ /* 0x000fe400078e02ff */
[----:B------:R-:W0:Y:S01]  /*48a0*/  LDC R101, c[0x0][0x3c4] ;  /* 0x0000f100ff657b82 */ /* 0x000e220000000800 */
[----:B------:R-:W-:Y:S04]  /*48b0*/  STL.64 [R1+0x8d8], R36 ;  /* 0x0008d82401007387 */ /* 0x000fe80000100a00 */
[----:B------:R-:W-:Y:S01]  /*48c0*/  STL.64 [R1+0x898], R24 ;  /* 0x0008981801007387 */ /* 0x000fe20000100a00 */
[----:B------:R-:W-:-:S02]  /*48d0*/  IMAD R147, R147, 0x2a, RZ ;  /* 0x0000002a93937824 */ /* 0x000fc400078e02ff */
[----:B------:R-:W0:Y:S01]  /*48e0*/  LDC R103, c[0x0][0x3c4] ;  /* 0x0000f100ff677b82 */ /* 0x000e220000000800 */
[----:B------:R-:W-:Y:S04]  /*48f0*/  STL.64 [R1+0x888], R6 ;  /* 0x0008880601007387 */ /* 0x000fe80000100a00 */
        /* <DEDUP_REMOVED lines=21> */
[----:B------:R0:W-:Y:S04]  /*4a50*/  STL.64 [R1+0x778], R56 ;  /* 0x0007783801007387 */ /* 0x0001e80000100a00 */
[----:B------:R-:W-:Y:S04]  /*4a60*/  STL.64 [R1+0x770], R50 ;  /* 0x0007703201007387 */ /* 0x000fe80000100a00 */
[----:B------:R-:W-:Y:S04]  /*4a70*/  STL.64 [R1+0x768], R44 ;  /* 0x0007682c01007387 */ /* 0x000fe80000100a00 */
[----:B------:R0:W-:Y:S01]  /*4a80*/  STL.64 [R1+0x760], R38 ;  /* 0x0007602601007387 */ /* 0x0001e20000100a00 */
[----:B----4-:R-:W-:-:S03]  /*4a90*/  IADD3 R72, P4, PT, R233, R134, RZ ;  /* 0x00000086e9487210 */ /* 0x010fc60007f9e0ff */
[----:B------:R-:W-:Y:S04]  /*4aa0*/  STL.64 [R1+0x758], R32 ;  /* 0x0007582001007387 */ /* 0x000fe80000100a00 */
[----:B------:R-:W-:Y:S04]  /*4ab0*/  STL.64 [R1+0x748], R14 ;  /* 0x0007480e01007387 */ /* 0x000fe80000100a00 */
[----:B------:R-:W-:Y:S04]  /*4ac0*/  STL.64 [R1+0x738], R116 ;  /* 0x0007387401007387 */ /* 0x000fe80000100a00 */
[----:B------:R-:W-:Y:S01]  /*4ad0*/  STL.64 [R1+0x740], R114 ;  /* 0x0007407201007387 */ /* 0x000fe20000100a00 */
[----:B0-----:R-:W-:-:S03]  /*4ae0*/  IADD3 R66, P6, PT, R227, R134, RZ ;  /* 0x00000086e3427210 */ /* 0x001fc60007fde0ff */
[----:B------:R-:W-:Y:S01]  /*4af0*/  STL.64 [R1+0x750], R112 ;  /* 0x0007507001007387 */ /* 0x000fe20000100a00 */
[----:B------:R-:W-:-:S03]  /*4b00*/  LEA.HI.X.SX32 R73, R237, R135, 0x1, P4 ;  /* 0x00000087ed497211 */ /* 0x000fc600020f0eff */
[----:B------:R-:W-:Y:S01]  /*4b10*/  STL.64 [R1+0x7c0], R110 ;  /* 0x0007c06e01007387 */ /* 0x000fe20000100a00 */
[----:B------:R-:W-:-:S03]  /*4b20*/  IADD3 R48, P4, PT, R219, R134, RZ ;  /* 0x00000086db307210 */ /* 0x000fc60007f9e0ff */
[----:B------:R-:W-:Y:S01]  /*4b30*/  STL.64 [R1+0x7c8], R108 ;  /* 0x0007c86c01007387 */ /* 0x000fe20000100a00 */
[----:B------:R-:W-:-:S03]  /*4b40*/  IADD3 R60, P3, PT, R223, R134, RZ ;  /* 0x00000086df3c7210 */ /* 0x000fc60007f7e0ff */
[----:B------:R-:W-:Y:S01]  /*4b50*/  STL.64 [R1+0x7d0], R106 ;  /* 0x0007d06a01007387 */ /* 0x000fe20000100a00 */
[----:B------:R-:W-:-:S03]  /*4b60*/  LEA.HI.X.SX32 R67, R221, R135, 0x1, P6 ;  /* 0x00000087dd437211 */ /* 0x000fc600030f0eff */
[----:B------:R-:W-:Y:S01]  /*4b70*/  STL.64 [R1+0x7d8], R118 ;  /* 0x0007d87601007387 */ /* 0x000fe20000100a00 */
[-C--:B------:R-:W-:Y:S02]  /*4b80*/  IADD3 R42, P6, PT, R235, R134.reuse, RZ ;  /* 0x00000086eb2a7210 */ /* 0x080fe40007fde0ff */
[----:B------:R-:W-:Y:S01]  /*4b90*/  LEA.HI.X.SX32 R49, R211, R135, 0x1, P4 ;  /* 0x00000087d3317211 */ /* 0x000fe200020f0eff */
[----:B------:R0:W-:Y:S01]  /*4ba0*/  STL.64 [R1+0x7e0], R10 ;  /* 0x0007e00a01007387 */ /* 0x0001e20000100a00 */
[-C--:B------:R-:W-:Y:S01]  /*4bb0*/  IADD3 R78, P4, PT, R231, R134.reuse, RZ ;  /* 0x00000086e74e7210 */ /* 0x080fe20007f9e0ff */
[----:B------:R-:W4:Y:S02]  /*4bc0*/  LDC R235, c[0x0][0x3c4] ;  /* 0x0000f100ffeb7b82 */ /* 0x000f240000000800 */
[----:B------:R-:W-:Y:S01]  /*4bd0*/  STL.64 [R1+0x7e8], R130 ;  /* 0x0007e88201007387 */ /* 0x000fe20000100a00 */
[----:B------:R-:W-:-:S03]  /*4be0*/  IADD3 R56, P5, PT, R237, R134, RZ ;  /* 0x00000086ed387210 */ /* 0x000fc60007fbe0ff */
[----:B------:R-:W-:Y:S01]  /*4bf0*/  STL.64 [R1+0x7f0], R128 ;  /* 0x0007f08001007387 */ /* 0x000fe20000100a00 */
[----:B------:R-:W-:Y:S01]  /*4c00*/  LEA.HI.X.SX32 R61, R233, R135, 0x1, P3 ;  /* 0x00000087e93d7211 */ /* 0x000fe200018f0eff */
[----:B------:R-:W0:Y:S02]  /*4c10*/  LDC R237, c[0x0][0x3c4] ;  /* 0x0000f100ffed7b82 */ /* 0x000e240000000800 */
[----:B------:R-:W-:Y:S01]  /*4c20*/  STL.64 [R1+0x7f8], R126 ;  /* 0x0007f87e01007387 */ /* 0x000fe20000100a00 */
[----:B------:R-:W-:-:S03]  /*4c30*/  IADD3 R36, P3, PT, R232, R134, RZ ;  /* 0x00000086e8247210 */ /* 0x000fc60007f7e0ff */
[----:B------:R-:W-:Y:S01]  /*4c40*/  STL.64 [R1+0x800], R124 ;  /* 0x0008007c01007387 */ /* 0x000fe20000100a00 */
[----:B------:R-:W-:Y:S01]  /*4c50*/  LEA.HI.X.SX32 R43, R217, R135, 0x1, P6 ;  /* 0x00000087d92b7211 */ /* 0x000fe200030f0eff */
[----:B--2---:R-:W-:Y:S01]  /*4c60*/  IMAD R157, R55, 0x7c, RZ ;  /* 0x0000007c379d7824 */ /* 0x004fe200078e02ff */
[----:B------:R-:W2:Y:S01]  /*4c70*/  LDC R231, c[0x0][0x3c4] ;  /* 0x0000f100ffe77b82 */ /* 0x000ea20000000800 */
[----:B------:R-:W-:Y:S01]  /*4c80*/  STL.64 [R1+0x808], R122 ;  /* 0x0008087a01007387 */ /* 0x000fe20000100a00 */
[----:B------:R-:W-:-:S03]  /*4c90*/  IADD3 R90, P6, PT, R229, R134, RZ ;  /* 0x00000086e55a7210 */ /* 0x000fc60007fde0ff */
[----:B------:R-:W-:Y:S01]  /*4ca0*/  STL.64 [R1+0x810], R120 ;  /* 0x0008107801007387 */ /* 0x000fe20000100a00 */
[----:B------:R-:W-:-:S03]  /*4cb0*/  LEA.HI.X.SX32 R79, R207, R135, 0x1, P4 ;  /* 0x00000087cf4f7211 */ /* 0x000fc600020f0eff */
[----:B------:R-:W-:Y:S01]  /*4cc0*/  STL.64 [R1+0x820], R104 ;  /* 0x0008206801007387 */ /* 0x000fe20000100a00 */
[-C--:B------:R-:W-:Y:S02]  /*4cd0*/  IADD3 R2, P4, PT, R225, R134.reuse, RZ ;  /* 0x00000086e1027210 */ /* 0x080fe40007f9e0ff */
[-C--:B------:R-:W-:Y:S01]  /*4ce0*/  LEA.HI.X.SX32 R57, R215, R135.reuse, 0x1, P5 ;  /* 0x00000087d7397211 */ /* 0x080fe200028f0eff */
[----:B------:R-:W-:Y:S01]  /*4cf0*/  STL.64 [R1+0x890], R20 ;  /* 0x0008901401007387 */ /* 0x000fe20000100a00 */
[-C--:B------:R-:W-:Y:S02]  /*4d00*/  LEA.HI.X.SX32 R37, R227, R135.reuse, 0x1, P3 ;  /* 0x00000087e3257211 */ /* 0x080fe400018f0eff */
[----:B------:R-:W-:Y:S01]  /*4d10*/  IADD3 R52, P5, PT, R210, R134, RZ ;  /* 0x00000086d2347210 */ /* 0x000fe20007fbe0ff */
[----:B------:R-:W-:Y:S01]  /*4d20*/  STL.64 [R1+0x8a0], R12 ;  /* 0x0008a00c01007387 */ /* 0x000fe20000100a00 */
[----:B------:R-:W-:-:S03]  /*4d30*/  LEA.HI.X.SX32 R91, R223, R135, 0x1, P6 ;  /* 0x00000087df5b7211 */ /* 0x000fc600030f0eff */
[----:B------:R-:W-:Y:S01]  /*4d40*/  STL.64 [R1+0x578], R72 ;  /* 0x0005784801007387 */ /* 0x000fe20000100a00 */
[----:B------:R-:W-:-:S03]  /*4d50*/  IADD3 R4, P6, PT, R222, R134, RZ ;  /* 0x00000086de047210 */ /* 0x000fc60007fde0ff */
[----:B------:R-:W-:Y:S01]  /*4d60*/  STL.64 [R1+0x500], R66 ;  /* 0x0005004201007387 */ /* 0x000fe20000100a00 */
[-C--:B------:R-:W-:Y:S02]  /*4d70*/  LEA.HI.X.SX32 R3, R219, R135.reuse, 0x1, P4 ;  /* 0x00000087db037211 */ /* 0x080fe400020f0eff */
[-C--:B------:R-:W-:Y:S01]  /*4d80*/  LEA.HI.X.SX32 R53, R209, R135.reuse, 0x1, P5 ;  /* 0x00000087d1357211 */ /* 0x080fe200028f0eff */
[----:B------:R-:W-:Y:S01]  /*4d90*/  STL.64 [R1+0x4c0], R60 ;  /* 0x0004c03c01007387 */ /* 0x000fe20000100a00 */
[-C--:B------:R-:W-:Y:S01]  /*4da0*/  IADD3 R96, P3, PT, R226, R134.reuse, RZ ;  /* 0x00000086e2607210 */ /* 0x080fe20007f7e0ff */
[----:B-1----:R-:W-:Y:S01]  /*4db0*/  IMAD R158, R98, 0xe, RZ ;  /* 0x0000000e629e7824 */ /* 0x002fe200078e02ff */
[----:B------:R-:W-:Y:S01]  /*4dc0*/  LEA.HI.X.SX32 R5, R197, R135, 0x1, P6 ;  /* 0x00000087c5057211 */ /* 0x000fe200030f0eff */
[----:B------:R-:W-:Y:S01]  /*4dd0*/  STL.64 [R1+0x480], R48 ;  /* 0x0004803001007387 */ /* 0x000fe20000100a00 */
[-C--:B------:R-:W-:Y:S01]  /*4de0*/  IADD3 R58, P5, PT, R205, R134.reuse, RZ ;  /* 0x00000086cd3a7210 */ /* 0x080fe20007fbe0ff */
[----:B------:R-:W-:Y:S01]  /*4df0*/  IMAD R65, R159, 0xe8, RZ ;  /* 0x000000e89f417824 */ /* 0x000fe200078e02ff */
[----:B------:R-:W1:Y:S01]  /*4e00*/  LDC R219, c[0x0][0x3c4] ;  /* 0x0000f100ffdb7b82 */ /* 0x000e620000000800 */
[----:B------:R-:W-:Y:S01]  /*4e10*/  STL.64 [R1+0x410], R42 ;  /* 0x0004102a01007387 */ /* 0x000fe20000100a00 */
[----:B------:R-:W-:-:S03]  /*4e20*/  IADD3 R38, P6, PT, R217, R134, RZ ;  /* 0x00000086d9267210 */ /* 0x000fc60007fde0ff */
[----:B------:R-:W-:Y:S01]  /*4e30*/  STL.64 [R1+0x3d0], R36 ;  /* 0x0003d02401007387 */ /* 0x000fe20000100a00 */
[-C--:B------:R-:W-:Y:S02]  /*4e40*/  LEA.HI.X.SX32 R97, R201, R135.reuse, 0x1, P3 ;  /* 0x00000087c9617211 */ /* 0x080fe400018f0eff */
[-C--:B------:R-:W-:Y:S01]  /*4e50*/  LEA.HI.X.SX32 R59, R203, R135.reuse, 0x1, P5 ;  /* 0x00000087cb3b7211 */ /* 0x080fe200028f0eff */
[----:B------:R-:W-:Y:S01]  /*4e60*/  STL.64 [R1+0x390], R78 ;  /* 0x0003904e01007387 */ /* 0x000fe20000100a00 */
[----:B0-----:R-:W-:Y:S01]  /*4e70*/  IADD3 R10, P5, PT, R199, R134, RZ ;  /* 0x00000086c70a7210 */ /* 0x001fe20007fbe0ff */
[----:B---3--:R-:W-:Y:S01]  /*4e80*/  IMAD R159, R99, 0x1e, RZ ;  /* 0x0000001e639f7824 */ /* 0x008fe200078e02ff */
[----:B------:R-:W0:Y:S01]  /*4e90*/  LDC R217, c[0x0][0x3c4] ;  /* 0x0000f100ffd97b82 */ /* 0x000e220000000800 */
[----:B------:R-:W-:Y:S04]  /*4ea0*/  STL.64 [R1+0x350], R90 ;  /* 0x0003505a01007387 */ /* 0x000fe80000100a00 */
[----:B------:R3:W-:Y:S01]  /*4eb0*/  STL.64 [R1+0x2d0], R2 ;  /* 0x0002d00201007387 */ /* 0x0007e20000100a00 */
[----:B------:R-:W-:-:S02]  /*4ec0*/  LEA.HI.X.SX32 R39, R210, R135, 0x1, P6 ;  /* 0x00000087d2277211 */ /* 0x000fc400030f0eff */
[-C--:B------:R-:W-:Y:S01]  /*4ed0*/  IADD3 R44, P6, PT, R211, R134.reuse, RZ ;  /* 0x00000086d32c7210 */ /* 0x080fe20007fde0ff */
[----:B------:R-:W-:Y:S01]  /*4ee0*/  STL.64 [R1+0x310], R96 ;  /* 0x0003106001007387 */ /* 0x000fe20000100a00 */
[-C--:B------:R-:W-:Y:S01]  /*4ef0*/  LEA.HI.X.SX32 R11, R196, R135.reuse, 0x1, P5 ;  /* 0x00000087c40b7211 */ /* 0x080fe200028f0eff */
[----:B----4-:R-:W-:Y:S01]  /*4f00*/  IMAD R235, R235, 0xe6, RZ ;  /* 0x000000e6ebeb7824 */ /* 0x010fe200078e02ff */
[-C--:B---3--:R-:W-:Y:S01]  /*4f10*/  IADD3 R2, P4, PT, R215, R134.reuse, RZ ;  /* 0x00000086d7027210 */ /* 0x088fe20007f9e0ff */
[----:B------:R3:W-:Y:S01]  /*4f20*/  STL.64 [R1+0x290], R4 ;  /* 0x0002900401007387 */ /* 0x0007e20000100a00 */
[-C--:B------:R-:W-:Y:S01]  /*4f30*/  IADD3 R14, P5, PT, R197, R134.reuse, RZ ;  /* 0x00000086c50e7210 */ /* 0x080fe20007fbe0ff */
[----:B------:R-:W-:Y:S01]  /*4f40*/  IMAD R141, R141, 0x64, RZ ;  /* 0x000000648d8d7824 */ /* 0x000fe200078e02ff */
[-C--:B------:R-:W-:Y:S01]  /*4f50*/  LEA.HI.X.SX32 R3, R213, R135.reuse, 0x1, P4 ;  /* 0x00000087d5037211 */ /* 0x080fe200020f0eff */
[----:B------:R-:W-:Y:S01]  /*4f60*/  STL.64 [R1+0x5d0], R56 ;  /* 0x0005d03801007387 */ /* 0x000fe20000100a00 */
[-C--:B------:R-:W-:Y:S01]  /*4f70*/  LEA.HI.X.SX32 R45, R146, R135.reuse, 0x1, P6 ;  /* 0x00000087922d7211 */ /* 0x080fe200030f0eff */
[----:B------:R-:W-:Y:S01]  /*4f80*/  IMAD R237, R237, 0x71, RZ ;  /* 0x00000071eded7824 */ /* 0x000fe200078e02ff */
[-C--:B------:R-:W-:Y:S01]  /*4f90*/  IADD3 R118, P6, PT, R174, R134.reuse, RZ ;  /* 0x00000086ae767210 */ /* 0x080fe20007fde0ff */
[----:B------:R4:W-:Y:S01]  /*4fa0*/  STL.64 [R1+0x8a8], R56 ;  /* 0x0008a83801007387 */ /* 0x0009e20000100a00 */
[-C--:B------:R-:W-:Y:S01]  /*4fb0*/  LEA.HI.X.SX32 R15, R155, R135.reuse, 0x1, P5 ;  /* 0x000000879b0f7211 */ /* 0x080fe200028f0eff */
[----:B------:R-:W-:Y:S01]  /*4fc0*/  IMAD R143, R143, 0x72, RZ ;  /* 0x000000728f8f7824 */ /* 0x000fe200078e02ff */
[-C--:B------:R-:W-:Y:S01]  /*4fd0*/  IADD3 R50, P3, PT, R221, R134.reuse, RZ ;  /* 0x00000086dd327210 */ /* 0x080fe20007f7e0ff */
[----:B------:R-:W-:Y:S01]  /*4fe0*/  STL.64 [R1+0x5f8], R2 ;  /* 0x0005f80201007387 */ /* 0x000fe20000100a00 */
[-C--:B------:R-:W-:Y:S01]  /*4ff0*/  LEA.HI.X.SX32 R119, R185, R135.reuse, 0x1, P6 ;  /* 0x00000087b9777211 */ /* 0x080fe200030f0eff */
[----:B------:R-:W-:Y:S01]  /*5000*/  IMAD R184, R184, 0x39, RZ ;  /* 0x00000039b8b87824 */ /* 0x000fe200078e02ff */
[-C--:B---3--:R-:W-:Y:S01]  /*5010*/  IADD3 R4, P4, PT, R209, R134.reuse, RZ ;  /* 0x00000086d1047210 */ /* 0x088fe20007f9e0ff */
[----:B------:R3:W-:Y:S01]  /*5020*/  STL.64 [R1+0x8b0], R2 ;  /* 0x0008b00201007387 */ /* 0x0007e20000100a00 */
[----:B------:R-:W-:Y:S01]  /*5030*/  LEA.HI.X.SX32 R51, R205, R135, 0x1, P3 ;  /* 0x00000087cd337211 */ /* 0x000fe200018f0eff */
[----:B------:R-:W-:Y:S01]  /*5040*/  IMAD R182, R182, 0x84, RZ ;  /* 0x00000084b6b67824 */ /* 0x000fe200078e02ff */
[----:B------:R-:W0:Y:S01]  /*5050*/  LDC R221, c[0x0][0x3c4] ;  /* 0x0000f100ffdd7b82 */ /* 0x000e220000000800 */
[----:B----4-:R-:W-:Y:S01]  /*5060*/  IADD3 R56, P6, PT, R152, R134, RZ ;  /* 0x0000008698387210 */ /* 0x010fe20007fde0ff */
[----:B------:R-:W-:-:S02]  /*5070*/  IMAD R190, R190, 0x92, RZ ;  /* 0x00000092bebe7824 */ /* 0x000fc400078e02ff */
[----:B------:R-:W-:Y:S02]  /*5080*/  IMAD R202, R202, 0x49, RZ ;  /* 0x00000049caca7824 */ /* 0x000fe400078e02ff */
[----:B------:R-:W-:Y:S02]  /*5090*/  IMAD R198, R198, 0x98, RZ ;  /* 0x00000098c6c67824 */ /* 0x000fe400078e02ff */
[----:B------:R-:W-:Y:S01]  /*50a0*/  IMAD R214, R214, 0xa6, RZ ;  /* 0x000000a6d6d67824 */ /* 0x000fe200078e02ff */
[-C--:B---3--:R-:W-:Y:S01]  /*50b0*/  IADD3 R2, P5, PT, R164, R134.reuse, RZ ;  /* 0x00000086a4027210 */ /* 0x088fe20007fbe0ff */
[----:B------:R-:W-:Y:S01]  /*50c0*/  IMAD R228, R228, 0x53, RZ ;  /* 0x00000053e4e47824 */ /* 0x000fe200078e02ff */
[----:B------:R-:W3:Y:S02]  /*50d0*/  LDC R213, c[0x0][0x3c4] ;  /* 0x0000f100ffd57b82 */ /* 0x000ee40000000800 */
[----:B------:R-:W-:Y:S02]  /*50e0*/  LEA.HI.X.SX32 R3, R183, R135, 0x1, P5 ;  /* 0x00000087b7037211 */ /* 0x000fe400028f0eff */
[----:B------:R-:W-:-:S02]  /*50f0*/  IADD3 R40, P5, PT, R148, R134, RZ ;  /* 0x0000008694287210 */ /* 0x000fc40007fbe0ff */
[-C--:B------:R-:W-:Y:S02]  /*5100*/  LEA.HI.X.SX32 R57, R179, R135.reuse, 0x1, P6 ;  /* 0x00000087b3397211 */ /* 0x080fe400030f0eff */
[-C--:B------:R-:W-:Y:S01]  /*5110*/  IADD3 R226, P6, PT, R138, R134.reuse, RZ ;  /* 0x000000868ae27210 */ /* 0x080fe20007fde0ff */
[----:B------:R-:W-:Y:S01]  /*5120*/  IMAD R224, R224, 0xb4, RZ ;  /* 0x000000b4e0e07824 */ /* 0x000fe200078e02ff */
[-C--:B------:R-:W-:Y:S01]  /*5130*/  LEA.HI.X.SX32 R41, R177, R135.reuse, 0x1, P5 ;  /* 0x00000087b1297211 */ /* 0x080fe200028f0eff */
[----:B------:R-:W-:Y:S01]  /*5140*/  IMAD R151, R151, 0x5a, RZ ;  /* 0x0000005a97977824 */ /* 0x000fe200078e02ff */
        /* <DEDUP_REMOVED lines=17> */
[----:B--2---:R-:W-:Y:S01]  /*5260*/  IMAD R231, R231, 0xf6, RZ ;  /* 0x000000f6e7e77824 */ /* 0x004fe200078e02ff */
[-C--:B------:R-:W-:Y:S01]  /*5270*/  LEA.HI.X.SX32 R5, R206, R135.reuse, 0x1, P4 ;  /* 0x00000087ce057211 */ /* 0x080fe200020f0eff */
[----:B------:R-:W-:Y:S01]  /*5280*/  STL.64 [R1+0x520], R38 ;  /* 0x0005202601007387 */ /* 0x000fe20000100a00 */
[-C--:B------:R-:W-:Y:S01]  /*5290*/  LEA.HI.X.SX32 R63, R180, R135.reuse, 0x1, P6 ;  /* 0x00000087b43f7211 */ /* 0x080fe200030f0eff */
[----:B------:R-:W-:Y:S01]  /*52a0*/  IMAD R154, R168, 0x7a, RZ ;  /* 0x0000007aa89a7824 */ /* 0x000fe200078e02ff */
[-C--:B------:R-:W-:Y:S01]  /*52b0*/  IADD3 R104, P6, PT, R145, R134.reuse, RZ ;  /* 0x0000008691687210 */ /* 0x080fe20007fde0ff */
[----:B------:R-:W-:Y:S01]  /*52c0*/  STL.64 [R1+0x8b8], R38 ;  /* 0x0008b82601007387 */ /* 0x000fe20000100a00 */
[-C--:B------:R-:W-:Y:S01]  /*52d0*/  LEA.HI.X.SX32 R233, R160, R135.reuse, 0x1, P5 ;  /* 0x00000087a0e97211 */ /* 0x080fe200028f0eff */
[----:B------:R-:W-:Y:S01]  /*52e0*/  IMAD R169, R103, 0x5e, RZ ;  /* 0x0000005e67a97824 */ /* 0x000fe200078e02ff */
[-C--:B------:R-:W-:Y:S01]  /*52f0*/  IADD3 R22, P5, PT, R166, R134.reuse, RZ ;  /* 0x00000086a6167210 */ /* 0x080fe20007fbe0ff */
[----:B------:R-:W-:Y:S01]  /*5300*/  STL.64 [R1+0x5a8], R52 ;  /* 0x0005a83401007387 */ /* 0x000fe20000100a00 */
[-C--:B------:R-:W-:Y:S01]  /*5310*/  LEA.HI.X.SX32 R105, R149, R135.reuse, 0x1, P6 ;  /* 0x0000008795697211 */ /* 0x080fe200030f0eff */
[----:B-1----:R-:W-:Y:S01]  /*5320*/  IMAD R219, R219, 0x2d, RZ ;  /* 0x0000002ddbdb7824 */ /* 0x002fe200078e02ff */
[-C--:B------:R-:W-:Y:S01]  /*5330*/  IADD3 R222, P3, PT, R200, R134.reuse, RZ ;  /* 0x00000086c8de7210 */ /* 0x080fe20007f7e0ff */
[----:B------:R1:W-:Y:S01]  /*5340*/  STL.64 [R1+0x5e8], R4 ;  /* 0x0005e80401007387 */ /* 0x0003e20000100a00 */
[----:B------:R-:W-:Y:S01]  /*5350*/  LEA.HI.X.SX32 R23, R189, R135, 0x1, P5 ;  /* 0x00000087bd177211 */ /* 0x000fe200028f0eff */
[----:B------:R-:W-:Y:S01]  /*5360*/  IMAD R167, R101, 0x3e, RZ ;  /* 0x0000003e65a77824 */ /* 0x000fe200078e02ff */
[-C--:B------:R-:W-:Y:S01]  /*5370*/  IADD3 R114, P5, PT, R188, R134.reuse, RZ ;  /* 0x00000086bc727210 */ /* 0x080fe20007fbe0ff */
[----:B------:R-:W2:Y:S01]  /*5380*/  LDC R215, c[0x0][0x3c4] ;  /* 0x0000f100ffd77b82 */ /* 0x000ea20000000800 */
[----:B-1----:R-:W-:-:S07]  /*5390*/  IADD3 R4, P6, PT, R186, R134, RZ ;  /* 0x00000086ba047210 */ /* 0x002fce0007fde0ff */
[----:B------:R-:W1:Y:S01]  /*53a0*/  LDC R210, c[0x0][0x3c4] ;  /* 0x0000f100ffd27b82 */ /* 0x000e620000000800 */
[-C--:B------:R-:W-:Y:S02]  /*53b0*/  LEA.HI.X.SX32 R115, R148, R135.reuse, 0x1, P5 ;  /* 0x0000008794737211 */ /* 0x080fe400028f0eff */
[-C--:B------:R-:W-:Y:S02]  /*53c0*/  LEA.HI.X.SX32 R5, R192, R135.reuse, 0x1, P6 ;  /* 0x00000087c0057211 */ /* 0x080fe400030f0eff */
[-C--:B------:R-:W-:Y:S02]  /*53d0*/  IADD3 R120, P6, PT, R191, R134.reuse, RZ ;  /* 0x00000086bf787210 */ /* 0x080fe40007fde0ff */
[-C--:B------:R-:W-:Y:S01]  /*53e0*/  IADD3 R92, P5, PT, R194, R134.reuse, RZ ;  /* 0x00000086c25c7210 */ /* 0x080fe20007fbe0ff */
[----:B0-----:R-:W-:Y:S01]  /*53f0*/  IMAD R221, R221, 0x8a, RZ ;  /* 0x0000008adddd7824 */ /* 0x001fe200078e02ff */
[-C--:B------:R-:W-:Y:S01]  /*5400*/  LEA.HI.X.SX32 R121, R150, R135.reuse, 0x1, P6 ;  /* 0x0000008796797211 */ /* 0x080fe200030f0eff */
[----:B---3--:R-:W-:Y:S01]  /*5410*/  IMAD R213, R213, 0x45, RZ ;  /* 0x00000045d5d57824 */ /* 0x008fe200078e02ff */
[-C--:B------:R-:W-:Y:S01]  /*5420*/  IADD3 R94, P6, PT, R204, R134.reuse, RZ ;  /* 0x00000086cc5e7210 */ /* 0x080fe20007fde0ff */
[----:B------:R-:W-:Y:S01]  /*5430*/  IMAD R217, R217, 0x35, RZ ;  /* 0x00000035d9d97824 */ /* 0x000fe200078e02ff */
[----:B------:R-:W-:Y:S01]  /*5440*/  LEA.HI.X.SX32 R93, R212, R135, 0x1, P5 ;  /* 0x00000087d45d7211 */ /* 0x000fe200028f0eff */
[----:B------:R-:W0:Y:S01]  /*5450*/  LDC R211, c[0x0][0x3c4] ;  /* 0x0000f100ffd37b82 */ /* 0x000e220000000800 */
[----:B------:R-:W-:-:S02]  /*5460*/  IADD3 R122, P5, PT, R208, R134, RZ ;  /* 0x00000086d07a7210 */ /* 0x000fc40007fbe0ff */
[-C--:B------:R-:W-:Y:S02]  /*5470*/  LEA.HI.X.SX32 R95, R218, R135.reuse, 0x1, P6 ;  /* 0x00000087da5f7211 */ /* 0x080fe400030f0eff */
[-C--:B------:R-:W-:Y:S02]  /*5480*/  LEA.HI.X.SX32 R223, R199, R135.reuse, 0x1, P3 ;  /* 0x00000087c7df7211 */ /* 0x080fe400018f0eff */
[-C--:B------:R-:W-:Y:S01]  /*5490*/  IADD3 R54, P6, PT, R216, R134.reuse, RZ ;  /* 0x00000086d8367210 */ /* 0x080fe20007fde0ff */
[----:B------:R-:W3:Y:S01]  /*54a0*/  LDC R206, c[0x0][0x3c4] ;  /* 0x0000f100ffce7b82 */ /* 0x000ee20000000800 */
[-C--:B------:R-:W-:Y:S02]  /*54b0*/  IADD3 R46, P3, PT, R195, R134.reuse, RZ ;  /* 0x00000086c32e7210 */ /* 0x080fe40007f7e0ff */
[----:B------:R-:W-:Y:S02]  /*54c0*/  LEA.HI.X.SX32 R123, R136, R135, 0x1, P5 ;  /* 0x00000087887b7211 */ /* 0x000fe400028f0eff */
[----:B------:R-:W-:-:S02]  /*54d0*/  IADD3 R88, P5, PT, R220, R134, RZ ;  /* 0x00000086dc587210 */ /* 0x000fc40007fbe0ff */
[-C--:B------:R-:W-:Y:S01]  /*54e0*/  LEA.HI.X.SX32 R55, R137, R135.reuse, 0x1, P6 ;  /* 0x0000008789377211 */ /* 0x080fe200030f0eff */
[----:B------:R-:W4:Y:S01]  /*54f0*/  LDC R174, c[0x0][0x3c4] ;  /* 0x0000f100ffae7b82 */ /* 0x000f220000000800 */
[-C--:B------:R-:W-:Y:S02]  /*5500*/  LEA.HI.X.SX32 R47, R193, R135.reuse, 0x1, P3 ;  /* 0x00000087c12f7211 */ /* 0x080fe400018f0eff */
[-C--:B------:R-:W-:Y:S02]  /*5510*/  IADD3 R80, P6, PT, R230, R134.reuse, RZ ;  /* 0x00000086e6507210 */ /* 0x080fe40007fde0ff */
[-C--:B------:R-:W-:Y:S02]  /*5520*/  IADD3 R38, P3, PT, R177, R134.reuse, RZ ;  /* 0x00000086b1267210 */ /* 0x080fe40007f7e0ff */
[----:B------:R-:W-:Y:S01]  /*5530*/  LEA.HI.X.SX32 R89, R236, R135, 0x1, P5 ;  /* 0x00000087ec597211 */ /* 0x000fe200028f0eff */
[----:B------:R-:W0:Y:S01]  /*5540*/  LDC R173, c[0x0][0x3c4] ;  /* 0x0000f100ffad7b82 */ /* 0x000e220000000800 */
[----:B------:R-:W-:-:S02]  /*5550*/  IADD3 R98, P5, PT, R234, R134, RZ ;  /* 0x00000086ea627210 */ /* 0x000fc40007fbe0ff */
[-C--:B------:R-:W-:Y:S02]  /*5560*/  LEA.HI.X.SX32 R81, R240, R135.reuse, 0x1, P6 ;  /* 0x00000087f0517211 */ /* 0x080fe400030f0eff */
[-C--:B------:R-:W-:Y:S02]  /*5570*/  LEA.HI.X.SX32 R39, R187, R135.reuse, 0x1, P3 ;  /* 0x00000087bb277211 */ /* 0x080fe400018f0eff */
[-C--:B------:R-:W-:Y:S01]  /*5580*/  IADD3 R126, P6, PT, R239, R134.reuse, RZ ;  /* 0x00000086ef7e7210 */ /* 0x080fe20007fde0ff */
[----:B------:R-:W0:Y:S01]  /*5590*/  LDC R209, c[0x0][0x3c4] ;  /* 0x0000f100ffd17b82 */ /* 0x000e220000000800 */
[-C--:B------:R-:W-:Y:S02]  /*55a0*/  IADD3 R106, P3, PT, R160, R134.reuse, RZ ;  /* 0x00000086a06a7210 */ /* 0x080fe40007f7e0ff */
[----:B------:R-:W-:Y:S02]  /*55b0*/  LEA.HI.X.SX32 R99, R156, R135, 0x1, P5 ;  /* 0x000000879c637211 */ /* 0x000fe400028f0eff */
[----:B------:R-:W-:-:S02]  /*55c0*/  IADD3 R74, P5, PT, R241, R134, RZ ;  /* 0x00000086f14a7210 */ /* 0x000fc40007fbe0ff */
[-C--:B------:R-:W-:Y:S01]  /*55d0*/  LEA.HI.X.SX32 R127, R139, R135.reuse, 0x1, P6 ;  /* 0x000000878b7f7211 */ /* 0x080fe200030f0eff */
[----:B------:R-:W0:Y:S01]  /*55e0*/  LDC R196, c[0x0][0x3c4] ;  /* 0x0000f100ffc47b82 */ /* 0x000e220000000800 */
        /* <DEDUP_REMOVED lines=13> */
[-C--:B------:R-:W-:Y:S02]  /*56c0*/  LEA.HI.X.SX32 R245, R142, R135.reuse, 0x1, P6 ;  /* 0x000000878ef57211 */ /* 0x080fe400030f0eff */
[-C--:B------:R-:W-:Y:S01]  /*56d0*/  IADD3 R32, P4, PT, R207, R134.reuse, RZ ;  /* 0x00000086cf207210 */ /* 0x080fe20007f9e0ff */
[----:B------:R-:W-:Y:S01]  /*56e0*/  IMAD R168, R102, 0x4e, RZ ;  /* 0x0000004e66a87824 */ /* 0x000fe200078e02ff */
[-C--:B------:R-:W-:Y:S01]  /*56f0*/  LEA.HI.X.SX32 R35, R147, R135.reuse, 0x1, P3 ;  /* 0x0000008793237211 */ /* 0x080fe200018f0eff */
[----:B------:R-:W0:Y:S01]  /*5700*/  LDC R207, c[0x0][0x3c4] ;  /* 0x0000f100ffcf7b82 */ /* 0x000e220000000800 */
[-C--:B------:R-:W-:Y:S02]  /*5710*/  IADD3 R248, P6, PT, R235, R134.reuse, RZ ;  /* 0x00000086ebf87210 */ /* 0x080fe40007fde0ff */
[----:B------:R-:W-:Y:S02]  /*5720*/  IADD3 R28, P3, PT, R141, R134, RZ ;  /* 0x000000868d1c7210 */ /* 0x000fe40007f7e0ff */
[----:B------:R-:W-:-:S03]  /*5730*/  LEA.HI.X.SX32 R71, R237, R135, 0x1, P5 ;  /* 0x00000087ed477211 */ /* 0x000fc600028f0eff */
[----:B------:R-:W3:Y:S01]  /*5740*/  LDC R235, c[0x0][0x3c4] ;  /* 0x0000f100ffeb7b82 */ /* 0x000ee20000000800 */
[----:B------:R-:W-:Y:S02]  /*5750*/  LEA.HI.X.SX32 R29, R164, R135, 0x1, P3 ;  /* 0x00000087a41d7211 */ /* 0x000fe400018f0eff */
[----:B------:R-:W-:-:S05]  /*5760*/  IADD3 R20, P3, PT, R143, R134, RZ ;  /* 0x000000868f147210 */ /* 0x000fca0007f7e0ff */
[----:B------:R-:W4:Y:S01]  /*5770*/  LDC R237, c[0x0][0x3c4] ;  /* 0x0000f100ffed7b82 */ /* 0x000f220000000800 */
[----:B------:R-:W-:Y:S02]  /*5780*/  LEA.HI.X.SX32 R21, R184, R135, 0x1, P3 ;  /* 0x00000087b8157211 */ /* 0x000fe400018f0eff */
[----:B------:R-:W-:-:S04]  /*5790*/  IADD3 R16, P3, PT, R182, R134, RZ ;  /* 0x00000086b6107210 */ /* 0x000fc80007f7e0ff */
[-C--:B------:R-:W-:Y:S01]  /*57a0*/  LEA.HI.X.SX32 R17, R152, R135.reuse, 0x1, P3 ;  /* 0x0000008798117211 */ /* 0x080fe200018f0eff */
[----:B--2---:R-:W-:Y:S01]  /*57b0*/  IMAD R215, R215, 0x3d, RZ ;  /* 0x0000003dd7d77824 */ /* 0x004fe200078e02ff */
[-C--:B------:R-:W-:Y:S01]  /*57c0*/  IADD3 R6, P3, PT, R190, R134.reuse, RZ ;  /* 0x00000086be067210 */ /* 0x080fe20007f7e0ff */
[----:B-1----:R-:W-:Y:S01]  /*57d0*/  IMAD R210, R210, 0x4d, RZ ;  /* 0x0000004dd2d27824 */ /* 0x002fe200078e02ff */
[-C--:B------:R-:W-:Y:S01]  /*57e0*/  LEA.HI.X.SX32 R33, R200, R135.reuse, 0x1, P4 ;  /* 0x00000087c8217211 */ /* 0x080fe200020f0eff */
[----:B0-----:R-:W-:Y:S01]  /*57f0*/  IMAD R203, R207, 0x65, RZ ;  /* 0x00000065cfcb7824 */ /* 0x001fe200078e02ff */
[----:B------:R-:W-:Y:S01]  /*5800*/  LEA.HI.X.SX32 R7, R202, R135, 0x1, P3 ;  /* 0x00000087ca077211 */ /* 0x000fe200018f0eff */
[----:B------:R-:W0:Y:S01]  /*5810*/  LDC R207, c[0x0][0x3c4] ;  /* 0x0000f100ffcf7b82 */ /* 0x000e220000000800 */
[----:B------:R-:W-:Y:S01]  /*5820*/  IADD3 R116, P3, PT, R198, R134, RZ ;  /* 0x00000086c6747210 */ /* 0x000fe20007f7e0ff */
[----:B---3--:R-:W-:-:S03]  /*5830*/  IMAD R235, R235, 0x73, RZ ;  /* 0x00000073ebeb7824 */ /* 0x008fc600078e02ff */
[-C--:B------:R-:W-:Y:S02]  /*5840*/  LEA.HI.X.SX32 R117, R138, R135.reuse, 0x1, P3 ;  /* 0x000000878a757211 */ /* 0x080fe400018f0eff */
[-C--:B------:R-:W-:Y:S01]  /*5850*/  IADD3 R86, P3, PT, R214, R134.reuse, RZ ;  /* 0x00000086d6567210 */ /* 0x080fe20007f7e0ff */
[----:B------:R-:W1:Y:S01]  /*5860*/  LDC R187, c[0x0][0x3c4] ;  /* 0x0000f100ffbb7b82 */ /* 0x000e620000000800 */
[----:B----4-:R-:W-:Y:S02]  /*5870*/  IMAD R237, R237, 0xf4, RZ ;  /* 0x000000f4eded7824 */ /* 0x010fe400078e02ff */
[-C--:B------:R-:W-:Y:S02]  /*5880*/  LEA.HI.X.SX32 R87, R228, R135.reuse, 0x1, P3 ;  /* 0x00000087e4577211 */ /* 0x080fe400018f0eff */
[----:B------:R-:W-:Y:S02]  /*5890*/  LEA.HI.X.SX32 R249, R235, R135, 0x1, P6 ;  /* 0x00000087ebf97211 */ /* 0x000fe400030f0eff */
[-C--:B------:R-:W-:Y:S01]  /*58a0*/  IADD3 R124, P3, PT, R224, R134.reuse, RZ ;  /* 0x00000086e07c7210 */ /* 0x080fe20007f7e0ff */
[----:B------:R-:W2:Y:S01]  /*58b0*/  LDC R235, c[0x0][0x3c4] ;  /* 0x0000f100ffeb7b82 */ /* 0x000ea20000000800 */
[----:B------:R-:W-:-:S02]  /*58c0*/  IADD3 R250, P6, PT, R237, R134, RZ ;  /* 0x00000086edfa7210 */ /* 0x000fc40007fde0ff */
[----:B------:R-:W-:-:S05]  /*58d0*/  LEA.HI.X.SX32 R125, R151, R135, 0x1, P3 ;  /* 0x00000087977d7211 */ /* 0x000fca00018f0eff */
[----:B------:R-:W3:Y:S01]  /*58e0*/  LDC R237, c[0x0][0x3c4] ;  /* 0x0000f100ffed7b82 */ /* 0x000ee20000000800 */
[----:B------:R-:W-:-:S04]  /*58f0*/  IADD3 R82, P3, PT, R238, R134, RZ ;  /* 0x00000086ee527210 */ /* 0x000fc80007f7e0ff */
[-C--:B------:R-:W-:Y:S02]  /*5900*/  LEA.HI.X.SX32 R83, R243, R135.reuse, 0x1, P3 ;  /* 0x00000087f3537211 */ /* 0x080fe400018f0eff */
[-C--:B------:R-:W-:Y:S01]  /*5910*/  IADD3 R100, P3, PT, R242, R134.reuse, RZ ;  /* 0x00000086f2647210 */ /* 0x080fe20007f7e0ff */
[----:B------:R-:W-:Y:S01]  /*5920*/  IMAD R211, R211, 0x55, RZ ;  /* 0x00000055d3d37824 */ /* 0x000fe200078e02ff */
[----:B------:R-:W4:Y:S02]  /*5930*/  LDC R152, c[0x0][0x3c4] ;  /* 0x0000f100ff987b82 */ /* 0x000f240000000800 */
[----:B------:R-:W-:Y:S02]  /*5940*/  LEA.HI.X.SX32 R101, R141, R135, 0x1, P3 ;  /* 0x000000878d657211 */ /* 0x000fe400018f0eff */
[----:B------:R-:W-:-:S04]  /*5950*/  IADD3 R68, P3, PT, R247, R134, RZ ;  /* 0x00000086f7447210 */ /* 0x000fc80007f7e0ff */
[-C--:B------:R-:W-:Y:S01]  /*5960*/  LEA.HI.X.SX32 R69, R252, R135.reuse, 0x1, P3 ;  /* 0x00000087fc457211 */ /* 0x080fe200018f0eff */
[----:B--2---:R-:W-:Y:S01]  /*5970*/  IMAD R235, R235, 0x79, RZ ;  /* 0x00000079ebeb7824 */ /* 0x004fe200078e02ff */
[-C--:B------:R-:W-:Y:S02]  /*5980*/  IADD3 R130, P3, PT, R251, R134.reuse, RZ ;  /* 0x00000086fb827210 */ /* 0x080fe40007f7e0ff */
[-C--:B------:R-:W-:Y:S01]  /*5990*/  IADD3 R112, P4, PT, R201, R134.reuse, RZ ;  /* 0x00000086c9707210 */ /* 0x080fe20007f9e0ff */
[----:B------:R-:W-:Y:S01]  /*59a0*/  IMAD R206, R206, 0x5d, RZ ;  /* 0x0000005dcece7824 */ /* 0x000fe200078e02ff */
[-C--:B------:R-:W-:Y:S01]  /*59b0*/  LEA.HI.X.SX32 R131, R143, R135.reuse, 0x1, P3 ;  /* 0x000000878f837211 */ /* 0x080fe200018f0eff */
[----:B---3--:R-:W-:Y:S01]  /*59c0*/  IMAD R237, R237, 0xf8, RZ ;  /* 0x000000f8eded7824 */ /* 0x008fe200078e02ff */
[-C--:B------:R-:W-:Y:S01]  /*59d0*/  IADD3 R64, P3, PT, R64, R134.reuse, RZ ;  /* 0x0000008640407210 */ /* 0x080fe20007f7e0ff */
[----:B------:R-:W-:Y:S01]  /*59e0*/  IMAD R160, R174, 0xf, RZ ;  /* 0x0000000faea07824 */ /* 0x000fe200078e02ff */
[-C--:B------:R-:W-:Y:S01]  /*59f0*/  IADD3 R242, P5, PT, R65, R134.reuse, RZ ;  /* 0x0000008641f27210 */ /* 0x080fe20007fbe0ff */
[----:B0-----:R-:W-:Y:S01]  /*5a00*/  IMAD R200, R207, 0x6d, RZ ;  /* 0x0000006dcfc87824 */ /* 0x001fe200078e02ff */
[-C--:B------:R-:W-:Y:S01]  /*5a10*/  LEA.HI.X.SX32 R65, R235, R135.reuse, 0x1, P3 ;  /* 0x00000087eb417211 */ /* 0x080fe200018f0eff */
[----:B-1----:R-:W-:Y:S01]  /*5a20*/  IMAD R185, R187, 0xbc, RZ ;  /* 0x000000bcbbb97824 */ /* 0x002fe200078e02ff */
[----:B------:R-:W-:Y:S01]  /*5a30*/  IADD3 R240, P3, PT, R237, R134, RZ ;  /* 0x00000086edf07210 */ /* 0x000fe20007f7e0ff */
[----:B------:R-:W0:Y:S08]  /*5a40*/  LDC R235, c[0x0][0x3c4] ;  /* 0x0000f100ffeb7b82 */ /* 0x000e300000000800 */
[----:B------:R-:W1:Y:S01]  /*5a50*/  LDC R237, c[0x0][0x3c4] ;  /* 0x0000f100ffed7b82 */ /* 0x000e620000000800 */
[----:B------:R-:W-:-:S02]  /*5a60*/  LEA.HI.X.SX32 R243, R145, R135, 0x1, P5 ;  /* 0x0000008791f37211 */ /* 0x000fc400028f0eff */
[----:B------:R-:W-:Y:S02]  /*5a70*/  IADD3 R246, P5, PT, R231, R134, RZ ;  /* 0x00000086e7f67210 */ /* 0x000fe40007fbe0ff */
[-C--:B------:R-:W-:Y:S02]  /*5a80*/  LEA.HI.X.SX32 R113, R195, R135.reuse, 0x1, P4 ;  /* 0x00000087c3717211 */ /* 0x080fe400020f0eff */
[----:B------:R-:W-:Y:S01]  /*5a90*/  LEA.HI.X.SX32 R251, R154, R135, 0x1, P6 ;  /* 0x000000879afb7211 */ /* 0x000fe200030f0eff */
[----:B------:R-:W2:Y:S01]  /*5aa0*/  LDC R187, c[0x0][0x3c4] ;  /* 0x0000f100ffbb7b82 */ /* 0x000ea20000000800 */
[----:B------:R-:W-:Y:S02]  /*5ab0*/  IMAD R209, R209, 0xea, RZ ;  /* 0x000000ead1d17824 */ /* 0x000fe400078e02ff */
[----:B------:R-:W-:Y:S02]  /*5ac0*/  IMAD R196, R196, 0x8c, RZ ;  /* 0x0000008cc4c47824 */ /* 0x000fe400078e02ff */
[----:B------:R-:W-:-:S02]  /*5ad0*/  IMAD R183, R183, 0xfc, RZ ;  /* 0x000000fcb7b77824 */ /* 0x000fc400078e02ff */
[----:B----4-:R-:W-:Y:S01]  /*5ae0*/  IMAD R152, R152, 0x8e, RZ ;  /* 0x0000008e98987824 */ /* 0x010fe200078e02ff */
[----:B------:R-:W-:Y:S01]  /*5af0*/  STL.64 [R1+0x598], R50 ;  /* 0x0005983201007387 */ /* 0x000fe20000100a00 */
[----:B------:R-:W-:Y:S01]  /*5b00*/  PRMT R85, RZ, 0x7610, R85 ;  /* 0x00007610ff557816 */ /* 0x000fe20000000055 */
[----:B------:R-:W3:Y:S01]  /*5b10*/  LDC R141, c[0x0][0x3c4] ;  /* 0x0000f100ff8d7b82 */ /* 0x000ee20000000800 */
[----:B-1----:R-:W-:Y:S01]  /*5b20*/  IMAD R237, R237, 0x7b, RZ ;  /* 0x0000007beded7824 */ /* 0x002fe200078e02ff */
[-C--:B------:R-:W-:Y:S01]  /*5b30*/  IADD3 R102, P4, PT, R193, R134.reuse, RZ ;  /* 0x00000086c1667210 */ /* 0x080fe20007f9e0ff */
[----:B0-----:R-:W-:Y:S01]  /*5b40*/  IMAD R229, R235, 0x15, RZ ;  /* 0x00000015ebe57824 */ /* 0x001fe200078e02ff */
[-C--:B------:R-:W-:Y:S01]  /*5b50*/  LEA.HI.X.SX32 R241, R157, R135.reuse, 0x1, P3 ;  /* 0x000000879df17211 */ /* 0x080fe200018f0eff */
[----:B------:R-:W-:Y:S01]  /*5b60*/  IMAD R195, R197, 0x9c, RZ ;  /* 0x0000009cc5c37824 */ /* 0x000fe200078e02ff */
[----:B------:R-:W-:Y:S02]  /*5b70*/  LEA.HI.X.SX32 R247, R237, R135, 0x1, P5 ;  /* 0x00000087edf77211 */ /* 0x000fe400028f0eff */
[----:B------:R-:W0:Y:S01]  /*5b80*/  LDC R193, c[0x0][0x3c4] ;  /* 0x0000f100ffc17b82 */ /* 0x000e220000000800 */
[-C--:B------:R-:W-:Y:S01]  /*5b90*/  IADD3 R204, P6, PT, R146, R134.reuse, RZ ;  /* 0x0000008692cc7210 */ /* 0x080fe20007fde0ff */
[----:B------:R-:W-:Y:S04]  /*5ba0*/  STL.64 [R1+0x5e0], R58 ;  /* 0x0005e03a01007387 */ /* 0x000fe80000100a00 */
[----:B------:R-:W4:Y:S02]  /*5bb0*/  @P2 LDG.E.U16 R85, desc[UR8][R72.64] ;  /* 0x0000000848552981 */ /* 0x000f24000c1e1500 */
[----:B------:R-:W1:Y:S01]  /*5bc0*/  LDC R237, c[0x0][0x3c4] ;  /* 0x0000f100ffed7b82 */ /* 0x000e620000000800 */
[----:B------:R-:W-:Y:S01]  /*5bd0*/  IADD3 R238, P5, PT, R147, R134, RZ ;  /* 0x0000008693ee7210 */ /* 0x000fe20007fbe0ff */
[----:B-1----:R-:W-:-:S05]  /*5be0*/  IMAD R231, R237, 0xd, RZ ;  /* 0x0000000dede77824 */ /* 0x002fca00078e02ff */
[-C--:B------:R-:W-:Y:S02]  /*5bf0*/  LEA.HI.X.SX32 R103, R231, R135.reuse, 0x1, P4 ;  /* 0x00000087e7677211 */ /* 0x080fe400020f0eff */
[----:B------:R-:W1:Y:S01]  /*5c00*/  LDC R231, c[0x0][0x3c4] ;  /* 0x0000f100ffe77b82 */ /* 0x000e620000000800 */
[----:B------:R-:W-:Y:S02]  /*5c10*/  LEA.HI.X.SX32 R239, R229, R135, 0x1, P5 ;  /* 0x00000087e5ef7211 */ /* 0x000fe400028f0eff */
[----:B------:R-:W-:-:S05]  /*5c20*/  IADD3 R230, P5, PT, R151, R134, RZ ;  /* 0x0000008697e67210 */ /* 0x000fca0007fbe0ff */
[----:B------:R-:W0:Y:S01]  /*5c30*/  LDC R229, c[0x0][0x3c4] ;  /* 0x0000f100ffe57b82 */ /* 0x000e220000000800 */
[----:B-1----:R-:W-:Y:S01]  /*5c40*/  IMAD R225, R231, 0x1d, RZ ;  /* 0x0000001de7e17824 */ /* 0x002fe200078e02ff */
[----:B------:R-:W-:-:S06]  /*5c50*/  LEA.HI.X.SX32 R231, R219, R135, 0x1, P5 ;  /* 0x00000087dbe77211 */ /* 0x000fcc00028f0eff */
[----:B------:R-:W1:Y:S01]  /*5c60*/  LDC R219, c[0x0][0x3c4] ;  /* 0x0000f100ffdb7b82 */ /* 0x000e620000000800 */
[-C--:B------:R-:W-:Y:S02]  /*5c70*/  IADD3 R236, P3, PT, R149, R134.reuse, RZ ;  /* 0x0000008695ec7210 */ /* 0x080fe40007f7e0ff */
[-C--:B------:R-:W-:Y:S02]  /*5c80*/  IADD3 R234, P4, PT, R150, R134.reuse, RZ ;  /* 0x0000008696ea7210 */ /* 0x080fe40007f9e0ff */
[-C--:B------:R-:W-:Y:S01]  /*5c90*/  LEA.HI.X.SX32 R237, R225, R135.reuse, 0x1, P3 ;  /* 0x00000087e1ed7211 */ /* 0x080fe200018f0eff */
[----:B0-----:R-:W-:Y:S01]  /*5ca0*/  IMAD R225, R229, 0x25, RZ ;  /* 0x00000025e5e17824 */ /* 0x001fe200078e02ff */
[-C--:B------:R-:W-:Y:S02]  /*5cb0*/  IADD3 R220, P5, PT, R221, R134.reuse, RZ ;  /* 0x00000086dddc7210 */ /* 0x080fe40007fbe0ff */
[----:B------:R-:W-:Y:S02]  /*5cc0*/  IADD3 R228, P3, PT, R153, R134, RZ ;  /* 0x0000008699e47210 */ /* 0x000fe40007f7e0ff */
[----:B------:R-:W-:-:S02]  /*5cd0*/  LEA.HI.X.SX32 R235, R225, R135, 0x1, P4 ;  /* 0x00000087e1eb7211 */ /* 0x000fc400020f0eff */
[----:B------:R-:W-:Y:S02]  /*5ce0*/  IADD3 R224, P4, PT, R154, R134, RZ ;  /* 0x000000869ae07210 */ /* 0x000fe40007f9e0ff */
[-C--:B------:R-:W-:Y:S02]  /*5cf0*/  LEA.HI.X.SX32 R221, R213, R135.reuse, 0x1, P5 ;  /* 0x00000087d5dd7211 */ /* 0x080fe400028f0eff */
[-C--:B------:R-:W-:Y:S01]  /*5d00*/  LEA.HI.X.SX32 R229, R217, R135.reuse, 0x1, P3 ;  /* 0x00000087d9e57211 */ /* 0x080fe200018f0eff */
[----:B------:R-:W0:Y:S01]  /*5d10*/  LDC R213, c[0x0][0x3c4] ;  /* 0x0000f100ffd57b82 */ /* 0x000e220000000800 */
[----:B------:R-:W-:Y:S01]  /*5d20*/  LEA.HI.X.SX32 R225, R215, R135, 0x1, P4 ;  /* 0x00000087d7e17211 */ /* 0x000fe200020f0eff */
[----:B-1----:R-:W-:-:S06]  /*5d30*/  IMAD R219, R219, 0x9a, RZ ;  /* 0x0000009adbdb7824 */ /* 0x002fcc00078e02ff */
[----:B------:R-:W1:Y:S01]  /*5d40*/  LDC R217, c[0x0][0x3c4] ;  /* 0x0000f100ffd97b82 */ /* 0x000e620000000800 */
[----:B------:R-:W-:-:S07]  /*5d50*/  IADD3 R218, P3, PT, R219, R134, RZ ;  /* 0x00000086dbda7210 */ /* 0x000fce0007f7e0ff */
[----:B------:R-:W2:Y:S01]  /*5d60*/  LDC R215, c[0x0][0x3c4] ;  /* 0x0000f100ffd77b82 */ /* 0x000ea20000000800 */
[----:B------:R-:W-:-:S07]  /*5d70*/  LEA.HI.X.SX32 R219, R210, R135, 0x1, P3 ;  /* 0x00000087d2db7211 */ /* 0x000fce00018f0eff */
[----:B------:R-:W3:Y:S01]  /*5d80*/  LDC R210, c[0x0][0x3c4] ;  /* 0x0000f100ffd27b82 */ /* 0x000ee20000000800 */
[----:B0-----:R-:W-:Y:S02]  /*5d90*/  IMAD R213, R213, 0xca, RZ ;  /* 0x000000cad5d57824 */ /* 0x001fe400078e02ff */
[----:B-1----:R-:W-:-:S03]  /*5da0*/  IMAD R217, R217, 0xaa, RZ ;  /* 0x000000aad9d97824 */ /* 0x002fc600078e02ff */
[-C--:B------:R-:W-:Y:S01]  /*5db0*/  IADD3 R212, P3, PT, R213, R134.reuse, RZ ;  /* 0x00000086d5d47210 */ /* 0x080fe20007f7e0ff */
[----:B--2---:R-:W-:Y:S01]  /*5dc0*/  IMAD R215, R215, 0xba, RZ ;  /* 0x000000bad7d77824 */ /* 0x004fe200078e02ff */
[-C--:B------:R-:W-:Y:S02]  /*5dd0*/  IADD3 R216, P4, PT, R217, R134.reuse, RZ ;  /* 0x00000086d9d87210 */ /* 0x080fe40007f9e0ff */
[-C--:B------:R-:W-:Y:S02]  /*5de0*/  LEA.HI.X.SX32 R213, R203, R135.reuse, 0x1, P3 ;  /* 0x00000087cbd57211 */ /* 0x080fe400018f0eff */
[----:B------:R-:W-:Y:S01]  /*5df0*/  IADD3 R214, P5, PT, R215, R134, RZ ;  /* 0x00000086d7d67210 */ /* 0x000fe20007fbe0ff */
[----:B------:R-:W0:Y:S01]  /*5e00*/  LDC R203, c[0x0][0x3c4] ;  /* 0x0000f100ffcb7b82 */ /* 0x000e220000000800 */
[----:B---3--:R-:W-:Y:S01]  /*5e10*/  IMAD R210, R210, 0xda, RZ ;  /* 0x000000dad2d27824 */ /* 0x008fe200078e02ff */
[-C--:B------:R-:W-:Y:S02]  /*5e20*/  LEA.HI.X.SX32 R205, R158, R135.reuse, 0x1, P6 ;  /* 0x000000879ecd7211 */ /* 0x080fe400030f0eff */
[----:B------:R-:W-:-:S02]  /*5e30*/  LEA.HI.X.SX32 R217, R211, R135, 0x1, P4 ;  /* 0x00000087d3d97211 */ /* 0x000fc400020f0eff */
[-C--:B------:R-:W-:Y:S02]  /*5e40*/  IADD3 R178, P6, PT, R159, R134.reuse, RZ ;  /* 0x000000869fb27210 */ /* 0x080fe40007fde0ff */
[----:B------:R-:W-:Y:S02]  /*5e50*/  IADD3 R210, P4, PT, R210, R134, RZ ;  /* 0x00000086d2d27210 */ /* 0x000fe40007f9e0ff */
[-C--:B------:R-:W-:Y:S02]  /*5e60*/  LEA.HI.X.SX32 R215, R206, R135.reuse, 0x1, P5 ;  /* 0x00000087ced77211 */ /* 0x080fe400028f0eff */
[----:B------:R-:W1:Y:S01]  /*5e70*/  LDC R206, c[0x0][0x3c4] ;  /* 0x0000f100ffce7b82 */ /* 0x000e620000000800 */
[-C--:B------:R-:W-:Y:S01]  /*5e80*/  LEA.HI.X.SX32 R179, R160, R135.reuse, 0x1, P6 ;  /* 0x00000087a0b37211 */ /* 0x080fe200030f0eff */
[----:B------:R-:W-:Y:S01]  /*5e90*/  IMAD R160, R173, 0x17, RZ ;  /* 0x00000017ada07824 */ /* 0x000fe200078e02ff */
[----:B------:R-:W-:-:S05]  /*5ea0*/  LEA.HI.X.SX32 R211, R200, R135, 0x1, P4 ;  /* 0x00000087c8d37211 */ /* 0x000fca00020f0eff */
[----:B------:R-:W2:Y:S08]  /*5eb0*/  LDC R200, c[0x0][0x3c4] ;  /* 0x0000f100ffc87b82 */ /* 0x000eb00000000800 */
[----:B------:R-:W3:Y:S01]  /*5ec0*/  LDC R173, c[0x0][0x3c4] ;  /* 0x0000f100ffad7b82 */ /* 0x000ee20000000800 */
[----:B0-----:R-:W-:Y:S01]  /*5ed0*/  IMAD R203, R203, 0x75, RZ ;  /* 0x00000075cbcb7824 */ /* 0x001fe200078e02ff */
[----:B------:R-:W-:Y:S01]  /*5ee0*/  IADD3 R208, P5, PT, R209, R134, RZ ;  /* 0x00000086d1d07210 */ /* 0x000fe20007fbe0ff */
[----:B-1----:R-:W-:-:S03]  /*5ef0*/  IMAD R206, R206, 0xfa, RZ ;  /* 0x000000facece7824 */ /* 0x002fc600078e02ff */
[-C--:B------:R-:W-:Y:S02]  /*5f00*/  LEA.HI.X.SX32 R209, R203, R135.reuse, 0x1, P5 ;  /* 0x00000087cbd17211 */ /* 0x080fe400028f0eff */
[-C--:B------:R-:W-:Y:S02]  /*5f10*/  IADD3 R202, P5, PT, R155, R134.reuse, RZ ;  /* 0x000000869bca7210 */ /* 0x080fe40007fbe0ff */
[-C--:B------:R-:W-:Y:S01]  /*5f20*/  IADD3 R206, P3, PT, R206, R134.reuse, RZ ;  /* 0x00000086cece7210 */ /* 0x080fe20007f7e0ff */
[----:B--2---:R-:W-:Y:S01]  /*5f30*/  IMAD R200, R200, 0x7d, RZ ;  /* 0x0000007dc8c87824 */ /* 0x004fe200078e02ff */
[-C--:B------:R-:W-:Y:S02]  /*5f40*/  LEA.HI.X.SX32 R203, R159, R135.reuse, 0x1, P5 ;  /* 0x000000879fcb7211 */ /* 0x080fe400028f0eff */
[----:B------:R-:W-:Y:S01]  /*5f50*/  IADD3 R196, P5, PT, R196, R134, RZ ;  /* 0x00000086c4c47210 */ /* 0x000fe20007fbe0ff */
[----:B---3--:R-:W-:Y:S02]  /*5f60*/  IMAD R148, R173, 0x1f, RZ ;  /* 0x0000001fad947824 */ /* 0x008fe400078e02ff */
[----:B------:R-:W0:Y:S01]  /*5f70*/  LDC R173, c[0x0][0x3c4] ;  /* 0x0000f100ffad7b82 */ /* 0x000e220000000800 */
[----:B------:R-:W-:-:S02]  /*5f80*/  LEA.HI.X.SX32 R207, R200, R135, 0x1, P3 ;  /* 0x00000087c8cf7211 */ /* 0x000fc400018f0eff */
[-C--:B------:R-:W-:Y:S02]  /*5f90*/  IADD3 R200, P3, PT, R156, R134.reuse, RZ ;  /* 0x000000869cc87210 */ /* 0x080fe40007f7e0ff */
[-C--:B------:R-:W-:Y:S02]  /*5fa0*/  LEA.HI.X.SX32 R197, R161, R135.reuse, 0x1, P5 ;  /* 0x00000087a1c57211 */ /* 0x080fe400028f0eff */
[-C--:B------:R-:W-:Y:S02]  /*5fb0*/  LEA.HI.X.SX32 R201, R165, R135.reuse, 0x1, P3 ;  /* 0x00000087a5c97211 */ /* 0x080fe400018f0eff */
[-C--:B------:R-:W-:Y:S01]  /*5fc0*/  IADD3 R190, P5, PT, R185, R134.reuse, RZ ;  /* 0x00000086b9be7210 */ /* 0x080fe20007fbe0ff */
[----:B------:R-:W-:Y:S01]  /*5fd0*/  IMAD R185, R187, 0xcc, RZ ;  /* 0x000000ccbbb97824 */ /* 0x000fe200078e02ff */
[----:B------:R-:W-:Y:S01]  /*5fe0*/  IADD3 R194, P3, PT, R195, R134, RZ ;  /* 0x00000086c3c27210 */ /* 0x000fe20007f7e0ff */
[----:B------:R-:W1:Y:S03]  /*5ff0*/  LDC R187, c[0x0][0x3c4] ;  /* 0x0000f100ffbb7b82 */ /* 0x000e660000000800 */
[----:B------:R-:W-:-:S02]  /*6000*/  LEA.HI.X.SX32 R195, R168, R135, 0x1, P3 ;  /* 0x00000087a8c37211 */ /* 0x000fc400018f0eff */
[-C--:B------:R-:W-:Y:S02]  /*6010*/  IADD3 R188, P3, PT, R185, R134.reuse, RZ ;  /* 0x00000086b9bc7210 */ /* 0x080fe40007f7e0ff */
[-C--:B------:R-:W-:Y:S01]  /*6020*/  IADD3 R180, P4, PT, R158, R134.reuse, RZ ;  /* 0x000000869eb47210 */ /* 0x080fe20007f9e0ff */
[----:B------:R-:W-:Y:S01]  /*6030*/  IMAD R193, R193, 0xac, RZ ;  /* 0x000000acc1c17824 */ /* 0x000fe200078e02ff */
[----:B------:R-:W-:Y:S01]  /*6040*/  LEA.HI.X.SX32 R189, R163, R135, 0x1, P3 ;  /* 0x00000087a3bd7211 */ /* 0x000fe200018f0eff */
[----:B------:R-:W2:Y:S01]  /*6050*/  LDC R185, c[0x0][0x3c4] ;  /* 0x0000f100ffb97b82 */ /* 0x000ea20000000800 */
[----:B------:R-:W-:Y:S01]  /*6060*/  IADD3 R182, P3, PT, R183, R134, RZ ;  /* 0x00000086b7b67210 */ /* 0x000fe20007f7e0ff */
[----:B0-----:R-:W-:-:S03]  /*6070*/  IMAD R173, R173, 0x27, RZ ;  /* 0x00000027adad7824 */ /* 0x001fc600078e02ff */
[----:B------:R-:W-:Y:S02]  /*6080*/  LEA.HI.X.SX32 R183, R171, R135, 0x1, P3 ;  /* 0x00000087abb77211 */ /* 0x000fe400018f0eff */
[----:B------:R-:W-:-:S04]  /*6090*/  IADD3 R174, P3, PT, R168, R134, RZ ;  /* 0x00000086a8ae7210 */ /* 0x000fc80007f7e0ff */
[-C--:B------:R-:W-:Y:S02]  /*60a0*/  LEA.HI.X.SX32 R175, R173, R135.reuse, 0x1, P3 ;  /* 0x00000087adaf7211 */ /* 0x080fe400018f0eff */
[----:B------:R-:W0:Y:S01]  /*60b0*/  LDC R173, c[0x0][0x3c4] ;  /* 0x0000f100ffad7b82 */ /* 0x000e220000000800 */
[----:B------:R-:W-:Y:S02]  /*60c0*/  LEA.HI.X.SX32 R181, R132, R135, 0x1, P4 ;  /* 0x0000008784b57211 */ /* 0x000fe400020f0eff */
[----:B------:R-:W-:Y:S01]  /*60d0*/  IADD3 R198, P4, PT, R157, R134, RZ ;  /* 0x000000869dc67210 */ /* 0x000fe20007f9e0ff */
[----:B-1----:R-:W-:-:S03]  /*60e0*/  IMAD R187, R187, 0xdc, RZ ;  /* 0x000000dcbbbb7824 */ /* 0x002fc600078e02ff */
[-C--:B------:R-:W-:Y:S02]  /*60f0*/  LEA.HI.X.SX32 R199, R167, R135.reuse, 0x1, P4 ;  /* 0x00000087a7c77211 */ /* 0x080fe400020f0eff */
[-C--:B------:R-:W-:Y:S01]  /*6100*/  IADD3 R192, P4, PT, R193, R134.reuse, RZ ;  /* 0x00000086c1c07210 */ /* 0x080fe20007f9e0ff */
[----:B0-----:R-:W-:Y:S02]  /*6110*/  IMAD R138, R173, 0x2f, RZ ;  /* 0x0000002fad8a7824 */ /* 0x001fe400078e02ff */
[----:B------:R-:W0:Y:S01]  /*6120*/  LDC R173, c[0x0][0x3c4] ;  /* 0x0000f100ffad7b82 */ /* 0x000e220000000800 */
[----:B------:R-:W-:Y:S02]  /*6130*/  LEA.HI.X.SX32 R193, R162, R135, 0x1, P4 ;  /* 0x00000087a2c17211 */ /* 0x000fe400020f0eff */
[----:B------:R-:W-:-:S04]  /*6140*/  IADD3 R186, P4, PT, R187, R134, RZ ;  /* 0x00000086bbba7210 */ /* 0x000fc80007f9e0ff */
[-C--:B------:R-:W-:Y:S02]  /*6150*/  LEA.HI.X.SX32 R187, R170, R135.reuse, 0x1, P4 ;  /* 0x00000087aabb7211 */ /* 0x080fe400020f0eff */
[-C--:B------:R-:W-:Y:S02]  /*6160*/  IADD3 R164, P4, PT, R165, R134.reuse, RZ ;  /* 0x00000086a5a47210 */ /* 0x080fe40007f9e0ff */
[-C--:B------:R-:W-:Y:S02]  /*6170*/  IADD3 R156, P3, PT, R152, R134.reuse, RZ ;  /* 0x00000086989c7210 */ /* 0x080fe40007f7e0ff */
[----:B------:R-:W-:Y:S01]  /*6180*/  LEA.HI.X.SX32 R165, R160, R135, 0x1, P4 ;  /* 0x00000087a0a57211 */ /* 0x000fe200020f0eff */
[----:B------:R-:W1:Y:S01]  /*6190*/  LDC R152, c[0x0][0x3c4] ;  /* 0x0000f100ff987b82 */ /* 0x000e620000000800 */
[----:B------:R-:W-:Y:S01]  /*61a0*/  IADD3 R160, P4, PT, R170, R134, RZ ;  /* 0x00000086aaa07210 */ /* 0x000fe20007f9e0ff */
[----:B0-----:R-:W-:-:S05]  /*61b0*/  IMAD R173, R173, 0x37, RZ ;  /* 0x00000037adad7824 */ /* 0x001fca00078e02ff */
[-C--:B------:R-:W-:Y:S02]  /*61c0*/  LEA.HI.X.SX32 R161, R173, R135.reuse, 0x1, P4 ;  /* 0x00000087ada17211 */ /* 0x080fe400020f0eff */
[----:B------:R-:W0:Y:S01]  /*61d0*/  LDC R173, c[0x0][0x3c4] ;  /* 0x0000f100ffad7b82 */ /* 0x000e220000000800 */
[----:B--2---:R-:W-:Y:S01]  /*61e0*/  IMAD R185, R185, 0xec, RZ ;  /* 0x000000ecb9b97824 */ /* 0x004fe200078e02ff */
[----:B------:R-:W-:-:S04]  /*61f0*/  LEA.HI.X.SX32 R191, R169, R135, 0x1, P5 ;  /* 0x00000087a9bf7211 */ /* 0x000fc800028f0eff */
[----:B------:R-:W-:-:S04]  /*6200*/  IADD3 R184, P5, PT, R185, R134, RZ ;  /* 0x00000086b9b87210 */ /* 0x000fc80007fbe0ff */
[-C--:B------:R-:W-:Y:S02]  /*6210*/  LEA.HI.X.SX32 R185, R166, R135.reuse, 0x1, P5 ;  /* 0x00000087a6b97211 */ /* 0x080fe400028f0eff */
[-C--:B------:R-:W-:Y:S02]  /*6220*/  IADD3 R176, P5, PT, R167, R134.reuse, RZ ;  /* 0x00000086a7b07210 */ /* 0x080fe40007fbe0ff */
[-C--:B------:R-:W-:Y:S02]  /*6230*/  IADD3 R162, P6, PT, R169, R134.reuse, RZ ;  /* 0x00000086a9a27210 */ /* 0x080fe40007fde0ff */
[-C--:B------:R-:W-:Y:S01]  /*6240*/  LEA.HI.X.SX32 R177, R148, R135.reuse, 0x1, P5 ;  /* 0x0000008794b17211 */ /* 0x080fe200028f0eff */
[----:B-1----:R-:W-:Y:S01]  /*6250*/  IMAD R148, R152, 0x9e, RZ ;  /* 0x0000009e98947824 */ /* 0x002fe200078e02ff */
[----:B------:R-:W-:Y:S01]  /*6260*/  LEA.HI.X.SX32 R163, R138, R135, 0x1, P6 ;  /* 0x000000878aa37211 */ /* 0x000fe200030f0eff */
[----:B------:R-:W-:Y:S01]  /*6270*/  STL.64 [R1+0x4e0], R32 ;  /* 0x0004e02001007387 */ /* 0x000fe20000100a00 */
[----:B------:R-:W1:Y:S02]  /*6280*/  LDC R138, c[0x0][0x3c4] ;  /* 0x0000f100ff8a7b82 */ /* 0x000e640000000800 */
[----:B------:R-:W-:Y:S01]  /*6290*/  IADD3 R154, P6, PT, R148, R134, RZ ;  /* 0x00000086949a7210 */ /* 0x000fe20007fde0ff */
[----:B0-----:R-:W-:-:S05]  /*62a0*/  IMAD R136, R173, 0x3f, RZ ;  /* 0x0000003fad887824 */ /* 0x001fca00078e02ff */
[----:B------:R-:W0:Y:S08]  /*62b0*/  LDC R148, c[0x0][0x3c4] ;  /* 0x0000f100ff947b82 */ /* 0x000e300000000800 */
[----:B------:R-:W2:Y:S01]  /*62c0*/  LDC R173, c[0x0][0x3c4] ;  /* 0x0000f100ffad7b82 */ /* 0x000ea20000000800 */
[----:B------:R-:W-:-:S07]  /*62d0*/  IADD3 R158, P5, PT, R171, R134, RZ ;  /* 0x00000086ab9e7210 */ /* 0x000fce0007fbe0ff */
[----:B------:R-:W3:Y:S01]  /*62e0*/  LDC R152, c[0x0][0x3c4] ;  /* 0x0000f100ff987b82 */ /* 0x000ee20000000800 */
[----:B0-----:R-:W-:Y:S02]  /*62f0*/  IMAD R148, R148, 0x47, RZ ;  /* 0x0000004794947824 */ /* 0x001fe400078e02ff */
[----:B--2---:R-:W-:-:S03]  /*6300*/  IMAD R173, R173, 0xce, RZ ;  /* 0x000000ceadad7824 */ /* 0x004fc600078e02ff */
[----:B------:R-:W-:Y:S02]  /*6310*/  LEA.HI.X.SX32 R157, R148, R135, 0x1, P3 ;  /* 0x00000087949d7211 */ /* 0x000fe400018f0eff */
[----:B------:R-:W-:Y:S02]  /*6320*/  IADD3 R148, P3, PT, R173, R134, RZ ;  /* 0x00000086ad947210 */ /* 0x000fe40007f7e0ff */
[----:B------:R-:W0:Y:S01]  /*6330*/  LDC R173, c[0x0][0x3c4] ;  /* 0x0000f100ffad7b82 */ /* 0x000e220000000800 */
[----:B------:R-:W-:Y:S04]  /*6340*/  STL.64 [R1+0x588], R222 ;  /* 0x000588de01007387 */ /* 0x000fe80000100a00 */
[----:B------:R-:W-:Y:S04]  /*6350*/  STL.64 [R1+0x5d8], R10 ;  /* 0x0005d80a01007387 */ /* 0x000fe80000100a00 */
[----:B------:R-:W-:Y:S04]  /*6360*/  STL.64 [R1+0x4a0], R112 ;  /* 0x0004a07001007387 */ /* 0x000fe80000100a00 */
[----:B------:R-:W-:Y:S04]  /*6370*/  STL.64 [R1+0x568], R46 ;  /* 0x0005682e01007387 */ /* 0x000fe80000100a00 */
[----:B------:R-:W-:Y:S01]  /*6380*/  STL.64 [R1+0x558], R44 ;  /* 0x0005582c01007387 */ /* 0x000fe20000100a00 */
[----:B0-----:R-:W-:-:S03]  /*6390*/  IMAD R173, R173, 0x4f, RZ ;  /* 0x0000004fadad7824 */ /* 0x001fc600078e02ff */
[----:B------:R-:W-:Y:S02]  /*63a0*/  STL.64 [R1+0x460], R14 ;  /* 0x0004600e01007387 */ /* 0x000fe40000100a00 */
[----:B------:R-:W-:Y:S02]  /*63b0*/  LEA.HI.X.SX32 R155, R173, R135, 0x1, P6 ;  /* 0x00000087ad9b7211 */ /* 0x000fe400030f0eff */
[----:B------:R0:W-:Y:S01]  /*63c0*/  STL.64 [R1+0x5b0], R38 ;  /* 0x0005b02601007387 */ /* 0x0001e20000100a00 */
[----:B------:R-:W2:Y:S03]  /*63d0*/  LDC R173, c[0x0][0x3c4] ;  /* 0x0000f100ffad7b82 */ /* 0x000ea60000000800 */
[----:B------:R-:W-:Y:S04]  /*63e0*/  STL.64 [R1+0x5a0], R118 ;  /* 0x0005a07601007387 */ /* 0x000fe80000100a00 */
[----:B------:R0:W-:Y:S04]  /*63f0*/  STL.64 [R1+0x570], R2 ;  /* 0x0005700201007387 */ /* 0x0001e80000100a00 */
[----:B------:R-:W-:Y:S04]  /*6400*/  STL.64 [R1+0x560], R106 ;  /* 0x0005606a01007387 */ /* 0x000fe80000100a00 */
[----:B------:R0:W-:Y:S04]  /*6410*/  STL.64 [R1+0x538], R56 ;  /* 0x0005383801007387 */ /* 0x0001e80000100a00 */
[----:B------:R-:W-:Y:S04]  /*6420*/  STL.64 [R1+0x530], R40 ;  /* 0x0005302801007387 */ /* 0x000fe80000100a00 */
[----:B------:R-:W-:Y:S04]  /*6430*/  STL.64 [R1+0x528], R108 ;  /* 0x0005286c01007387 */ /* 0x000fe80000100a00 */
[----:B------:R-:W-:Y:S04]  /*6440*/  STL.64 [R1+0x510], R226 ;  /* 0x000510e201007387 */ /* 0x000fe80000100a00 */
[----:B------:R0:W-:Y:S04]  /*6450*/  STL.64 [R1+0x4f8], R12 ;  /* 0x0004f80c01007387 */ /* 0x0001e80000100a00 */
[----:B------:R-:W-:Y:S04]  /*6460*/  STL.64 [R1+0x4f0], R34 ;  /* 0x0004f02201007387 */ /* 0x000fe80000100a00 */
        /* <DEDUP_REMOVED lines=8> */
[----:B------:R-:W-:Y:S04]  /*64f0*/  STL.64 [R1+0x440], R16 ;  /* 0x0004401001007387 */ /* 0x000fe80000100a00 */
[----:B------:R-:W-:Y:S04]  /*6500*/  STL.64 [R1+0x438], R4 ;  /* 0x0004380401007387 */ /* 0x000fe80000100a00 */
[----:B------:R-:W-:Y:S01]  /*6510*/  STL.64 [R1+0x430], R114 ;  /* 0x0004307201007387 */ /* 0x000fe20000100a00 */
[----:B--2---:R-:W-:-:S02]  /*6520*/  IMAD R137, R173, 0x57, RZ ;  /* 0x00000057ad897824 */ /* 0x004fc400078e02ff */
[----:B------:R-:W2:Y:S01]  /*6530*/  LDC R173, c[0x0][0x3c4] ;  /* 0x0000f100ffad7b82 */ /* 0x000ea20000000800 */
        /* <DEDUP_REMOVED lines=20> */
[----:B------:R0:W-:Y:S01]  /*6680*/  STL.64 [R1+0x2c8], R70 ;  /* 0x0002c84601007387 */ /* 0x0001e20000100a00 */
[----:B-1----:R-:W-:-:S03]  /*6690*/  IMAD R138, R138, 0xbe, RZ ;  /* 0x000000be8a8a7824 */ /* 0x002fc600078e02ff */
[----:B------:R-:W-:Y:S04]  /*66a0*/  STL.64 [R1+0x2c0], R130 ;  /* 0x0002c08201007387 */ /* 0x000fe80000100a00 */
[----:B------:R-:W-:Y:S04]  /*66b0*/  STL.64 [R1+0x2b8], R248 ;  /* 0x0002b8f801007387 */ /* 0x000fe80000100a00 */
[----:B------:R-:W-:Y:S04]  /*66c0*/  STL.64 [R1+0x2b0], R242 ;  /* 0x0002b0f201007387 */ /* 0x000fe80000100a00 */
[----:B------:R1:W-:Y:S01]  /*66d0*/  STL.64 [R1+0x288], R64 ;  /* 0x0002884001007387 */ /* 0x0003e20000100a00 */
[----:B------:R-:W-:-:S03]  /*66e0*/  LEA.HI.X.SX32 R159, R136, R135, 0x1, P5 ;  /* 0x00000087889f7211 */ /* 0x000fc600028f0eff */
[----:B------:R-:W-:Y:S01]  /*66f0*/  STL.64 [R1+0x280], R250 ;  /* 0x000280fa01007387 */ /* 0x000fe20000100a00 */
[----:B--2---:R-:W-:-:S03]  /*6700*/  IMAD R173, R173, 0x5f, RZ ;  /* 0x0000005fadad7824 */ /* 0x004fc600078e02ff */
[----:B------:R-:W-:Y:S01]  /*6710*/  STL.64 [R1+0x278], R246 ;  /* 0x000278f601007387 */ /* 0x000fe20000100a00 */
[----:B------:R-:W-:Y:S01]  /*6720*/  IADD3 R150, P5, PT, R138, R134, RZ ;  /* 0x000000868a967210 */ /* 0x000fe20007fbe0ff */
[----:B---3--:R-:W-:Y:S01]  /*6730*/  IMAD R152, R152, 0xae, RZ ;  /* 0x000000ae98987824 */ /* 0x008fe200078e02ff */
[----:B------:R-:W2:Y:S01]  /*6740*/  LDC R138, c[0x0][0x3c4] ;  /* 0x0000f100ff8a7b82 */ /* 0x000ea20000000800 */
[----:B------:R-:W-:Y:S04]  /*6750*/  STL.64 [R1+0x270], R240 ;  /* 0x000270f001007387 */ /* 0x000fe80000100a00 */
[----:B------:R3:W-:Y:S04]  /*6760*/  STL.64 [R1+0x5c8], R102 ;  /* 0x0005c86601007387 */ /* 0x0007e80000100a00 */
[----:B------:R-:W-:Y:S01]  /*6770*/  STL.64 [R1+0x590], R238 ;  /* 0x000590ee01007387 */ /* 0x000fe20000100a00 */
[----:B------:R-:W-:-:S02]  /*6780*/  LEA.HI.X.SX32 R151, R173, R135, 0x1, P5 ;  /* 0x00000087ad977211 */ /* 0x000fc400028f0eff */
[----:B------:R-:W0:Y:S01]  /*6790*/  LDC R173, c[0x0][0x3c4] ;  /* 0x0000f100ffad7b82 */ /* 0x000e220000000800 */
[----:B------:R0:W-:Y:S04]  /*67a0*/  STL.64 [R1+0x550], R236 ;  /* 0x000550ec01007387 */ /* 0x0001e80000100a00 */
[----:B------:R0:W-:Y:S04]  /*67b0*/  STL.64 [R1+0x518], R234 ;  /* 0x000518ea01007387 */ /* 0x0001e80000100a00 */
        /* <DEDUP_REMOVED lines=21> */
[----:B------:R-:W-:Y:S01]  /*6910*/  STL.64 [R1+0x2e0], R186 ;  /* 0x0002e0ba01007387 */ /* 0x000fe20000100a00 */
[----:B------:R-:W-:-:S03]  /*6920*/  IADD3 R152, P4, PT, R152, R134, RZ ;  /* 0x0000008698987210 */ /* 0x000fc60007f9e0ff */
[----:B------:R-:W-:Y:S01]  /*6930*/  STL.64 [R1+0x2a0], R184 ;  /* 0x0002a0b801007387 */ /* 0x000fe20000100a00 */
[----:B0-----:R-:W-:Y:S01]  /*6940*/  IMAD R252, R173, 0x67, RZ ;  /* 0x00000067adfc7824 */ /* 0x001fe200078e02ff */
[-C--:B------:R-:W-:Y:S01]  /*6950*/  LEA.HI.X.SX32 R153, R137, R135.reuse, 0x1, P4 ;  /* 0x0000008789997211 */ /* 0x080fe200020f0eff */
[----:B--2---:R-:W-:Y:S01]  /*6960*/  IMAD R138, R138, 0xde, RZ ;  /* 0x000000de8a8a7824 */ /* 0x004fe200078e02ff */
[----:B------:R-:W-:Y:S01]  /*6970*/  STL.64 [R1+0x260], R182 ;  /* 0x000260b601007387 */ /* 0x000fe20000100a00 */
[----:B------:R-:W-:Y:S01]  /*6980*/  IMAD R141, R141, 0x6f, RZ ;  /* 0x0000006f8d8d7824 */ /* 0x000fe200078e02ff */
[----:B------:R-:W0:Y:S02]  /*6990*/  LDC R173, c[0x0][0x3c4] ;  /* 0x0000f100ffad7b82 */ /* 0x000e240000000800 */
[----:B------:R-:W-:Y:S04]  /*69a0*/  STL.64 [R1+0x5b8], R178 ;  /* 0x0005b8b201007387 */ /* 0x000fe80000100a00 */
[----:B------:R-:W-:Y:S04]  /*69b0*/  STL.64 [R1+0x580], R164 ;  /* 0x000580a401007387 */ /* 0x000fe80000100a00 */
[----:B------:R-:W-:Y:S04]  /*69c0*/  STL.64 [R1+0x540], R176 ;  /* 0x000540b001007387 */ /* 0x000fe80000100a00 */
[----:B------:R-:W-:Y:S01]  /*69d0*/  STL.64 [R1+0x508], R174 ;  /* 0x000508ae01007387 */ /* 0x000fe20000100a00 */
[----:B------:R-:W-:-:S03]  /*69e0*/  LEA.HI.X.SX32 R149, R252, R135, 0x1, P3 ;  /* 0x00000087fc957211 */ /* 0x000fc600018f0eff */
[----:B------:R-:W-:Y:S04]  /*69f0*/  STL.64 [R1+0x4c8], R162 ;  /* 0x0004c8a201007387 */ /* 0x000fe80000100a00 */
[----:B------:R-:W-:Y:S04]  /*6a00*/  STL.64 [R1+0x488], R160 ;  /* 0x000488a001007387 */ /* 0x000fe80000100a00 */
[----:B------:R-:W2:Y:S04]  /*6a10*/  LDL.64 R170, [R1+0x2d0] ;  /* 0x0002d00001aa7983 */ /* 0x000ea80000100a00 */
[----:B------:R-:W2:Y:S04]  /*6a20*/  LDL.64 R168, [R1+0x290] ;  /* 0x0002900001a87983 */ /* 0x000ea80000100a00 */
[----:B------:R-:W2:Y:S04]  /*6a30*/  LDL.64 R166, [R1+0x5e8] ;  /* 0x0005e80001a67983 */ /* 0x000ea80000100a00 */
[----:B------:R-:W-:Y:S04]  /*6a40*/  STL.64 [R1+0x448], R158 ;  /* 0x0004489e01007387 */ /* 0x000fe80000100a00 */
[----:B------:R-:W-:Y:S04]  /*6a50*/  STL.64 [R1+0x418], R156 ;  /* 0x0004189c01007387 */ /* 0x000fe80000100a00 */
[----:B------:R-:W-:Y:S04]  /*6a60*/  STL.64 [R1+0x3d8], R154 ;  /* 0x0003d89a01007387 */ /* 0x000fe80000100a00 */
[----:B------:R-:W-:Y:S04]  /*6a70*/  STL.64 [R1+0x398], R152 ;  /* 0x0003989801007387 */ /* 0x000fe80000100a00 */
[----:B------:R-:W-:Y:S04]  /*6a80*/  STL.64 [R1+0x358], R150 ;  /* 0x0003589601007387 */ /* 0x000fe80000100a00 */
[----:B------:R-:W-:Y:S04]  /*6a90*/  STL.64 [R1+0x318], R148 ;  /* 0x0003189401007387 */ /* 0x000fe80000100a00 */
[----:B------:R-:W2:Y:S01]  /*6aa0*/  LDL.LU.64 R72, [R1+0x900] ;  /* 0x0009000001487983 */ /* 0x000ea20000300a00 */
[----:B------:R-:W-:-:S02]  /*6ab0*/  IADD3 R146, P6, PT, R138, R134, RZ ;  /* 0x000000868a927210 */ /* 0x000fc40007fde0ff */
[----:B------:R-:W0:Y:S02]  /*6ac0*/  LDC R138, c[0x0][0x3c4] ;  /* 0x0000f100ff8a7b82 */ /* 0x000e240000000800 */
[----:B------:R-:W-:-:S05]  /*6ad0*/  LEA.HI.X.SX32 R147, R141, R135, 0x1, P6 ;  /* 0x000000878d937211 */ /* 0x000fca00030f0eff */
[----:B------:R-:W-:Y:S01]  /*6ae0*/  STL.64 [R1+0x2d8], R146 ;  /* 0x0002d89201007387 */ /* 0x000fe20000100a00 */
[----:B0-----:R-:W-:Y:S02]  /*6af0*/  IMAD R136, R138, 0xee, RZ ;  /* 0x000000ee8a887824 */ /* 0x001fe400078e02ff */
[----:B------:R-:W0:Y:S03]  /*6b00*/  LDC R138, c[0x0][0x3c4] ;  /* 0x0000f100ff8a7b82 */ /* 0x000e260000000800 */
[-C--:B------:R-:W-:Y:S01]  /*6b10*/  IADD3 R142, P4, PT, R136, R134.reuse, RZ ;  /* 0x00000086888e7210 */ /* 0x080fe20007f9e0ff */
[----:B--2---:R-:W2:Y:S01]  /*6b20*/  @P2 LDG.E.U16 R73, desc[UR8][R66.64] ;  /* 0x0000000842492981 */ /* 0x004ea2000c1e1500 */
[----:B------:R-:W-:Y:S01]  /*6b30*/  IMAD R173, R173, 0x7f, RZ ;  /* 0x0000007fadad7824 */ /* 0x000fe200078e02ff */
[----:B------:R-:W-:Y:S01]  /*6b40*/  PRMT R31, RZ, 0x7610, R31 ;  /* 0x00007610ff1f7816 */ /* 0x000fe2000000001f */
[----:B0-----:R-:W-:Y:S01]  /*6b50*/  IMAD R138, R138, 0xfe, RZ ;  /* 0x000000fe8a8a7824 */ /* 0x001fe200078e02ff */
[----:B------:R-:W-:Y:S01]  /*6b60*/  PRMT R26, RZ, 0x7610, R26 ;  /* 0x00007610ff1a7816 */ /* 0x000fe2000000001a */
[----:B------:R-:W2:Y:S04]  /*6b70*/  @P2 LDG.E.U16 R72, desc[UR8][R12.64] ;  /* 0x000000080c482981 */ /* 0x000ea8000c1e1500 */
[----:B------:R-:W2:Y:S01]  /*6b80*/  LDL.LU.64 R66, [R1+0x8f8] ;  /* 0x0008f80001427983 */ /* 0x000ea20000300a00 */
[----:B------:R-:W-:-:S02]  /*6b90*/  IADD3 R136, P5, PT, R138, R134, RZ ;  /* 0x000000868a887210 */ /* 0x000fc40007fbe0ff */
[----:B------:R-:W0:Y:S01]  /*6ba0*/  LDC R138, c[0x0][0x3c4] ;  /* 0x0000f100ff8a7b82 */ /* 0x000e220000000800 */
[----:B------:R-:W3:Y:S01]  /*6bb0*/  @P2 LDG.E.U16 R31, desc[UR8][R90.64] ;  /* 0x000000085a1f2981 */ /* 0x000ee2000c1e1500 */
[----:B------:R-:W-:-:S03]  /*6bc0*/  PRMT R84, RZ, 0x7610, R84 ;  /* 0x00007610ff547816 */ /* 0x000fc60000000054 */
[----:B------:R-:W3:Y:S04]  /*6bd0*/  @P2 LDG.E.U16 R26, desc[UR8][R96.64] ;  /* 0x00000008601a2981 */ /* 0x000ee8000c1e1500 */
[----:B--2---:R-:W2:Y:S01]  /*6be0*/  @P2 LDG.E.U16 R67, desc[UR8][R60.64] ;  /* 0x000000083c432981 */ /* 0x004ea2000c1e1500 */
[----:B0-----:R-:W-:Y:S01]  /*6bf0*/  IMAD R138, R138, 0x77, RZ ;  /* 0x000000778a8a7824 */ /* 0x001fe200078e02ff */
[-C--:B------:R-:W-:Y:S02]  /*6c00*/  LEA.HI.X.SX32 R137, R173, R135.reuse, 0x1, P5 ;  /* 0x00000087ad897211 */ /* 0x080fe400028f0eff */
[----:B------:R-:W2:Y:S02]  /*6c10*/  @P2 LDG.E.U16 R84, desc[UR8][R2.64] ;  /* 0x0000000802542981 */ /* 0x000ea4000c1e1500 */
[----:B------:R-:W-:-:S02]  /*6c20*/  LEA.HI.X.SX32 R143, R138, R135, 0x1, P4 ;  /* 0x000000878a8f7211 */ /* 0x000fc400020f0eff */
[----:B------:R-:W2:Y:S04]  /*6c30*/  @P2 LDG.E.U16 R66, desc[UR8][R24.64] ;  /* 0x0000000818422981 */ /* 0x000ea8000c1e1500 */
[----:B------:R-:W-:Y:S04]  /*6c40*/  STL.64 [R1+0x298], R142 ;  /* 0x0002988e01007387 */ /* 0x000fe80000100a00 */
[----:B------:R-:W2:Y:S04]  /*6c50*/  LDL.LU.64 R60, [R1+0x8f0] ;  /* 0x0008f000013c7983 */ /* 0x000ea80000300a00 */
[----:B------:R0:W-:Y:S04]  /*6c60*/  STL.64 [R1+0x258], R136 ;  /* 0x0002588801007387 */ /* 0x0001e80000100a00 */
[----:B--2---:R-:W2:Y:S04]  /*6c70*/  @P2 LDG.E.U16 R61, desc[UR8][R48.64] ;  /* 0x00000008303d2981 */ /* 0x004ea8000c1e1500 */
[----:B------:R-:W2:Y:S04]  /*6c80*/  @P2 LDG.E.U16 R60, desc[UR8][R20.64] ;  /* 0x00000008143c2981 */ /* 0x000ea8000c1e1500 */
[----:B------:R-:W2:Y:S04]  /*6c90*/  LDL.LU.64 R48, [R1+0x8e8] ;  /* 0x0008e80001307983 */ /* 0x000ea80000300a00 */
        /* <DEDUP_REMOVED lines=9> */
[----:B------:R-:W3:Y:S04]  /*6d30*/  LDL.LU.64 R90, [R1+0x8c8] ;  /* 0x0008c800015a7983 */ /* 0x000ee80000300a00 */
[----:B------:R-:W4:Y:S04]  /*6d40*/  LDL.LU.64 R96, [R1+0x8c0] ;  /* 0x0008c00001607983 */ /* 0x000f280000300a00 */
[----:B--2---:R-:W2:Y:S04]  /*6d50*/  @P2 LDG.E.U16 R78, desc[UR8][R56.64] ;  /* 0x00000008384e2981 */ /* 0x004ea8000c1e1500 */
[----:B---3--:R-:W3:Y:S01]  /*6d60*/  @P2 LDG.E.U16 R90, desc[UR8][R38.64] ;  /* 0x00000008265a2981 */ /* 0x008ee2000c1e1500 */
[----:B------:R-:W-:-:S02]  /*6d70*/  PRMT R30, RZ, 0x7610, R30 ;  /* 0x00007610ff1e7816 */ /* 0x000fc4000000001e */
[----:B------:R-:W-:Y:S01]  /*6d80*/  PRMT R18, RZ, 0x7610, R18 ;  /* 0x00007610ff127816 */ /* 0x000fe20000000012 */
[----:B----4-:R-:W4:Y:S04]  /*6d90*/  @P2 LDG.E.U16 R96, desc[UR8][R166.64] ;  /* 0x00000008a6602981 */ /* 0x010f28000c1e1500 */
[----:B------:R-:W2:Y:S04]  /*6da0*/  @P2 LDG.E.U16 R30, desc[UR8][R82.64] ;  /* 0x00000008521e2981 */ /* 0x000ea8000c1e1500 */
[----:B------:R-:W2:Y:S04]  /*6db0*/  LDL.LU.64 R38, [R1+0x8b8] ;  /* 0x0008b80001267983 */ /* 0x000ea80000300a00 */
[----:B------:R-:W2:Y:S04]  /*6dc0*/  LDL.LU.64 R2, [R1+0x8b0] ;  /* 0x0008b00001027983 */ /* 0x000ea80000300a00 */
[----:B------:R-:W2:Y:S04]  /*6dd0*/  LDL.LU.64 R56, [R1+0x8a8] ;  /* 0x0008a80001387983 */ /* 0x000ea80000300a00 */
[----:B------:R-:W2:Y:S04]  /*6de0*/  LDL.LU.64 R12, [R1+0x8a0] ;  /* 0x0008a000010c7983 */ /* 0x000ea80000300a00 */
[----:B------:R-:W3:Y:S04]  /*6df0*/  LDL.LU.64 R24, [R1+0x898] ;  /* 0x0008980001187983 */ /* 0x000ee80000300a00 */
[----:B------:R-:W4:Y:S04]  /*6e00*/  LDL.LU.64 R20, [R1+0x890] ;  /* 0x0008900001147983 */ /* 0x000f280000300a00 */
[----:B------:R-:W4:Y:S04]  /*6e10*/  LDL.LU.64 R6, [R1+0x888] ;  /* 0x0008880001067983 */ /* 0x000f280000300a00 */
[----:B------:R-:W4:Y:S04]  /*6e20*/  LDL.LU.64 R94, [R1+0x880] ;  /* 0x00088000015e7983 */ /* 0x000f280000300a00 */
[----:B------:R-:W4:Y:S04]  /*6e30*/  LDL.LU.64 R88, [R1+0x878] ;  /* 0x0008780001587983 */ /* 0x000f280000300a00 */
[----:B------:R-:W4:Y:S04]  /*6e40*/  LDL.LU.64 R82, [R1+0x870] ;  /* 0x0008700001527983 */ /* 0x000f280000300a00 */
[----:B------:R-:W4:Y:S01]  /*6e50*/  @P2 LDG.E.U16 R18, desc[UR8][R70.64] ;  /* 0x0000000846122981 */ /* 0x000f22000c1e1500 */
[----:B------:R-:W-:-:S02]  /*6e60*/  PRMT R27, RZ, 0x7610, R27 ;  /* 0x00007610ff1b7816 */ /* 0x000fc4000000001b */
[----:B------:R-:W-:Y:S02]  /*6e70*/  PRMT R19, RZ, 0x7610, R19 ;  /* 0x00007610ff137816 */ /* 0x000fe40000000013 */
[----:B------:R-:W-:Y:S02]  /*6e80*/  PRMT R8, RZ, 0x7610, R8 ;  /* 0x00007610ff087816 */ /* 0x000fe40000000008 */
[----:B------:R-:W4:Y:S04]  /*6e90*/  @P2 LDG.E.U16 R27, desc[UR8][R100.64] ;  /* 0x00000008641b2981 */ /* 0x000f28000c1e1500 */
[----:B------:R-:W4:Y:S04]  /*6ea0*/  @P2 LDG.E.U16 R19, desc[UR8][R170.64] ;  /* 0x00000008aa132981 */ /* 0x000f28000c1e1500 */
[----:B------:R-:W4:Y:S01]  /*6eb0*/  @P2 LDG.E.U16 R8, desc[UR8][R168.64] ;  /* 0x00000008a8082981 */ /* 0x000f22000c1e1500 */
[----:B------:R-:W-:-:S06]  /*6ec0*/  PRMT R9, RZ, 0x7610, R9 ;  /* 0x00007610ff097816 */ /* 0x000fcc0000000009 */
[----:B------:R-:W4:Y:S01]  /*6ed0*/  @P2 LDG.E.U16 R9, desc[UR8][R206.64] ;  /* 0x00000008ce092981 */ /* 0x000f22000c1e1500 */
[----:B------:R-:W-:-:S04]  /*6ee0*/  @!UP0 UIADD3 UR14, UPT, UPT, -UR12, 0x100000, URZ ;  /* 0x001000000c0e8890 */ /* 0x000fc8000fffe1ff */
[----:B------:R-:W-:Y:S02]  /*6ef0*/  @!UP0 USHF.L.U32 UR15, UR14, 0xb, URZ ;  /* 0x0000000b0e0f8899 */ /* 0x000fe400080006ff */
[----:B------:R-:W-:Y:S01]  /*6f00*/  @!UP0 USHF.L.U32 UR14, UR14, 0x1, URZ ;  /* 0x000000010e0e8899 */ /* 0x000fe200080006ff */
[----:B------:R-:W-:-:S11]  /*6f10*/  VOTEU.ALL UP1, P1 ;  /* 0x0000000000ff7886 */ /* 0x000fd60000820000 */
[----:B------:R0:W0:Y:S01]  /*6f20*/  @!UP1 SYNCS.EXCH.64 URZ, [UR4+0x40008], UR14 ;  /* 0x0400080e04ff95b2 */ /* 0x0000220008000100 */
[----:B--2---:R-:W2:Y:S04]  /*6f30*/  @P2 LDG.E.U16 R12, desc[UR8][R142.64] ;  /* 0x000000088e0c2981 */ /* 0x004ea8000c1e1500 */
[----:B---3--:R-:W3:Y:S04]  /*6f40*/  @P2 LDG.E.U16 R25, desc[UR8][R76.64] ;  /* 0x000000084c192981 */ /* 0x008ee8000c1e1500 */
[----:B------:R-:W2:Y:S04]  /*6f50*/  @P2 LDG.E.U16 R24, desc[UR8][R128.64] ;  /* 0x0000000880182981 */ /* 0x000ea8000c1e1500 */
[----:B----4-:R-:W4:Y:S04]  /*6f60*/  @P2 LDG.E.U16 R7, desc[UR8][R64.64] ;  /* 0x0000000840072981 */ /* 0x010f28000c1e1500 */
[----:B------:R-:W2:Y:S04]  /*6f70*/  LDL.LU.64 R76, [R1+0x868] ;  /* 0x00086800014c7983 */ /* 0x000ea80000300a00 */
[----:B------:R-:W3:Y:S04]  /*6f80*/  LDL.LU.64 R70, [R1+0x860] ;  /* 0x0008600001467983 */ /* 0x000ee80000300a00 */
[----:B-1----:R-:W4:Y:S04]  /*6f90*/  LDL.LU.64 R64, [R1+0x858] ;  /* 0x0008580001407983 */ /* 0x002f280000300a00 */
[----:B------:R-:W4:Y:S04]  /*6fa0*/  @P2 LDG.E.U16 R95, desc[UR8][R58.64] ;  /* 0x000000083a5f2981 */ /* 0x000f28000c1e1500 */
[----:B------:R-:W4:Y:S04]  /*6fb0*/  @P2 LDG.E.U16 R89, desc[UR8][R52.64] ;  /* 0x0000000834592981 */ /* 0x000f28000c1e1500 */
[----:B------:R-:W4:Y:S04]  /*6fc0*/  @P2 LDG.E.U16 R83, desc[UR8][R46.64] ;  /* 0x000000082e532981 */ /* 0x000f28000c1e1500 */
[----:B------:R-:W4:Y:S04]  /*6fd0*/  LDL.LU.64 R58, [R1+0x850] ;  /* 0x00085000013a7983 */ /* 0x000f280000300a00 */
[----:B------:R-:W4:Y:S04]  /*6fe0*/  LDL.LU.64 R52, [R1+0x848] ;  /* 0x0008480001347983 */ /* 0x000f280000300a00 */
[----:B------:R-:W4:Y:S04]  /*6ff0*/  LDL.LU.64 R46, [R1+0x840] ;  /* 0x00084000012e7983 */ /* 0x000f280000300a00 */
[----:B------:R-:W4:Y:S04]  /*7000*/  @P2 LDG.E.U16 R94, desc[UR8][R10.64] ;  /* 0x000000080a5e2981 */ /* 0x000f28000c1e1500 */
[----:B------:R-:W4:Y:S04]  /*7010*/  @P2 LDG.E.U16 R88, desc[UR8][R118.64] ;  /* 0x0000000876582981 */ /* 0x000f28000c1e1500 */
[----:B------:R-:W4:Y:S04]  /*7020*/  @P2 LDG.E.U16 R82, desc[UR8][R106.64] ;  /* 0x000000086a522981 */ /* 0x000f28000c1e1500 */
[----:B------:R-:W4:Y:S04]  /*7030*/  @P2 LDG.E.U16 R6, desc[UR8][R250.64] ;  /* 0x00000008fa062981 */ /* 0x000f28000c1e1500 */
[----:B------:R-:W4:Y:S04]  /*7040*/  @P2 LDG.E.U16 R21, desc[UR8][R186.64] ;  /* 0x00000008ba152981 */ /* 0x000f28000c1e1500 */
[----:B------:R-:W4:Y:S04]  /*7050*/  @P2 LDG.E.U16 R20, desc[UR8][R146.64] ;  /* 0x0000000892142981 */ /* 0x000f28000c1e1500 */
[----:B------:R-:W4:Y:S04]  /*7060*/  @P2 LDG.E.U16 R13, desc[UR8][R136.64] ;  /* 0x00000008880d2981 */ /* 0x000f28000c1e1500 */
[----:B--2---:R-:W2:Y:S04]  /*7070*/  @P2 LDG.E.U16 R77, desc[UR8][R40.64] ;  /* 0x00000008284d2981 */ /* 0x004ea8000c1e1500 */
[----:B---3--:R-:W3:Y:S04]  /*7080*/  @P2 LDG.E.U16 R71, desc[UR8][R34.64] ;  /* 0x0000000822472981 */ /* 0x008ee8000c1e1500 */
[----:B----4-:R-:W4:Y:S04]  /*7090*/  @P2 LDG.E.U16 R65, desc[UR8][R28.64] ;  /* 0x000000081c412981 */ /* 0x010f28000c1e1500 */
[----:B------:R-:W2:Y:S04]  /*70a0*/  LDL.LU.64 R40, [R1+0x838] ;  /* 0x0008380001287983 */ /* 0x000ea80000300a00 */
[----:B------:R-:W3:Y:S04]  /*70b0*/  LDL.LU.64 R34, [R1+0x830] ;  /* 0x0008300001227983 */ /* 0x000ee80000300a00 */
[----:B------:R-:W4:Y:S04]  /*70c0*/  LDL.LU.64 R28, [R1+0x828] ;  /* 0x00082800011c7983 */ /* 0x000f280000300a00 */
        /* <DEDUP_REMOVED lines=18> */
[----:B------:R-:W4:Y:S04]  /*71f0*/  LDL.LU.64 R128, [R1+0x7f0] ;  /* 0x0007f00001807983 */ /* 0x000f280000300a00 */
[----:B------:R-:W4:Y:S04]  /*7200*/  @P2 LDG.E.U16 R17, desc[UR8][R130.64] ;  /* 0x0000000882112981 */ /* 0x000f28000c1e1500 */
[----:B------:R-:W4:Y:S04]  /*7210*/  @P2 LDG.E.U16 R40, desc[UR8][R86.64] ;  /* 0x0000000856282981 */ /* 0x000f28000c1e1500 */
[----:B------:R-:W4:Y:S04]  /*7220*/  @P2 LDG.E.U16 R34, desc[UR8][R80.64] ;  /* 0x0000000850222981 */ /* 0x000f28000c1e1500 */
[----:B------:R-:W4:Y:S04]  /*7230*/  LDL.LU.64 R130, [R1+0x7e8] ;  /* 0x0007e80001827983 */ /* 0x000f280000300a00 */
        /* <DEDUP_REMOVED lines=11> */
[----:B------:R-:W4:Y:S04]  /*72f0*/  @P2 LDG.E.U16 R28, desc[UR8][R74.64] ;  /* 0x000000084a1c2981 */ /* 0x000f28000c1e1500 */
[----:B------:R-:W4:Y:S04]  /*7300*/  @P2 LDG.E.U16 R16, desc[UR8][R248.64] ;  /* 0x00000008f8102981 */ /* 0x000f28000c1e1500 */
[----:B------:R-:W4:Y:S04]  /*7310*/  @P2 LDG.E.U16 R104, desc[UR8][R210.64] ;  /* 0x00000008d2682981 */ /* 0x000f28000c1e1500 */
[----:B------:R-:W4:Y:S04]  /*7320*/  LDL.LU.64 R74, [R1+0x788] ;  /* 0x00078800014a7983 */ /* 0x000f280000300a00 */
[----:B------:R-:W4:Y:S04]  /*7330*/  @P2 LDG.E.U16 R121, desc[UR8][R152.64] ;  /* 0x0000000898792981 */ /* 0x000f28000c1e1500 */
[----:B------:R-:W4:Y:S04]  /*7340*/  @P2 LDG.E.U16 R120, desc[UR8][R150.64] ;  /* 0x0000000896782981 */ /* 0x000f28000c1e1500 */
[----:B------:R-:W4:Y:S04]  /*7350*/  @P2 LDG.E.U16 R105, desc[UR8][R148.64] ;  /* 0x0000000894692981 */ /* 0x000f28000c1e1500 */
[----:B--2---:R-:W2:Y:S04]  /*7360*/  @P2 LDG.E.U16 R123, desc[UR8][R156.64] ;  /* 0x000000089c7b2981 */ /* 0x004ea8000c1e1500 */
[----:B---3--:R-:W3:Y:S04]  /*7370*/  @P2 LDG.E.U16 R125, desc[UR8][R160.64] ;  /* 0x00000008a07d2981 */ /* 0x008ee8000c1e1500 */
[----:B----4-:R-:W4:Y:S04]  /*7380*/  @P2 LDG.E.U16 R127, desc[UR8][R174.64] ;  /* 0x00000008ae7f2981 */ /* 0x010f28000c1e1500 */
[----:B------:R-:W2:Y:S04]  /*7390*/  @P2 LDG.E.U16 R129, desc[UR8][R164.64] ;  /* 0x00000008a4812981 */ /* 0x000ea8000c1e1500 */
        /* <DEDUP_REMOVED lines=13> */
[----:B------:R-:W2:Y:S04]  /*7470*/  LDL.LU.64 R68, [R1+0x780] ;  /* 0x0007800001447983 */ /* 0x000ea80000300a00 */
[----:B------:R-:W3:Y:S04]  /*7480*/  @P2 LDG.E.U16 R87, desc[UR8][R50.64] ;  /* 0x0000000832572981 */ /* 0x000ee8000c1e1500 */
[----:B------:R-:W3:Y:S04]  /*7490*/  LDL.LU.64 R56, [R1+0x778] ;  /* 0x0007780001387983 */ /* 0x000ee80000300a00 */
[----:B------:R-:W4:Y:S04]  /*74a0*/  @P2 LDG.E.U16 R81, desc[UR8][R44.64] ;  /* 0x000000082c512981 */ /* 0x000f28000c1e1500 */
[----:B------:R-:W4:Y:S04]  /*74b0*/  LDL.LU.64 R50, [R1+0x770] ;  /* 0x0007700001327983 */ /* 0x000f280000300a00 */
[----:B------:R-:W4:Y:S04]  /*74c0*/  @P2 LDG.E.U16 R75, desc[UR8][R38.64] ;  /* 0x00000008264b2981 */ /* 0x000f28000c1e1500 */
[----:B------:R-:W4:Y:S04]  /*74d0*/  LDL.LU.64 R44, [R1+0x768] ;  /* 0x00076800012c7983 */ /* 0x000f280000300a00 */
[----:B------:R-:W4:Y:S04]  /*74e0*/  @P2 LDG.E.U16 R92, desc[UR8][R102.64] ;  /* 0x00000008665c2981 */ /* 0x000f28000c1e1500 */
[----:B------:R-:W4:Y:S04]  /*74f0*/  LDL.LU.64 R38, [R1+0x760] ;  /* 0x0007600001267983 */ /* 0x000f280000300a00 */
[----:B------:R-:W4:Y:S04]  /*7500*/  @P2 LDG.E.U16 R4, desc[UR8][R240.64] ;  /* 0x00000008f0042981 */ /* 0x000f28000c1e1500 */
[----:B------:R-:W4:Y:S04]  /*7510*/  @P2 LDG.E.U16 R22, desc[UR8][R244.64] ;  /* 0x00000008f4162981 */ /* 0x000f28000c1e1500 */
[----:B------:R-:W4:Y:S04]  /*7520*/  @P2 LDG.E.U16 R86, desc[UR8][R238.64] ;  /* 0x00000008ee562981 */ /* 0x000f28000c1e1500 */
[----:B------:R-:W4:Y:S04]  /*7530*/  @P2 LDG.E.U16 R80, desc[UR8][R236.64] ;  /* 0x00000008ec502981 */ /* 0x000f28000c1e1500 */
[----:B------:R1:W4:Y:S04]  /*7540*/  @P2 LDG.E.U16 R74, desc[UR8][R234.64] ;  /* 0x00000008ea4a2981 */ /* 0x000328000c1e1500 */
[----:B------:R-:W4:Y:S04]  /*7550*/  @P2 LDG.E.U16 R62, desc[UR8][R228.64] ;  /* 0x00000008e43e2981 */ /* 0x000f28000c1e1500 */
        /* <DEDUP_REMOVED lines=8> */
[----:B------:R-:W2:Y:S04]  /*75e0*/  @P2 LDG.E.U16 R68, desc[UR8][R230.64] ;  /* 0x00000008e6442981 */ /* 0x000ea8000c1e1500 */
[----:B---3--:R-:W3:Y:S04]  /*75f0*/  @P2 LDG.E.U16 R57, desc[UR8][R14.64] ;  /* 0x000000080e392981 */ /* 0x008ee8000c1e1500 */
[----:B------:R0:W2:Y:S04]  /*7600*/  LDL.LU.64 R32, [R1+0x758] ;  /* 0x0007580001207983 */ /* 0x0000a80000300a00 */
[----:B------:R0:W3:Y:S04]  /*7610*/  LDL.LU.64 R112, [R1+0x750] ;  /* 0x0007500001707983 */ /* 0x0000e80000300a00 */
[----:B------:R0:W3:Y:S04]  /*7620*/  LDL.LU.64 R14, [R1+0x748] ;  /* 0x00074800010e7983 */ /* 0x0000e80000300a00 */
[----:B----4-:R-:W4:Y:S04]  /*7630*/  @P2 LDG.E.U16 R51, desc[UR8][R114.64] ;  /* 0x0000000872332981 */ /* 0x010f28000c1e1500 */
[----:B------:R-:W4:Y:S04]  /*7640*/  @P2 LDG.E.U16 R45, desc[UR8][R116.64] ;  /* 0x00000008742d2981 */ /* 0x000f28000c1e1500 */
[----:B------:R-:W4:Y:S04]  /*7650*/  @P2 LDG.E.U16 R39, desc[UR8][R54.64] ;  /* 0x0000000836272981 */ /* 0x000f28000c1e1500 */
[----:B------:R0:W4:Y:S04]  /*7660*/  LDL.LU.64 R114, [R1+0x740] ;  /* 0x0007400001727983 */ /* 0x0001280000300a00 */
[----:B------:R0:W4:Y:S04]  /*7670*/  LDL.LU.64 R116, [R1+0x738] ;  /* 0x0007380001747983 */ /* 0x0001280000300a00 */
[----:B------:R-:W4:Y:S04]  /*7680*/  LDL.LU.64 R54, [R1+0x730] ;  /* 0x0007300001367983 */ /* 0x000f280000300a00 */
[----:B------:R-:W4:Y:S04]  /*7690*/  @P2 LDG.E.U16 R56, desc[UR8][R224.64] ;  /* 0x00000008e0382981 */ /* 0x000f28000c1e1500 */
[----:B------:R-:W4:Y:S04]  /*76a0*/  @P2 LDG.E.U16 R50, desc[UR8][R220.64] ;  /* 0x00000008dc322981 */ /* 0x000f28000c1e1500 */
[----:B------:R-:W4:Y:S04]  /*76b0*/  @P2 LDG.E.U16 R44, desc[UR8][R218.64] ;  /* 0x00000008da2c2981 */ /* 0x000f28000c1e1500 */
[----:B------:R-:W4:Y:S04]  /*76c0*/  @P2 LDG.E.U16 R38, desc[UR8][R216.64] ;  /* 0x00000008d8262981 */ /* 0x000f28000c1e1500 */
[----:B--2---:R-:W2:Y:S04]  /*76d0*/  @P2 LDG.E.U16 R33, desc[UR8][R98.64] ;  /* 0x0000000862212981 */ /* 0x004ea8000c1e1500 */
[----:B------:R-:W2:Y:S04]  /*76e0*/  @P2 LDG.E.U16 R32, desc[UR8][R214.64] ;  /* 0x00000008d6202981 */ /* 0x000ea8000c1e1500 */
[----:B---3--:R-:W3:Y:S04]  /*76f0*/  @P2 LDG.E.U16 R15, desc[UR8][R242.64] ;  /* 0x00000008f20f2981 */ /* 0x008ee8000c1e1500 */
[----:B------:R-:W2:Y:S04]  /*7700*/  LDL.LU.64 R98, [R1+0x728] ;  /* 0x0007280001627983 */ /* 0x000ea80000300a00 */
[----:B------:R-:W2:Y:S04]  /*7710*/  LDL.LU.64 R100, [R1+0x720] ;  /* 0x0007200001647983 */ /* 0x000ea80000300a00 */
[----:B------:R-:W2:Y:S04]  /*7720*/  LDL.LU.64 R102, [R1+0x718] ;  /* 0x0007180001667983 */ /* 0x000ea80000300a00 */
[----:B------:R-:W3:Y:S04]  /*7730*/  @P2 LDG.E.U16 R14, desc[UR8][R208.64] ;  /* 0x00000008d00e2981 */ /* 0x000ee8000c1e1500 */
[----:B----4-:R-:W4:Y:S04]  /*7740*/  @P2 LDG.E.U16 R117, desc[UR8][R204.64] ;  /* 0x00000008cc752981 */ /* 0x010f28000c1e1500 */
[----:B------:R-:W3:Y:S04]  /*7750*/  @P2 LDG.E.U16 R116, desc[UR8][R222.64] ;  /* 0x00000008de742981 */ /* 0x000ee8000c1e1500 */
[----:B------:R-:W3:Y:S04]  /*7760*/  @P2 LDG.E.U16 R115, desc[UR8][R202.64] ;  /* 0x00000008ca732981 */ /* 0x000ee8000c1e1500 */
[----:B------:R-:W3:Y:S04]  /*7770*/  @P2 LDG.E.U16 R114, desc[UR8][R226.64] ;  /* 0x00000008e2722981 */ /* 0x000ee8000c1e1500 */
[----:B------:R-:W3:Y:S04]  /*7780*/  @P2 LDG.E.U16 R113, desc[UR8][R200.64] ;  /* 0x00000008c8712981 */ /* 0x000ee8000c1e1500 */
[----:B------:R-:W3:Y:S04]  /*7790*/  @P2 LDG.E.U16 R112, desc[UR8][R232.64] ;  /* 0x00000008e8702981 */ /* 0x000ee8000c1e1500 */
[----:B------:R0:W5:Y:S04]  /*77a0*/  LDL.LU.64 R2, [R1+0x710] ;  /* 0x0007100001027983 */ /* 0x0001680000300a00 */
[----:B------:R-:W3:Y:S01]  /*77b0*/  LDL R237, [R1+0x70c] ;  /* 0x00070c0001ed7983 */ /* 0x000ee20000100800 */
[----:B-1----:R-:W0:Y:S02]  /*77c0*/  S2R R235, SR_TID.X ;  /* 0x0000000000eb7919 */ /* 0x002e240000002100 */
[----:B0-----:R-:W-:-:S05]  /*77d0*/  IMAD.SHL.U32 R136, R235, 0x100, RZ ;  /* 0x00000100eb887824 */ /* 0x001fca00078e00ff */
[----:B------:R-:W-:-:S04]  /*77e0*/  LOP3.LUT R136, R136, 0xc07e, R172, 0xc8, !PT ;  /* 0x0000c07e88887812 */ /* 0x000fc800078ec8ac */
[C---:B------:R-:W-:Y:S01]  /*77f0*/  LOP3.LUT R138, R136.reuse, 0x10, RZ, 0x3c, !PT ;  /* 0x00000010888a7812 */ /* 0x040fe200078e3cff */
[----:B------:R-:W-:Y:S04]  /*7800*/  STS.U16 [R136+UR4+0x10400], R97 ;  /* 0x0104006188007988 */ /* 0x000fe80008000404 */
        /* <DEDUP_REMOVED lines=13> */
[----:B------:R0:W-:Y:S01]  /*78e0*/  STS.U16 [R136+UR4+0x13c00], R8 ;  /* 0x013c000888007988 */ /* 0x0001e20008000404 */
[C---:B------:R-:W-:Y:S01]  /*78f0*/  LOP3.LUT R137, R136.reuse, 0x20, RZ, 0x3c, !PT ;  /* 0x0000002088897812 */ /* 0x040fe200078e3cff */
[----:B------:R-:W-:Y:S01]  /*7900*/  UIADD3 UR74, UPT, UPT, UR5, 0x100, URZ ;  /* 0x00000100054a7890 */ /* 0x000fe2000fffe0ff */
[----:B0-----:R-:W-:-:S05]  /*7910*/  LOP3.LUT R8, R136, 0x30, RZ, 0x3c, !PT ;  /* 0x0000003088087812 */ /* 0x001fca00078e3cff */
[----:B------:R-:W-:-:S05]  /*7920*/  VIADD R132, R0, UR74 ;  /* 0x0000004a00847c36 */ /* 0x000fca0008000000 */
[----:B------:R-:W-:-:S13]  /*7930*/  R2UR UR11, R132 ;  /* 0x00000000840b72ca */ /* 0x000fda00000e0000 */
[----:B------:R-:W-:Y:S01]  /*7940*/  ULEA UR11, UR10, UR11, 0x12 ;  /* 0x0000000b0a0b7291 */ /* 0x000fe2000f8e90ff */
[----:B------:R-:W-:Y:S01]  /*7950*/  SHF.R.U32.HI R235, RZ, 0x5, R235 ;  /* 0x00000005ffeb7819 */ /* 0x000fe200000116eb */
[----:B------:R-:W-:-:S04]  /*7960*/  @!UP0 UIADD3 UR12, UPT, UPT, -UR12, 0x100000, URZ ;  /* 0x001000000c0c8890 */ /* 0x000fc8000fffe1ff */
[----:B------:R-:W-:Y:S02]  /*7970*/  @!UP0 USHF.L.U32 UR13, UR12, 0xb, URZ ;  /* 0x0000000b0c0d8899 */ /* 0x000fe400080006ff */
[----:B------:R-:W-:Y:S01]  /*7980*/  @!UP0 USHF.L.U32 UR12, UR12, 0x1, URZ ;  /* 0x000000010c0c8899 */ /* 0x000fe200080006ff */
[----:B------:R-:W-:Y:S01]  /*7990*/  ISETP.EQ.U32.AND P4, PT, R235, RZ, P2 ;  /* 0x000000ffeb00720c */ /* 0x000fe20001782070 */
[----:B------:R-:W-:Y:S01]  /*79a0*/  VOTEU.ALL UP1, P1 ;  /* 0x0000000000ff7886 */ /* 0x000fe20000820000 */
[----:B--2---:R-:W-:Y:S04]  /*79b0*/  STS.U16 [R136+UR4+0x10000], R103 ;  /* 0x0100006788007988 */ /* 0x004fe80008000404 */
        /* <DEDUP_REMOVED lines=31> */
[----:B------:R0:W-:Y:S04]  /*7bb0*/  STS.U16 [R137+UR4+0x13d00], R6 ;  /* 0x013d000689007988 */ /* 0x0001e80008000404 */
[----:B------:R-:W-:Y:S04]  /*7bc0*/  STS.U16 [R8+UR4+0x10180], R100 ;  /* 0x0101806408007988 */ /* 0x000fe80008000404 */
[----:B------:R-:W-:Y:S04]  /*7bd0*/  STS.U16 [R8+UR4+0x10580], R94 ;  /* 0x0105805e08007988 */ /* 0x000fe80008000404 */
[----:B------:R-:W-:Y:S04]  /*7be0*/  STS.U16 [R8+UR4+0x10980], R88 ;  /* 0x0109805808007988 */ /* 0x000fe80008000404 */
[----:B------:R-:W-:Y:S04]  /*7bf0*/  STS.U16 [R8+UR4+0x10d80], R82 ;  /* 0x010d805208007988 */ /* 0x000fe80008000404 */
[----:B------:R-:W-:Y:S04]  /*7c00*/  STS.U16 [R8+UR4+0x11180], R76 ;  /* 0x0111804c08007988 */ /* 0x000fe80008000404 */
[----:B------:R1:W-:Y:S04]  /*7c10*/  STS.U16 [R8+UR4+0x11580], R70 ;  /* 0x0115804608007988 */ /* 0x0003e80008000404 */
[----:B------:R-:W-:Y:S04]  /*7c20*/  STS.U16 [R8+UR4+0x11980], R64 ;  /* 0x0119804008007988 */ /* 0x000fe80008000404 */
[----:B------:R-:W-:Y:S01]  /*7c30*/  STS.U16 [R8+UR4+0x11d80], R58 ;  /* 0x011d803a08007988 */ /* 0x000fe20008000404 */
[C---:B0-----:R-:W-:Y:S01]  /*7c40*/  LOP3.LUT R6, R136.reuse, 0x40, RZ, 0x3c, !PT ;  /* 0x0000004088067812 */ /* 0x041fe200078e3cff */
[----:B-1----:R-:W0:Y:S02]  /*7c50*/  LDC R70, c[0x0][0x3a8] ;  /* 0x0000ea00ff467b82 */ /* 0x002e240000000800 */
        /* <DEDUP_REMOVED lines=8> */
[----:B------:R2:W-:Y:S01]  /*7ce0*/  STS.U16 [R6+UR4+0x13e00], R4 ;  /* 0x013e000406007988 */ /* 0x0005e20008000404 */
[----:B-1----:R-:W-:-:S03]  /*7cf0*/  LOP3.LUT R5, R136, 0x50, RZ, 0x3c, !PT ;  /* 0x0000005088057812 */ /* 0x002fc600078e3cff */
[----:B------:R-:W-:Y:S01]  /*7d00*/  STS.U16 [R6+UR4+0x10200], R99 ;  /* 0x0102006306007988 */ /* 0x000fe20008000404 */
[----:B--2---:R-:W-:-:S03]  /*7d10*/  LOP3.LUT R4, R136, 0x60, RZ, 0x3c, !PT ;  /* 0x0000006088047812 */ /* 0x004fc600078e3cff */
        /* <DEDUP_REMOVED lines=13> */
[----:B---3--:R-:W-:Y:S04]  /*7df0*/  STS.U16 [R6+UR4+0x13a00], R15 ;  /* 0x013a000f06007988 */ /* 0x008fe80008000404 */
        /* <DEDUP_REMOVED lines=31> */
[----:B------:R1:W-:Y:S02]  /*7ff0*/  STS.U16 [R4+UR4+0x13f00], R11 ;  /* 0x013f000b04007988 */ /* 0x0003e40008000404 */
[----:B-1----:R-:W-:-:S05]  /*8000*/  MOV R4, UR11 ;  /* 0x0000000b00047c02 */ /* 0x002fca0008000f00 */
[----:B------:R1:W-:Y:S01]  /*8010*/  STL [R1+0x644], R4 ;  /* 0x0006440401007387 */ /* 0x0003e20000100800 */
[----:B------:R-:W-:-:S05]  /*8020*/  LOP3.LUT R5, R136, 0x70, RZ, 0x3c, !PT ;  /* 0x0000007088057812 */ /* 0x000fca00078e3cff */
[----:B------:R1:W-:Y:S04]  /*8030*/  STS.U16 [R5+UR4+0x10380], R131 ;  /* 0x0103808305007988 */ /* 0x0003e80008000404 */
        /* <DEDUP_REMOVED lines=14> */
[----:B------:R1:W-:Y:S01]  /*8120*/  STS.U16 [R5+UR4+0x13f80], R13 ;  /* 0x013f800d05007988 */ /* 0x0003e20008000404 */
[----:B------:R2:W-:Y:S06]  /*8130*/  MEMBAR.ALL.CTA ;  /* 0x0000000000007992 */ /* 0x0005ec0000008000 */
[----:B--2---:R-:W-:Y:S04]  /*8140*/  FENCE.VIEW.ASYNC.S ;  /* 0x00000000000073c6 */ /* 0x004fe80000000000 */
[----:B------:R-:W2:Y:S02]  /*8150*/  FENCE.VIEW.ASYNC.S ;  /* 0x00000000000073c6 */ /* 0x000ea40000000000 */
[----:B--2---:R1:W2:Y:S01]  /*8160*/  @!UP1 SYNCS.EXCH.64 URZ, [UR4+0x20000], UR12 ;  /* 0x0200000c04ff95b2 */ /* 0x0042a20008000100 */
[----:B------:R-:W-:Y:S01]  /*8170*/  VIADD R138, R237, 0x20000 ;  /* 0x00020000ed8a7836 */ /* 0x000fe20000000000 */
[----:B--2---:R-:W-:Y:S06]  /*8180*/  BAR.SYNC.DEFER_BLOCKING 0x0 ;  /* 0x0000000000007b1d */ /* 0x004fec0000010000 */
[----:B01----:R-:W-:Y:S05]  /*8190*/  @!P4 BRA `(.L_x_6) ;  /* 0x0000000400a8c947 */ /* 0x003fea0003800000 */
[----:B------:R-:W-:Y:S01]  /*81a0*/  IMAD.U32 R4, RZ, RZ, UR4 ;  /* 0x00000004ff047e24 */ /* 0x000fe2000f8e00ff */
[----:B------:R-:W-:Y:S01]  /*81b0*/  ELECT P3, URZ, PT ;  /* 0x0000000000ff782f */ /* 0x000fe20003860000 */
[----:B------:R-:W-:Y:S01]  /*81c0*/  IMAD.MOV.U32 R139, RZ, RZ, RZ ;  /* 0x000000ffff8b7224 */ /* 0x000fe200078e00ff */
[----:B------:R-:W-:Y:S01]  /*81d0*/  UMOV UR22, 0x0 ;  /* 0x0000000000167882 */ /* 0x000fe20000000000 */
[----:B------:R-:W-:Y:S01]  /*81e0*/  UMOV UR23, 0x8208010 ;  /* 0x0820801000177882 */ /* 0x000fe20000000000 */
[----:B------:R-:W-:Y:S01]  /*81f0*/  SHF.R.U32.HI R4, RZ, 0x4, R4 ;  /* 0x00000004ff047819 */ /* 0x000fe20000011604 */
[----:B------:R-:W-:Y:S01]  /*8200*/  UMOV UR76, 0x0 ;  /* 0x00000000004c7882 */ /* 0x000fe20000000000 */
[----:B------:R-:W-:Y:S01]  /*8210*/  UMOV UR77, 0x8208010 ;  /* 0x08208010004d7882 */ /* 0x000fe20000000000 */
[----:B------:R-:W-:Y:S01]  /*8220*/  UMOV UR62, 0x0 ;  /* 0x00000000003e7882 */ /* 0x000fe20000000000 */
[----:B------:R-:W-:Y:S01]  /*8230*/  SGXT.U32 R4, R4, 0xe ;  /* 0x0000000e0404781a */ /* 0x000fe20000000000 */
[----:B------:R-:W-:Y:S01]  /*8240*/  UMOV UR63, 0x8208010 ;  /* 0x08208010003f7882 */ /* 0x000fe20000000000 */
[----:B------:R-:W-:Y:S01]  /*8250*/  UMOV UR54, 0x0 ;  /* 0x0000000000367882 */ /* 0x000fe20000000000 */
[----:B------:R-:W-:Y:S01]  /*8260*/  UMOV UR55, 0x8208010 ;  /* 0x0820801000377882 */ /* 0x000fe20000000000 */
[C---:B------:R-:W-:Y:S01]  /*8270*/  LOP3.LUT R5, R4.reuse, 0x8000000, RZ, 0xfc, !PT ;  /* 0x0800000004057812 */ /* 0x040fe200078efcff */
[----:B------:R-:W-:Y:S01]  /*8280*/  UMOV UR38, 0x0 ;  /* 0x0000000000267882 */ /* 0x000fe20000000000 */
[----:B------:R-:W-:Y:S01]  /*8290*/  IADD3 R4, P5, PT, R4, 0x8000080, RZ ;  /* 0x0800008004047810 */ /* 0x000fe20007fbe0ff */
[----:B------:R-:W-:Y:S01]  /*82a0*/  UMOV UR39, 0x8208010 ;  /* 0x0820801000277882 */ /* 0x000fe20000000000 */
[----:B------:R-:W-:Y:S01]  /*82b0*/  R2UR UR11, R5 ;  /* 0x00000000050b72ca */ /* 0x000fe200000e0000 */
[----:B------:R-:W-:Y:S01]  /*82c0*/  UMOV UR46, 0x0 ;  /* 0x00000000002e7882 */ /* 0x000fe20000000000 */
[----:B------:R-:W-:Y:S01]  /*82d0*/  R2UR UR18, R4 ;  /* 0x00000000041272ca */ /* 0x000fe200000e0000 */
[----:B------:R-:W-:Y:S01]  /*82e0*/  UMOV UR47, 0x8208010 ;  /* 0x08208010002f7882 */ /* 0x000fe20000000000 */
[----:B------:R-:W-:Y:S01]  /*82f0*/  @P3 MOV R5, 0x40004040 ;  /* 0x4000404000053802 */ /* 0x000fe20000000f00 */
[----:B------:R-:W-:Y:S01]  /*8300*/  UMOV UR40, 0x0 ;  /* 0x0000000000287882 */ /* 0x000fe20000000000 */
[----:B------:R-:W-:Y:S01]  /*8310*/  UMOV UR41, 0x8208010 ;  /* 0x0820801000297882 */ /* 0x000fe20000000000 */
[----:B------:R-:W-:Y:S01]  /*8320*/  UMOV UR34, 0x0 ;  /* 0x0000000000227882 */ /* 0x000fe20000000000 */
[C---:B------:R-:W-:Y:S01]  /*8330*/  @P3 R2UR UR45, R5.reuse ;  /* 0x00000000052d32ca */ /* 0x040fe200000e0000 */
[----:B------:R-:W-:Y:S01]  /*8340*/  UMOV UR35, 0x8208010 ;  /* 0x0820801000237882 */ /* 0x000fe20000000000 */
[----:B------:R-:W-:Y:S01]  /*8350*/  @P3 R2UR UR17, R5 ;  /* 0x00000000051132ca */ /* 0x000fe200000e0000 */
[----:B------:R-:W-:Y:S01]  /*8360*/  UMOV UR28, 0x0 ;  /* 0x00000000001c7882 */ /* 0x000fe20000000000 */
[----:B------:R-:W-:Y:S01]  /*8370*/  UMOV UR29, 0x8208010 ;  /* 0x08208010001d7882 */ /* 0x000fe20000000000 */
[----:B------:R-:W-:Y:S01]  /*8380*/  IMAD.U32 R4, RZ, RZ, UR11 ;  /* 0x0000000bff047e24 */ /* 0x000fe2000f8e00ff */
[----:B------:R-:W-:Y:S01]  /*8390*/  UMOV UR24, 0x0 ;  /* 0x0000000000187882 */ /* 0x000fe20000000000 */
[----:B------:R-:W-:Y:S01]  /*83a0*/  UMOV UR25, 0x8208010 ;  /* 0x0820801000197882 */ /* 0x000fe20000000000 */
[----:B------:R-:W-:Y:S01]  /*83b0*/  UMOV UR20, 0x0 ;  /* 0x0000000000147882 */ /* 0x000fe20000000000 */
[----:B------:R-:W-:Y:S01]  /*83c0*/  UMOV UR21, 0x8208010 ;  /* 0x0820801000157882 */ /* 0x000fe20000000000 */
[----:B------:R-:W-:Y:S01]  /*83d0*/  @P3 R2UR UR44, R4 ;  /* 0x00000000042c32ca */ /* 0x000fe200000e0000 */
[----:B------:R-:W-:Y:S01]  /*83e0*/  VIADD R4, R237, 0x10000 ;  /* 0x00010000ed047836 */ /* 0x000fe20000000000 */
[----:B------:R-:W-:Y:S01]  /*83f0*/  UMOV UR14, 0x0 ;  /* 0x00000000000e7882 */ /* 0x000fe20000000000 */
[----:B------:R-:W-:-:S03]  /*8400*/  UMOV UR15, 0x8208010 ;  /* 0x08208010000f7882 */ /* 0x000fc60000000000 */
[----:B------:R-:W-:-:S04]  /*8410*/  SHF.R.U32.HI R4, RZ, 0x4, R4 ;  /* 0x00000004ff047819 */ /* 0x000fc80000011604 */
[----:B------:R-:W-:-:S04]  /*8420*/  SGXT.U32 R4, R4, 0xe ;  /* 0x0000000e0404781a */ /* 0x000fc80000000000 */
[C---:B------:R-:W-:Y:S02]  /*8430*/  R2UR UR11, R4.reuse ;  /* 0x00000000040b72ca */ /* 0x040fe400000e0000 */
[----:B------:R-:W-:-:S04]  /*8440*/  IADD3 R4, P6, PT, R4, 0x2, RZ ;  /* 0x0000000204047810 */ /* 0x000fc80007fde0ff */
[----:B------:R-:W-:-:S07]  /*8450*/  R2UR UR12, R4 ;  /* 0x00000000040c72ca */ /* 0x000fce00000e0000 */
[----:B------:R-:W-:-:S05]  /*8460*/  IMAD.U32 R4, RZ, RZ, UR11 ;  /* 0x0000000bff047e24 */ /* 0x000fca000f8e00ff */
[----:B------:R-:W-:Y:S02]  /*8470*/  @P3 R2UR UR16, R4 ;  /* 0x00000000041032ca */ /* 0x000fe400000e0000 */
[----:B------:R-:W-:-:S04]  /*8480*/  @P3 MOV R4, R138 ;  /* 0x0000008a00043202 */ /* 0x000fc80000000f00 */
[----:B------:R-:W-:Y:S01]  /*8490*/  @P3 R2UR UR11, R4 ;  /* 0x00000000040b32ca */ /* 0x000fe200000e0000 */
[----:B------:R-:W-:-:S06]  /*84a0*/  HFMA2 R4, -RZ, RZ, 0, 0 ;  /* 0x00000000ff047431 */ /* 0x000fcc00000001ff */
[----:B------:R0:W-:Y:S01]  /*84b0*/  UTCHMMA gdesc[UR44], gdesc[UR16], tmem[UR74], tmem[UR22], idesc[UR23], !UPT ;  /* 0x00ff16102c0075ea */ /* 0x0001e2000f80004a */
[----:B------:R-:W-:-:S04]  /*84c0*/  IADD3.X R4, PT, PT, R4, 0x40004040, RZ, P5, !PT ;  /* 0x4000404004047810 */ /* 0x000fc80002ffe4ff */
[----:B------:R-:W-:Y:S01]  /*84d0*/  R2UR UR19, R4 ;  /* 0x00000000041372ca */ /* 0x000fe200000e0000 */
[----:B------:R-:W-:-:S05]  /*84e0*/  IMAD.MOV.U32 R4, RZ, RZ, RZ ;  /* 0x000000ffff047224 */ /* 0x000fca00078e00ff */
[----:B------:R-:W-:-:S04]  /*84f0*/  IADD3.X R4, PT, PT, R4, 0x40004040, RZ, P6, !PT ;  /* 0x4000404004047810 */ /* 0x000fc800037fe4ff */
[----:B------:R-:W-:-:S03]  /*8500*/  R2UR UR13, R4 ;  /* 0x00000000040d72ca */ /* 0x000fc600000e0000 */
[----:B------:R-:W-:Y:S02]  /*8510*/  UIADD3.64 UR64, UPT, UPT, UR18, 0x80, URZ ;  /* 0x0000008012407897 */ /* 0x000fe4000fffe0ff */
[----:B------:R-:W-:Y:S02]  /*8520*/  UIADD3.64 UR60, UPT, UPT, UR18, 0x100, URZ ;  /* 0x00000100123c7897 */ /* 0x000fe4000fffe0ff */
[----:B------:R-:W-:Y:S02]  /*8530*/  UIADD3.64 UR50, UPT, UPT, UR18, 0x180, URZ ;  /* 0x0000018012327897 */ /* 0x000fe4000fffe0ff */
[----:B------:R-:W-:Y:S02]  /*8540*/  UIADD3.64 UR32, UPT, UPT, UR18, 0x200, URZ ;  /* 0x0000020012207897 */ /* 0x000fe4000fffe0ff */
[----:B------:R-:W-:Y:S02]  /*8550*/  UIADD3.64 UR56, UPT, UPT, UR18, 0x280, URZ ;  /* 0x0000028012387897 */ /* 0x000fe4000fffe0ff */
[----:B------:R-:W-:-:S02]  /*8560*/  UIADD3.64 UR66, UPT, UPT, UR12, 0x2, URZ ;  /* 0x000000020c427897 */ /* 0x000fc4000fffe0ff */
[----:B------:R-:W-:Y:S01]  /*8570*/  UTCHMMA gdesc[UR18], gdesc[UR12], tmem[UR74], tmem[UR76], idesc[UR77], UPT ;  /* 0x00ff4c0c120075ea */ /* 0x000fe2000b80004a */
[----:B------:R-:W-:Y:S02]  /*8580*/  UIADD3.64 UR58, UPT, UPT, UR12, 0x4, URZ ;  /* 0x000000040c3a7897 */ /* 0x000fe4000fffe0ff */
[----:B0-----:R-:W-:Y:S02]  /*8590*/  UIADD3.64 UR44, UPT, UPT, UR12, 0x3fe, URZ ;  /* 0x000003fe0c2c7897 */ /* 0x001fe4000fffe0ff */
[----:B------:R-:W-:Y:S02]  /*85a0*/  UIADD3.64 UR68, UPT, UPT, UR12, 0x400, URZ ;  /* 0x000004000c447897 */ /* 0x000fe4000fffe0ff */
[----:B------:R-:W-:Y:S01]  /*85b0*/  UIADD3.64 UR72, UPT, UPT, UR12, 0x402, URZ ;  /* 0x000004020c487897 */ /* 0x000fe2000fffe0ff */
[----:B------:R-:W-:Y:S01]  /*85c0*/  UTCHMMA gdesc[UR64], gdesc[UR66], tmem[UR74], tmem[UR62], idesc[UR63], UPT ;  /* 0x00ff3e42400075ea */ /* 0x000fe2000b80004a */
[----:B------:R-:W-:Y:S01]  /*85d0*/  UIADD3.64 UR52, UPT, UPT, UR18, 0x300, URZ ;  /* 0x0000030012347897 */ /* 0x000fe2000fffe0ff */
[----:B------:R0:W-:Y:S01]  /*85e0*/  UTCHMMA gdesc[UR60], gdesc[UR58], tmem[UR74], tmem[UR54], idesc[UR55], UPT ;  /* 0x00ff363a3c0075ea */ /* 0x0001e2000b80004a */
[----:B------:R-:W-:Y:S01]  /*85f0*/  UIADD3.64 UR70, UPT, UPT, UR12, 0x404, URZ ;  /* 0x000004040c467897 */ /* 0x000fe2000fffe0ff */
[----:B------:R1:W-:Y:S01]  /*8600*/  UTCHMMA gdesc[UR50], gdesc[UR44], tmem[UR74], tmem[UR38], idesc[UR39], UPT ;  /* 0x00ff262c320075ea */ /* 0x0003e2000b80004a */
[----:B------:R-:W-:-:S02]  /*8610*/  UIADD3.64 UR48, UPT, UPT, UR18, 0x380, URZ ;  /* 0x0000038012307897 */ /* 0x000fc4000fffe0ff */
[----:B------:R-:W-:Y:S02]  /*8620*/  UIADD3.64 UR42, UPT, UPT, UR18, 0x400, URZ ;  /* 0x00000400122a7897 */ /* 0x000fe4000fffe0ff */
[----:B------:R-:W-:Y:S02]  /*8630*/  UIADD3.64 UR36, UPT, UPT, UR18, 0x480, URZ ;  /* 0x0000048012247897 */ /* 0x000fe4000fffe0ff */
[----:B------:R-:W-:Y:S02]  /*8640*/  UIADD3.64 UR30, UPT, UPT, UR18, 0x500, URZ ;  /* 0x00000500121e7897 */ /* 0x000fe4000fffe0ff */
[----:B0-----:R-:W-:Y:S02]  /*8650*/  UIADD3.64 UR60, UPT, UPT, UR12, 0x7fe, URZ ;  /* 0x000007fe0c3c7897 */ /* 0x001fe4000fffe0ff */
[----:B------:R-:W-:Y:S02]  /*8660*/  UIADD3.64 UR58, UPT, UPT, UR12, 0x800, URZ ;  /* 0x000008000c3a7897 */ /* 0x000fe4000fffe0ff */
[----:B------:R-:W-:-:S02]  /*8670*/  UIADD3.64 UR54, UPT, UPT, UR12, 0x802, URZ ;  /* 0x000008020c367897 */ /* 0x000fc4000fffe0ff */
[----:B------:R-:W-:Y:S02]  /*8680*/  UIADD3.64 UR76, UPT, UPT, UR12, 0x804, URZ ;  /* 0x000008040c4c7897 */ /* 0x000fe4000fffe0ff */
[----:B------:R-:W-:Y:S01]  /*8690*/  UIADD3.64 UR26, UPT, UPT, UR18, 0x580, URZ ;  /* 0x00000580121a7897 */ /* 0x000fe2000fffe0ff */
[----:B------:R-:W-:Y:S01]  /*86a0*/  UMOV UR66, 0x0 ;  /* 0x0000000000427882 */ /* 0x000fe20000000000 */
[----:B------:R-:W-:Y:S01]  /*86b0*/  UMOV UR67, 0x8208010 ;  /* 0x0820801000437882 */ /* 0x000fe20000000000 */
[----:B-1----:R-:W-:Y:S01]  /*86c0*/  UIADD3.64 UR38, UPT, UPT, UR12, 0xbfe, URZ ;  /* 0x00000bfe0c267897 */ /* 0x002fe2000fffe0ff */
[----:B------:R0:W-:Y:S01]  /*86d0*/  UTCHMMA gdesc[UR32], gdesc[UR68], tmem[UR74], tmem[UR66], idesc[UR67], UPT ;  /* 0x00ff4244200075ea */ /* 0x0001e2000b80004a */
[----:B------:R-:W-:Y:S02]  /*86e0*/  UIADD3.64 UR22, UPT, UPT, UR18, 0x600, URZ ;  /* 0x0000060012167897 */ /* 0x000fe4000fffe0ff */
[----:B------:R-:W-:Y:S01]  /*86f0*/  UIADD3.64 UR62, UPT, UPT, UR12, 0xc00, URZ ;  /* 0x00000c000c3e7897 */ /* 0x000fe2000fffe0ff */
[----:B------:R-:W-:Y:S01]  /*8700*/  UMOV UR50, 0x0 ;  /* 0x0000000000327882 */ /* 0x000fe20000000000 */
[----:B------:R-:W-:Y:S01]  /*8710*/  UMOV UR51, 0x8208010 ;  /* 0x0820801000337882 */ /* 0x000fe20000000000 */
[----:B------:R-:W-:Y:S01]  /*8720*/  UIADD3.64 UR16, UPT, UPT, UR18, 0x680, URZ ;  /* 0x0000068012107897 */ /* 0x000fe2000fffe0ff */
[----:B------:R0:W-:Y:S01]  /*8730*/  UTCHMMA gdesc[UR56], gdesc[UR72], tmem[UR74], tmem[UR50], idesc[UR51], UPT ;  /* 0x00ff3248380075ea */ /* 0x0001e2000b80004a */
[----:B------:R-:W-:Y:S01]  /*8740*/  UIADD3.64 UR64, UPT, UPT, UR12, 0xc02, URZ ;  /* 0x00000c020c407897 */ /* 0x000fe2000fffe0ff */
[----:B------:R-:W-:Y:S01]  /*8750*/  UMOV UR44, 0x0 ;  /* 0x00000000002c7882 */ /* 0x000fe20000000000 */
[----:B------:R-:W-:Y:S01]  /*8760*/  UMOV UR45, 0x8208010 ;  /* 0x08208010002d7882 */ /* 0x000fe20000000000 */
[----:B------:R-:W-:Y:S01]  /*8770*/  UIADD3.64 UR18, UPT, UPT, UR18, 0x700, URZ ;  /* 0x0000070012127897 */ /* 0x000fe2000fffe0ff */
[----:B------:R0:W-:Y:S01]  /*8780*/  UTCHMMA gdesc[UR52], gdesc[UR70], tmem[UR74], tmem[UR44], idesc[UR45], UPT ;  /* 0x00ff2c46340075ea */ /* 0x0001e2000b80004a */
[----:B------:R-:W-:Y:S01]  /*8790*/  UIADD3.64 UR12, UPT, UPT, UR12, 0xc04, URZ ;  /* 0x00000c040c0c7897 */ /* 0x000fe2000fffe0ff */
[----:B------:R0:W-:Y:S01]  /*87a0*/  UTCHMMA gdesc[UR48], gdesc[UR60], tmem[UR74], tmem[UR66], idesc[UR67], UPT ;  /* 0x00ff423c300075ea */ /* 0x0001e2000b80004a */
[----:B------:R0:W-:Y:S01]  /*87b0*/  UTCHMMA gdesc[UR42], gdesc[UR58], tmem[UR74], tmem[UR46], idesc[UR47], UPT ;  /* 0x00ff2e3a2a0075ea */ /* 0x0001e2000b80004a */
[----:B------:R0:W-:Y:S01]  /*87c0*/  UTCHMMA gdesc[UR36], gdesc[UR54], tmem[UR74], tmem[UR40], idesc[UR41], UPT ;  /* 0x00ff2836240075ea */ /* 0x0001e2000b80004a */
[----:B------:R0:W-:Y:S01]  /*87d0*/  UTCHMMA gdesc[UR30], gdesc[UR76], tmem[UR74], tmem[UR34], idesc[UR35], UPT ;  /* 0x00ff224c1e0075ea */ /* 0x0001e2000b80004a */
[----:B------:R0:W-:Y:S01]  /*87e0*/  UTCHMMA gdesc[UR26], gdesc[UR38], tmem[UR74], tmem[UR28], idesc[UR29], UPT ;  /* 0x00ff1c261a0075ea */ /* 0x0001e2000b80004a */
[----:B------:R0:W-:Y:S01]  /*87f0*/  UTCHMMA gdesc[UR22], gdesc[UR62], tmem[UR74], tmem[UR24], idesc[UR25], UPT ;  /* 0x00ff183e160075ea */ /* 0x0001e2000b80004a */
[----:B------:R0:W-:Y:S02]  /*8800*/  UTCHMMA gdesc[UR16], gdesc[UR64], tmem[UR74], tmem[UR20], idesc[UR21], UPT ;  /* 0x00ff1440100075ea */ /* 0x0001e4000b80004a */
[----:B------:R0:W-:Y:S01]  /*8810*/  UTCHMMA gdesc[UR18], gdesc[UR12], tmem[UR74], tmem[UR14], idesc[UR15], UPT ;  /* 0x00ff0e0c120075ea */ /* 0x0001e2000b80004a */
[----:B------:R0:W-:Y:S01]  /*8820*/  UTCBAR [UR11], URZ ;  /* 0x000000ff0b0073e9 */ /* 0x0001e200080000ff */
[----:B------:R-:W-:Y:S01]  /*8830*/  NOP ;  /* 0x0000000000007918 */ /* 0x000fe20000000000 */
.L_x_6:
[----:B------:R-:W-:Y:S05]  /*8840*/  @!P2 BRA `(.L_x_7) ;  /* 0x000000000008a947 */ /* 0x000fea0003800000 */
[----:B------:R-:W1:Y:S02]  /*8850*/  SYNCS.PHASECHK.TRANS64.TRYWAIT P3, [UR4+0x20000], RZ ;  /* 0x020000ffff0075a7 */ /* 0x000e640008061104 */
[----:B-1----:R-:W-:Y:S05]  /*8860*/  @!P3 BRA `(.L_x_8) ;  /* 0x00000138002cb947 */ /* 0x002fea0003800000 */
.L_x_7:
[----:B------:R-:W2:Y:S01]  /*8870*/  LDL R4, [R1+0x644] ;  /* 0x0006440001047983 */ /* 0x000ea20000100800 */
[----:B------:R-:W1:Y:S01]  /*8880*/  LDC R75, c[0x0][0x3a8] ;  /* 0x0000ea00ff4b7b82 */ /* 0x000e620000000800 */
[----:B------:R-:W-:-:S07]  /*8890*/  UIADD3 UR75, UPT, UPT, UR5, 0x180, URZ ;  /* 0x00000180054b7890 */ /* 0x000fce000fffe0ff */
[----:B------:R-:W-:Y:S01]  /*88a0*/  BAR.SYNC.DEFER_BLOCKING 0x0 ;  /* 0x0000000000007b1d */ /* 0x000fe20000010000 */
[----:B------:R-:W-:-:S07]  /*88b0*/  VIADD R0, R0, UR75 ;  /* 0x0000004b00007c36 */ /* 0x000fce0008000000 */
[----:B------:R-:W3:Y:S01]  /*88c0*/  LDC R76, c[0x0][0x3d0] ;  /* 0x0000f400ff4c7b82 */ /* 0x000ee20000000800 */
[----:B------:R-:W-:Y:S04]  /*88d0*/  STL [R1+0x75c], R144 ;  /* 0x00075c9001007387 */ /* 0x000fe80000100800 */
[----:B------:R-:W-:Y:S03]  /*88e0*/  STL [R1+0x724], R139 ;  /* 0x0007248b01007387 */ /* 0x000fe60000100800 */
[----:B------:R-:W4:Y:S01]  /*88f0*/  LDC R109, c[0x0][0x3d8] ;  /* 0x0000f600ff6d7b82 */ /* 0x000f220000000800 */
[----:B------:R-:W-:Y:S04]  /*8900*/  STL [R1+0x720], R138 ;  /* 0x0007208a01007387 */ /* 0x000fe80000100800 */
[----:B------:R-:W-:Y:S03]  /*8910*/  STL [R1+0x71c], R136 ;  /* 0x00071c8801007387 */ /* 0x000fe60000100800 */
[----:B------:R-:W0:Y:S01]  /*8920*/  LDC R108, c[0x0][0x3d8] ;  /* 0x0000f600ff6c7b82 */ /* 0x000e220000000800 */
[----:B------:R-:W-:Y:S04]  /*8930*/  STL [R1+0x718], R135 ;  /* 0x0007188701007387 */ /* 0x000fe80000100800 */
[----:B------:R-:W-:Y:S03]  /*8940*/  STL [R1+0x714], R134 ;  /* 0x0007148601007387 */ /* 0x000fe60000100800 */
[----:B------:R-:W1:Y:S01]  /*8950*/  LDC.64 R146, c[0x0][0x390] ;  /* 0x0000e400ff927b82 */ /* 0x000e620000000a00 */
[----:B-----5:R3:W-:Y:S04]  /*8960*/  STL [R1+0x710], R2 ;  /* 0x0007100201007387 */ /* 0x0207e80000100800 */
[----:B------:R0:W-:Y:S03]  /*8970*/  STL [R1+0x728], R3 ;  /* 0x0007280301007387 */ /* 0x0001e60000100800 */
[----:B------:R-:W1:Y:S01]  /*8980*/  LDC R78, c[0x0][0x3d8] ;  /* 0x0000f600ff4e7b82 */ /* 0x000e620000000800 */
[----:B----4-:R-:W-:Y:S01]  /*8990*/  IMAD R109, R3, R109, RZ ;  /* 0x0000006d036d7224 */ /* 0x010fe200078e02ff */
[----:B---3--:R-:W3:Y:S06]  /*89a0*/  S2R R2, SR_TID.X ;  /* 0x0000000000027919 */ /* 0x008eec0000002100 */
[----:B------:R-:W4:Y:S01]  /*89b0*/  LDC R111, c[0x0][0x3d8] ;  /* 0x0000f600ff6f7b82 */ /* 0x000f220000000800 */
[----:B0-----:R-:W-:-:S07]  /*89c0*/  IMAD R108, R108, 0x2, R109 ;  /* 0x000000026c6c7824 */ /* 0x001fce00078e026d */
[----:B------:R-:W0:Y:S08]  /*89d0*/  LDC R112, c[0x0][0x3d8] ;  /* 0x0000f600ff707b82 */ /* 0x000e300000000800 */
[----:B------:R-:W0:Y:S08]  /*89e0*/  LDC R80, c[0x0][0x3d8] ;  /* 0x0000f600ff507b82 */ /* 0x000e300000000800 */
[----:B------:R-:W0:Y:S01]  /*89f0*/  LDC R115, c[0x0][0x3a8] ;  /* 0x0000ea00ff737b82 */ /* 0x000e220000000800 */
[----:B---3--:R-:W-:-:S07]  /*8a00*/  SHF.R.U32.HI R114, RZ, 0x1, R2 ;  /* 0x00000001ff727819 */ /* 0x008fce0000011602 */
[----:B------:R-:W3:Y:S08]  /*8a10*/  LDC R79, c[0x0][0x3d8] ;  /* 0x0000f600ff4f7b82 */ /* 0x000ef00000000800 */
[----:B------:R-:W0:Y:S08]  /*8a20*/  LDC R84, c[0x0][0x3d8] ;  /* 0x0000f600ff547b82 */ /* 0x000e300000000800 */
        /* <DEDUP_REMOVED lines=25> */
[----:B------:R-:W0:Y:S01]  /*8bc0*/  LDC R105, c[0x0][0x3d8] ;  /* 0x0000f600ff697b82 */ /* 0x000e220000000800 */
[----:B--2---:R-:W-:-:S07]  /*8bd0*/  R2UR UR11, R4 ;  /* 0x00000000040b72ca */ /* 0x004fce00000e0000 */
[----:B------:R-:W2:Y:S06]  /*8be0*/  LDC R110, c[0x0][0x3d8] ;  /* 0x0000f600ff6e7b82 */ /* 0x000eac0000000800 */
[----:B------:R-:W-:Y:S01]  /*8bf0*/  LDTM.16dp32bit_t0_t15.x64 R4, tmem[UR11] ;  /* 0x0000000b000479ee */ /* 0x000fe20008b00000 */
[----:B------:R-:W1:Y:S01]  /*8c00*/  LDTM.16dp32bit_t16_t31.x64 R4, tmem[UR11+0x40] ;  /* 0x0000400b000479ee */ /* 0x000e620008b20000 */
[----:B------:R-:W-:Y:S01]  /*8c10*/  R2UR UR11, R0 ;  /* 0x00000000000b72ca */ /* 0x000fe200000e0000 */
[----:B------:R-:W2:Y:S08]  /*8c20*/  LDC R113, c[0x0][0x3d8] ;  /* 0x0000f600ff717b82 */ /* 0x000eb00000000800 */
[----:B------:R-:W2:Y:S08]  /*8c30*/  LDC R116, c[0x0][0x3d8] ;  /* 0x0000f600ff747b82 */ /* 0x000eb00000000800 */
[----:B------:R-:W2:Y:S01]  /*8c40*/  LDC R117, c[0x0][0x3d8] ;  /* 0x0000f600ff757b82 */ /* 0x000ea20000000800 */
[-C--:B-1----:R-:W-:Y:S01]  /*8c50*/  FMUL R71, R4, R70.reuse ;  /* 0x0000004604477220 */ /* 0x082fe20000400000 */
[-C--:B------:R-:W-:Y:S01]  /*8c60*/  FMUL R69, R5, R70.reuse ;  /* 0x0000004605457220 */ /* 0x080fe20000400000 */
[-C--:B------:R-:W-:Y:S01]  /*8c70*/  FMUL R68, R6, R70.reuse ;  /* 0x0000004606447220 */ /* 0x080fe20000400000 */
[-C--:B------:R-:W-:Y:S01]  /*8c80*/  FMUL R73, R7, R70.reuse ;  /* 0x0000004607497220 */ /* 0x080fe20000400000 */
[-C--:B------:R-:W-:Y:S01]  /*8c90*/  FMUL R72, R8, R70.reuse ;  /* 0x0000004608487220 */ /* 0x080fe20000400000 */
[-C--:B------:R-:W-:Y:S01]  /*8ca0*/  FMUL R74, R10, R70.reuse ;  /* 0x000000460a4a7220 */ /* 0x080fe20000400000 */
[----:B------:R-:W-:Y:S01]  /*8cb0*/  FMUL R75, R9, R75 ;  /* 0x0000004b094b7220 */ /* 0x000fe20000400000 */
[----:B------:R-:W-:Y:S01]  /*8cc0*/  FMNMX3 R68, R71, R69, R68, !PT ;  /* 0x0000004547447276 */ /* 0x000fe20007800044 */
[-C--:B------:R-:W-:Y:S01]  /*8cd0*/  FMUL R71, R11, R70.reuse ;  /* 0x000000460b477220 */ /* 0x080fe20000400000 */
[-C--:B------:R-:W-:Y:S01]  /*8ce0*/  FMUL R69, R12, R70.reuse ;  /* 0x000000460c457220 */ /* 0x080fe20000400000 */
[----:B0-----:R-:W-:Y:S01]  /*8cf0*/  FMUL R132, R67, R115 ;  /* 0x0000007343847220 */ /* 0x001fe20000400000 */
[----:B------:R-:W-:Y:S01]  /*8d00*/  FMNMX3 R68, R68, R73, R72, !PT ;  /* 0x0000004944447276 */ /* 0x000fe20007800048 */
[-C--:B------:R-:W-:Y:S01]  /*8d10*/  FMUL R73, R13, R70.reuse ;  /* 0x000000460d497220 */ /* 0x080fe20000400000 */
[-C--:B------:R-:W-:Y:S01]  /*8d20*/  FMUL R72, R14, R70.reuse ;  /* 0x000000460e487220 */ /* 0x080fe20000400000 */
[----:B------:R-:W0:Y:S01]  /*8d30*/  LDC R118, c[0x0][0x3d8] ;  /* 0x0000f600ff767b82 */ /* 0x000e220000000800 */
[----:B------:R-:W-:Y:S01]  /*8d40*/  FMNMX3 R68, R68, R75, R74, !PT ;  /* 0x0000004b44447276 */ /* 0x000fe2000780004a */
[----:B------:R-:W-:-:S03]  /*8d50*/  FMUL R74, R49, R70 ;  /* 0x00000046314a7220 */ /* 0x000fc60000400000 */
[----:B------:R-:W-:Y:S01]  /*8d60*/  FMNMX3 R68, R68, R71, R69, !PT ;  /* 0x0000004744447276 */ /* 0x000fe20007800045 */
[-C--:B------:R-:W-:Y:S01]  /*8d70*/  FMUL R71, R15, R70.reuse ;  /* 0x000000460f477220 */ /* 0x080fe20000400000 */
[-C--:B------:R-:W-:Y:S01]  /*8d80*/  FMUL R69, R16, R70.reuse ;  /* 0x0000004610457220 */ /* 0x080fe20000400000 */
[----:B------:R-:W1:Y:S01]  /*8d90*/  LDC R75, c[0x0][0x3d4] ;  /* 0x0000f500ff4b7b82 */ /* 0x000e620000000800 */
[----:B------:R-:W-:Y:S01]  /*8da0*/  FMNMX3 R68, R68, R73, R72, !PT ;  /* 0x0000004944447276 */ /* 0x000fe20007800048 */
[-C--:B------:R-:W-:Y:S01]  /*8db0*/  FMUL R73, R17, R70.reuse ;  /* 0x0000004611497220 */ /* 0x080fe20000400000 */
[-C--:B------:R-:W-:Y:S02]  /*8dc0*/  FMUL R72, R18, R70.reuse ;  /* 0x0000004612487220 */ /* 0x080fe40000400000 */
[----:B------:R-:W-:Y:S01]  /*8dd0*/  FMNMX3 R68, R68, R71, R69, !PT ;  /* 0x0000004744447276 */ /* 0x000fe20007800045 */
[-C--:B------:R-:W-:Y:S01]  /*8de0*/  FMUL R71, R19, R70.reuse ;  /* 0x0000004613477220 */ /* 0x080fe20000400000 */
[-C--:B------:R-:W-:Y:S01]  /*8df0*/  FMUL R69, R20, R70.reuse ;  /* 0x0000004614457220 */ /* 0x080fe20000400000 */
[----:B------:R-:W0:Y:S01]  /*8e00*/  LDC R119, c[0x0][0x3d8] ;  /* 0x0000f600ff777b82 */ /* 0x000e220000000800 */
[----:B------:R-:W-:Y:S01]  /*8e10*/  FMNMX3 R68, R68, R73, R72, !PT ;  /* 0x0000004944447276 */ /* 0x000fe20007800048 */
[-C--:B------:R-:W-:Y:S01]  /*8e20*/  FMUL R73, R21, R70.reuse ;  /* 0x0000004615497220 */ /* 0x080fe20000400000 */
[----:B------:R-:W-:-:S02]  /*8e30*/  FMUL R72, R22, R70 ;  /* 0x0000004616487220 */ /* 0x000fc40000400000 */
[----:B------:R-:W-:Y:S01]  /*8e40*/  FMNMX3 R68, R68, R71, R69, !PT ;  /* 0x0000004744447276 */ /* 0x000fe20007800045 */
[-C--:B------:R-:W-:Y:S01]  /*8e50*/  FMUL R71, R23, R70.reuse ;  /* 0x0000004617477220 */ /* 0x080fe20000400000 */
[-C--:B------:R-:W-:Y:S01]  /*8e60*/  FMUL R69, R24, R70.reuse ;  /* 0x0000004618457220 */ /* 0x080fe20000400000 */
[----:B------:R-:W0:Y:S01]  /*8e70*/  LDC R121, c[0x0][0x3d8] ;  /* 0x0000f600ff797b82 */ /* 0x000e220000000800 */
        /* <DEDUP_REMOVED lines=44> */
[--C-:B------:R-:W-:Y:S02]  /*9140*/  SHF.R.U32.HI R72, RZ, 0x2, R2.reuse ;  /* 0x00000002ff487819 */ /* 0x100fe40000011602 */
[----:B------:R-:W-:Y:S01]  /*9150*/  FMNMX3 R68, R68, R71, R69, !PT ;  /* 0x0000004744447276 */ /* 0x000fe20007800045 */
[-C--:B------:R-:W-:Y:S01]  /*9160*/  FMUL R71, R52, R70.reuse ;  /* 0x0000004634477220 */ /* 0x080fe20000400000 */
[----:B------:R-:W-:Y:S01]  /*9170*/  LOP3.LUT R69, R72, 0x38, RZ, 0xc0, !PT ;  /* 0x0000003848457812 */ /* 0x000fe200078ec0ff */
[----:B------:R-:W-:Y:S01]  /*9180*/  FMUL R72, R51, R70 ;  /* 0x0000004633487220 */ /* 0x000fe20000400000 */
[----:B------:R-:W-:Y:S01]  /*9190*/  FMNMX3 R68, R68, R74, R73, !PT ;  /* 0x0000004a44447276 */ /* 0x000fe20007800049 */
[----:B------:R-:W-:Y:S01]  /*91a0*/  FMUL R73, R55, R70 ;  /* 0x0000004637497220 */ /* 0x000fe20000400000 */
[----:B------:R-:W-:Y:S01]  /*91b0*/  LOP3.LUT R69, R69, 0x1f, R2, 0xf8, !PT ;  /* 0x0000001f45457812 */ /* 0x000fe200078ef802 */
[----:B------:R-:W0:Y:S01]  /*91c0*/  LDC R126, c[0x0][0x3d8] ;  /* 0x0000f600ff7e7b82 */ /* 0x000e220000000800 */
[----:B------:R-:W2:Y:S01]  /*91d0*/  S2R R2, SR_CTAID.Y ;  /* 0x0000000000027919 */ /* 0x000ea20000002600 */
[----:B------:R-:W-:Y:S01]  /*91e0*/  FMNMX3 R68, R68, R72, R71, !PT ;  /* 0x0000004844447276 */ /* 0x000fe20007800047 */
[----:B------:R-:W-:Y:S01]  /*91f0*/  FMUL R71, R53, R70 ;  /* 0x0000004635477220 */ /* 0x000fe20000400000 */
[----:B------:R-:W-:-:S02]  /*9200*/  IMAD.SHL.U32 R137, R69, 0x10, RZ ;  /* 0x0000001045897824 */ /* 0x000fc400078e00ff */
[-C--:B------:R-:W-:Y:S01]  /*9210*/  FMUL R69, R54, R70.reuse ;  /* 0x0000004636457220 */ /* 0x080fe20000400000 */
[-C--:B------:R-:W-:Y:S01]  /*9220*/  FMUL R72, R56, R70.reuse ;  /* 0x0000004638487220 */ /* 0x080fe20000400000 */
[----:B------:R-:W0:Y:S01]  /*9230*/  LDC R128, c[0x0][0x3d8] ;  /* 0x0000f600ff807b82 */ /* 0x000e220000000800 */
[----:B------:R-:W-:Y:S02]  /*9240*/  LOP3.LUT R74, R137, 0x1b0, RZ, 0xc0, !PT ;  /* 0x000001b0894a7812 */ /* 0x000fe400078ec0ff */
[----:B------:R-:W-:Y:S01]  /*9250*/  FMNMX3 R68, R68, R71, R69, !PT ;  /* 0x0000004744447276 */ /* 0x000fe20007800045 */
[-C--:B------:R-:W-:Y:S01]  /*9260*/  FMUL R71, R57, R70.reuse ;  /* 0x0000004639477220 */ /* 0x080fe20000400000 */
[-C--:B------:R-:W-:Y:S01]  /*9270*/  FMUL R69, R58, R70.reuse ;  /* 0x000000463a457220 */ /* 0x080fe20000400000 */
[----:B------:R-:W-:Y:S01]  /*9280*/  LOP3.LUT R114, R74, 0x40, R114, 0xf8, !PT ;  /* 0x000000404a727812 */ /* 0x000fe200078ef872 */
[-C--:B------:R-:W-:Y:S01]  /*9290*/  FMUL R74, R64, R70.reuse ;  /* 0x00000046404a7220 */ /* 0x080fe20000400000 */
[----:B------:R-:W-:Y:S01]  /*92a0*/  FMNMX3 R68, R68, R73, R72, !PT ;  /* 0x0000004944447276 */ /* 0x000fe20007800048 */
[-C--:B------:R-:W-:Y:S01]  /*92b0*/  FMUL R73, R59, R70.reuse ;  /* 0x000000463b497220 */ /* 0x080fe20000400000 */
[----:B------:R-:W-:Y:S01]  /*92c0*/  FMUL R72, R60, R70 ;  /* 0x000000463c487220 */ /* 0x000fe20000400000 */
[----:B------:R-:W0:Y:S01]  /*92d0*/  LDC R129, c[0x0][0x3d8] ;  /* 0x0000f600ff817b82 */ /* 0x000e220000000800 */
[----:B------:R-:W-:Y:S01]  /*92e0*/  FMNMX3 R68, R68, R71, R69, !PT ;  /* 0x0000004744447276 */ /* 0x000fe20007800045 */
[----:B-1----:R-:W-:-:S02]  /*92f0*/  IMAD R69, R140, R75, RZ ;  /* 0x0000004b8c457224 */ /* 0x002fc400078e02ff */
[-C--:B------:R-:W-:Y:S01]  /*9300*/  FMUL R75, R63, R70.reuse ;  /* 0x000000463f4b7220 */ /* 0x080fe20000400000 */
[----:B------:R-:W-:Y:S01]  /*9310*/  FMNMX3 R68, R68, R73, R72, !PT ;  /* 0x0000004944447276 */ /* 0x000fe20007800048 */
[-C--:B------:R-:W-:Y:S01]  /*9320*/  FMUL R73, R61, R70.reuse ;  /* 0x000000463d497220 */ /* 0x080fe20000400000 */
[-C--:B------:R-:W-:Y:S01]  /*9330*/  FMUL R72, R62, R70.reuse ;  /* 0x000000463e487220 */ /* 0x080fe20000400000 */
[----:B------:R-:W-:Y:S01]  /*9340*/  IMAD.HI R0, R69, 0x2, RZ ;  /* 0x0000000245007827 */ /* 0x000fe200078e02ff */
[----:B------:R-:W1:Y:S03]  /*9350*/  LDC R130, c[0x0][0x3d8] ;  /* 0x0000f600ff827b82 */ /* 0x000e660000000800 */
[----:B------:R-:W-:Y:S01]  /*9360*/  FMNMX3 R68, R68, R73, R72, !PT ;  /* 0x0000004944447276 */ /* 0x000fe20007800048 */
[----:B------:R-:W-:Y:S01]  /*9370*/  FMUL R72, R65, R70 ;  /* 0x0000004641487220 */ /* 0x000fe20000400000 */
[----:B--2---:R-:W-:-:S02]  /*9380*/  IMAD R71, R2, R76, RZ ;  /* 0x0000004c02477224 */ /* 0x004fc400078e02ff */
[----:B------:R-:W-:Y:S01]  /*9390*/  FMUL R70, R66, R70 ;  /* 0x0000004642467220 */ /* 0x000fe20000400000 */
[----:B------:R-:W-:Y:S01]  /*93a0*/  IMAD.SHL.U32 R76, R69, 0x2, RZ ;  /* 0x00000002454c7824 */ /* 0x000fe200078e00ff */
[----:B------:R-:W2:Y:S01]  /*93b0*/  LDC R73, c[0x0][0x3d8] ;  /* 0x0000f600ff497b82 */ /* 0x000ea20000000800 */
[----:B------:R-:W-:Y:S01]  /*93c0*/  FMNMX3 R68, R68, R75, R74, !PT ;  /* 0x0000004b44447276 */ /* 0x000fe2000780004a */
[C---:B------:R-:W-:Y:S01]  /*93d0*/  IMAD.HI R69, R71.reuse, 0x2, RZ ;  /* 0x0000000247457827 */ /* 0x040fe200078e02ff */
[----:B------:R-:W-:Y:S02]  /*93e0*/  SHF.L.U32 R77, R71, 0x1, RZ ;  /* 0x00000001474d7819 */ /* 0x000fe400000006ff */
[----:B------:R-:W-:Y:S02]  /*93f0*/  FMNMX3 R68, R68, R72, R70, !PT ;  /* 0x0000004844447276 */ /* 0x000fe40007800046 */
[----:B------:R-:W-:Y:S01]  /*9400*/  IADD3 R146, P3, P5, R76, R146, R77 ;  /* 0x000000924c927210 */ /* 0x000fe20007d7e04d */
[----:B------:R-:W-:Y:S01]  /*9410*/  IMAD R77, R78, 0x2, R108 ;  /* 0x000000024e4d7824 */ /* 0x000fe200078e026c */
[----:B------:R-:W0:Y:S01]  /*9420*/  LDC R71, c[0x0][0x3d8] ;  /* 0x0000f600ff477b82 */ /* 0x000e220000000800 */
[----:B------:R-:W-:-:S02]  /*9430*/  FMNMX R132, R132, R68, !PT ;  /* 0x0000004484847209 */ /* 0x000fc40007800000 */
[----:B------:R-:W-:Y:S02]  /*9440*/  IADD3.X R0, PT, PT, R0, R147, R69, P3, P5 ;  /* 0x0000009300007210 */ /* 0x000fe40001fea445 */
[----:B----4-:R-:W-:Y:S02]  /*9450*/  LEA R111, R111, R77, 0x1 ;  /* 0x0000004d6f6f7211 */ /* 0x010fe400078e08ff */
[CC--:B------:R-:W-:Y:S01]  /*9460*/  LEA R200, P3, R109.reuse, R146.reuse, 0x1 ;  /* 0x000000926dc87211 */ /* 0x0c0fe200078608ff */
[----:B------:R-:W4:Y:S01]  /*9470*/  LDC R76, c[0x0][0x3d8] ;  /* 0x0000f600ff4c7b82 */ /* 0x000f220000000800 */
[----:B------:R-:W-:Y:S01]  /*9480*/  LEA R2, P5, R108, R146, 0x1 ;  /* 0x000000926c027211 */ /* 0x000fe200078a08ff */
[----:B------:R-:W-:Y:S01]  /*9490*/  IMAD R112, R112, 0x2, R111 ;  /* 0x0000000270707824 */ /* 0x000fe200078e026f */
[-C--:B------:R-:W-:Y:S02]  /*94a0*/  LEA.HI.X.SX32 R201, R109, R0.reuse, 0x1, P3 ;  /* 0x000000006dc97211 */ /* 0x080fe400018f0eff */
[----:B------:R-:W-:Y:S01]  /*94b0*/  LEA.HI.X.SX32 R3, R108, R0, 0x1, P5 ;  /* 0x000000006c037211 */ /* 0x000fe200028f0eff */
[----:B------:R-:W-:Y:S01]  /*94c0*/  IMAD R70, R80, 0x2, R112 ;  /* 0x0000000250467824 */ /* 0x000fe200078e0270 */
[----:B------:R-:W-:Y:S01]  /*94d0*/  LEA R134, P3, R77, R146, 0x1 ;  /* 0x000000924d867211 */ /* 0x000fe200078608ff */
[----:B------:R-:W1:Y:S01]  /*94e0*/  LDC R75, c[0x0][0x3d8] ;  /* 0x0000f600ff4b7b82 */ /* 0x000e620000000800 */
[----:B------:R-:W-:Y:S01]  /*94f0*/  STL.64 [R1+0x250], R200 ;  /* 0x000250c801007387 */ /* 0x000fe20000100a00 */
[----:B---3--:R-:W-:Y:S01]  /*9500*/  IMAD R69, R79, 0x2, R70 ;  /* 0x000000024f457824 */ /* 0x008fe200078e0246 */
[----:B------:R-:W-:-:S02]  /*9510*/  LEA.HI.X.SX32 R135, R77, R0, 0x1, P3 ;  /* 0x000000004d877211 */ /* 0x000fc400018f0eff */
[----:B------:R3:W-:Y:S01]  /*9520*/  STL.64 [R1+0x248], R2 ;  /* 0x0002480201007387 */ /* 0x0007e20000100a00 */
[-C--:B------:R-:W-:Y:S02]  /*9530*/  LEA R202, P6, R112, R146.reuse, 0x1 ;  /* 0x0000009270ca7211 */ /* 0x080fe400078c08ff */
[----:B--2---:R-:W-:Y:S01]  /*9540*/  LEA R68, R73, R69, 0x1 ;  /* 0x0000004549447211 */ /* 0x004fe200078e08ff */
[----:B------:R-:W2:Y:S01]  /*9550*/  LDC R74, c[0x0][0x3d8] ;  /* 0x0000f600ff4a7b82 */ /* 0x000ea20000000800 */
[----:B------:R0:W-:Y:S01]  /*9560*/  STL.64 [R1+0x240], R134 ;  /* 0x0002408601007387 */ /* 0x0001e20000100a00 */
[----:B------:R-:W-:Y:S02]  /*9570*/  LEA R138, P3, R70, R146, 0x1 ;  /* 0x00000092468a7211 */ /* 0x000fe400078608ff */
[----:B------:R-:W-:Y:S01]  /*9580*/  IMAD R73, R84, 0x2, R68 ;  /* 0x0000000254497824 */ /* 0x000fe200078e0244 */
[-C--:B------:R-:W-:Y:S02]  /*9590*/  LEA.HI.X.SX32 R203, R112, R0.reuse, 0x1, P6 ;  /* 0x0000000070cb7211 */ /* 0x080fe400030f0eff */
[----:B------:R-:W-:Y:S01]  /*95a0*/  LEA.HI.X.SX32 R139, R70, R0, 0x1, P3 ;  /* 0x00000000468b7211 */ /* 0x000fe200018f0eff */
[----:B------:R-:W2:Y:S01]  /*95b0*/  LDC R80, c[0x0][0x3d8] ;  /* 0x0000f600ff507b82 */ /* 0x000ea20000000800 */
[----:B------:R-:W-:Y:S01]  /*95c0*/  IMAD R72, R87, 0x2, R73 ;  /* 0x0000000257487824 */ /* 0x000fe200078e0249 */
[----:B---3--:R-:W-:-:S02]  /*95d0*/  LEA R2, P5, R111, R146, 0x1 ;  /* 0x000000926f027211 */ /* 0x008fc400078a08ff */
[----:B------:R-:W-:Y:S01]  /*95e0*/  LEA R204, P3, R73, R146, 0x1 ;  /* 0x0000009249cc7211 */ /* 0x000fe200078608ff */
[----:B0-----:R-:W-:Y:S01]  /*95f0*/  IMAD R71, R71, 0x2, R72 ;  /* 0x0000000247477824 */ /* 0x001fe200078e0248 */
[----:B------:R-:W-:Y:S02]  /*9600*/  LEA.HI.X.SX32 R3, R111, R0, 0x1, P5 ;  /* 0x000000006f037211 */ /* 0x000fe400028f0eff */
[----:B------:R-:W0:Y:S01]  /*9610*/  LDC R79, c[0x0][0x3d8] ;  /* 0x0000f600ff4f7b82 */ /* 0x000e220000000800 */
[C---:B------:R-:W-:Y:S02]  /*9620*/  LEA R134, P5, R69.reuse, R146, 0x1 ;  /* 0x0000009245867211 */ /* 0x040fe400078a08ff */
[----:B----4-:R-:W-:Y:S01]  /*9630*/  LEA R76, R76, R71, 0x1 ;  /* 0x000000474c4c7211 */ /* 0x010fe200078e08ff */
[----:B------:R3:W-:Y:S01]  /*9640*/  STL.64 [R1+0x238], R2 ;  /* 0x0002380201007387 */ /* 0x0007e20000100a00 */
[-C--:B------:R-:W-:Y:S02]  /*9650*/  LEA.HI.X.SX32 R135, R69, R0.reuse, 0x1, P5 ;  /* 0x0000000045877211 */ /* 0x080fe400028f0eff */
[----:B------:R-:W-:Y:S01]  /*9660*/  LEA.HI.X.SX32 R205, R73, R0, 0x1, P3 ;  /* 0x0000000049cd7211 */ /* 0x000fe200018f0eff */
[----:B------:R-:W4:Y:S01]  /*9670*/  LDC R78, c[0x0][0x3d8] ;  /* 0x0000f600ff4e7b82 */ /* 0x000f220000000800 */
[----:B-1----:R-:W-:Y:S01]  /*9680*/  IMAD R75, R75, 0x2, R76 ;  /* 0x000000024b4b7824 */ /* 0x002fe200078e024c */
[----:B------:R-:W-:Y:S03]  /*9690*/  STL.64 [R1+0x230], R202 ;  /* 0x000230ca01007387 */ /* 0x000fe60000100a00 */
[----:B--2---:R-:W-:Y:S01]  /*96a0*/  IMAD R74, R74, 0x2, R75 ;  /* 0x000000024a4a7824 */ /* 0x004fe200078e024b */
[----:B------:R-:W-:Y:S02]  /*96b0*/  STL.64 [R1+0x228], R138 ;  /* 0x0002288a01007387 */ /* 0x000fe40000100a00 */
[----:B------:R-:W1:Y:S01]  /*96c0*/  LDC R84, c[0x0][0x3d8] ;  /* 0x0000f600ff547b82 */ /* 0x000e620000000800 */
[----:B------:R-:W-:Y:S01]  /*96d0*/  IMAD R80, R80, 0x2, R74 ;  /* 0x0000000250507824 */ /* 0x000fe200078e024a */
[C---:B---3--:R-:W-:Y:S01]  /*96e0*/  LEA R2, P6, R68.reuse, R146, 0x1 ;  /* 0x0000009244027211 */ /* 0x048fe200078c08ff */
[----:B------:R2:W-:Y:S03]  /*96f0*/  STL.64 [R1+0x220], R134 ;  /* 0x0002208601007387 */ /* 0x0005e60000100a00 */
[----:B------:R-:W-:-:S02]  /*9700*/  LEA.HI.X.SX32 R3, R68, R0, 0x1, P6 ;  /* 0x0000000044037211 */ /* 0x000fc400030f0eff */
[----:B0-----:R-:W-:Y:S01]  /*9710*/  LEA R79, R79, R80, 0x1 ;  /* 0x000000504f4f7211 */ /* 0x001fe200078e08ff */
[----:B------:R-:W0:Y:S02]  /*9720*/  LDC R87, c[0x0][0x3d8] ;  /* 0x0000f600ff577b82 */ /* 0x000e240000000800 */
[----:B------:R3:W-:Y:S01]  /*9730*/  STL.64 [R1+0x218], R2 ;  /* 0x0002180201007387 */ /* 0x0007e20000100a00 */
[----:B--2---:R-:W-:Y:S01]  /*9740*/  LEA R134, P5, R72, R146, 0x1 ;  /* 0x0000009248867211 */ /* 0x004fe200078a08ff */
[----:B----4-:R-:W-:Y:S02]  /*9750*/  IMAD R78, R78, 0x2, R79 ;  /* 0x000000024e4e7824 */ /* 0x010fe400078e024f */
[----:B------:R-:W-:Y:S02]  /*9760*/  STL.64 [R1+0x210], R204 ;  /* 0x000210cc01007387 */ /* 0x000fe40000100a00 */
[----:B------:R-:W2:Y:S01]  /*9770*/  LDC R131, c[0x0][0x3d8] ;  /* 0x0000f600ff837b82 */ /* 0x000ea20000000800 */
[----:B------:R-:W-:Y:S01]  /*9780*/  LEA.HI.X.SX32 R135, R72, R0, 0x1, P5 ;  /* 0x0000000048877211 */ /* 0x000fe200028f0eff */
[----:B------:R-:W-:Y:S01]  /*9790*/  IMAD R83, R83, 0x2, R78 ;  /* 0x0000000253537824 */ /* 0x000fe200078e024e */
[----:B------:R-:W-:-:S02]  /*97a0*/  LEA R72, P3, R76, R146, 0x1 ;  /* 0x000000924c487211 */ /* 0x000fc400078608ff */
[-C--:B---3--:R-:W-:Y:S01]  /*97b0*/  LEA R2, P6, R71, R146.reuse, 0x1 ;  /* 0x0000009247027211 */ /* 0x088fe200078c08ff */
[----:B------:R-:W-:Y:S01]  /*97c0*/  IMAD R82, R82, 0x2, R83 ;  /* 0x0000000252527824 */ /* 0x000fe200078e0253 */
[----:B------:R-:W-:Y:S01]  /*97d0*/  STL.64 [R1+0x208], R134 ;  /* 0x0002088601007387 */ /* 0x000fe20000100a00 */
[----:B------:R-:W-:Y:S01]  /*97e0*/  LEA R198, P5, R75, R146, 0x1 ;  /* 0x000000924bc67211 */ /* 0x000fe200078a08ff */
[----:B------:R-:W3:Y:S01]  /*97f0*/  LDC R141, c[0x0][0x3d8] ;  /* 0x0000f600ff8d7b82 */ /* 0x000ee20000000800 */
[----:B------:R-:W-:Y:S02]  /*9800*/  LEA.HI.X.SX32 R3, R71, R0, 0x1, P6 ;  /* 0x0000000047037211 */ /* 0x000fe400030f0eff */
[----:B------:R-:W-:Y:S02]  /*9810*/  LEA R81, R81, R82, 0x1 ;  /* 0x0000005251517211 */ /* 0x000fe400078e08ff */
[-C--:B------:R-:W-:Y:S01]  /*9820*/  LEA.HI.X.SX32 R73, R76, R0.reuse, 0x1, P3 ;  /* 0x000000004c497211 */ /* 0x080fe200018f0eff */
[----:B------:R4:W-:Y:S01]  /*9830*/  STL.64 [R1+0x200], R2 ;  /* 0x0002000201007387 */ /* 0x0009e20000100a00 */
[----:B------:R-:W-:Y:S01]  /*9840*/  LEA.HI.X.SX32 R199, R75, R0, 0x1, P5 ;  /* 0x000000004bc77211 */ /* 0x000fe200028f0eff */
[----:B------:R-:W-:Y:S01]  /*9850*/  IMAD R86, R86, 0x2, R81 ;  /* 0x0000000256567824 */ /* 0x000fe200078e0251 */
[----:B------:R-:W2:Y:S01]  /*9860*/  LDC R140, c[0x0][0x3d8] ;  /* 0x0000f600ff8c7b82 */ /* 0x000ea20000000800 */
[----:B------:R0:W-:Y:S02]  /*9870*/  STL.64 [R1+0x1f8], R72 ;  /* 0x0001f84801007387 */ /* 0x0001e40000100a00 */
[----:B------:R-:W-:-:S02]  /*9880*/  IMAD R85, R85, 0x2, R86 ;  /* 0x0000000255557824 */ /* 0x000fc400078e0256 */
[----:B------:R-:W-:Y:S02]  /*9890*/  STL.64 [R1+0x1f0], R198 ;  /* 0x0001f0c601007387 */ /* 0x000fe40000100a00 */
[----:B-1----:R-:W-:Y:S01]  /*98a0*/  IMAD R84, R84, 0x2, R85 ;  /* 0x0000000254547824 */ /* 0x002fe200078e0255 */
[----:B------:R-:W1:Y:S01]  /*98b0*/  LDC R142, c[0x0][0x3d8] ;  /* 0x0000f600ff8e7b82 */ /* 0x000e620000000800 */
[----:B----4-:R-:W-:-:S03]  /*98c0*/  LEA R2, P6, R74, R146, 0x1 ;  /* 0x000000924a027211 */ /* 0x010fc600078c08ff */
[----:B------:R-:W-:Y:S02]  /*98d0*/  LEA R89, R89, R84, 0x1 ;  /* 0x0000005459597211 */ /* 0x000fe400078e08ff */
[----:B------:R-:W-:Y:S02]  /*98e0*/  LEA.HI.X.SX32 R3, R74, R0, 0x1, P6 ;  /* 0x000000004a037211 */ /* 0x000fe400030f0eff */
[-C--:B0-----:R-:W-:Y:S01]  /*98f0*/  LEA R72, P3, R80, R146.reuse, 0x1 ;  /* 0x0000009250487211 */ /* 0x081fe200078608ff */
[----:B------:R-:W-:Y:S01]  /*9900*/  IMAD R88, R88, 0x2, R89 ;  /* 0x0000000258587824 */ /* 0x000fe200078e0259 */
[----:B------:R-:W-:Y:S01]  /*9910*/  LEA R196, P6, R78, R146, 0x1 ;  /* 0x000000924ec47211 */ /* 0x000fe200078c08ff */
[----:B------:R0:W-:Y:S01]  /*9920*/  STL.64 [R1+0x1e8], R2 ;  /* 0x0001e80201007387 */ /* 0x0001e20000100a00 */
[----:B------:R-:W-:Y:S01]  /*9930*/  LEA.HI.X.SX32 R73, R80, R0, 0x1, P3 ;  /* 0x0000000050497211 */ /* 0x000fe200018f0eff */
[----:B------:R-:W-:Y:S01]  /*9940*/  IMAD R87, R87, 0x2, R88 ;  /* 0x0000000257577824 */ /* 0x000fe200078e0258 */
[C---:B------:R-:W-:Y:S01]  /*9950*/  LEA R134, P3, R83.reuse, R146, 0x1 ;  /* 0x0000009253867211 */ /* 0x040fe200078608ff */
[----:B------:R-:W4:Y:S01]  /*9960*/  LDC R143, c[0x0][0x3d8] ;  /* 0x0000f600ff8f7b82 */ /* 0x000f220000000800 */
[-C--:B------:R-:W-:Y:S01]  /*9970*/  LEA.HI.X.SX32 R197, R78, R0.reuse, 0x1, P6 ;  /* 0x000000004ec57211 */ /* 0x080fe200030f0eff */
[----:B------:R-:W-:Y:S01]  /*9980*/  IMAD R92, R92, 0x2, R87 ;  /* 0x000000025c5c7824 */ /* 0x000fe200078e0257 */
[----:B------:R3:W-:Y:S01]  /*9990*/  STL.64 [R1+0x1e0], R72 ;  /* 0x0001e04801007387 */ /* 0x0007e20000100a00 */
[----:B------:R-:W-:-:S02]  /*99a0*/  LEA.HI.X.SX32 R135, R83, R0, 0x1, P3 ;  /* 0x0000000053877211 */ /* 0x000fc400018f0eff */
[C---:B------:R-:W-:Y:S02]  /*99b0*/  LEA R194, P3, R86.reuse, R146, 0x1 ;  /* 0x0000009256c27211 */ /* 0x040fe400078608ff */
[----:B------:R-:W-:Y:S01]  /*99c0*/  LEA R91, R91, R92, 0x1 ;  /* 0x0000005c5b5b7211 */ /* 0x000fe200078e08ff */
[----:B------:R-:W1:Y:S01]  /*99d0*/  LDC R145, c[0x0][0x3d8] ;  /* 0x0000f600ff917b82 */ /* 0x000e620000000800 */
[C---:B0-----:R-:W-:Y:S02]  /*99e0*/  LEA R2, P5, R79.reuse, R146, 0x1 ;  /* 0x000000924f027211 */ /* 0x041fe400078a08ff */
[-C--:B------:R-:W-:Y:S01]  /*99f0*/  LEA.HI.X.SX32 R195, R86, R0.reuse, 0x1, P3 ;  /* 0x0000000056c37211 */ /* 0x080fe200018f0eff */
[----:B------:R-:W-:Y:S01]  /*9a00*/  IMAD R90, R90, 0x2, R91 ;  /* 0x000000025a5a7824 */ /* 0x000fe200078e025b */
[----:B------:R-:W-:Y:S02]  /*9a10*/  LEA.HI.X.SX32 R3, R79, R0, 0x1, P5 ;  /* 0x000000004f037211 */ /* 0x000fe400028f0eff */
[C---:B---3--:R-:W-:Y:S01]  /*9a20*/  LEA R72, P5, R82.reuse, R146, 0x1 ;  /* 0x0000009252487211 */ /* 0x048fe200078a08ff */
[----:B------:R-:W-:Y:S01]  /*9a30*/  IMAD R95, R95, 0x2, R90 ;  /* 0x000000025f5f7824 */ /* 0x000fe200078e025a */
[----:B------:R-:W0:Y:S01]  /*9a40*/  LDC R147, c[0x0][0x3d8] ;  /* 0x0000f600ff937b82 */ /* 0x000e220000000800 */
[----:B------:R3:W-:Y:S01]  /*9a50*/  STL.64 [R1+0x1d8], R2 ;  /* 0x0001d80201007387 */ /* 0x0007e20000100a00 */
[----:B------:R-:W-:Y:S01]  /*9a60*/  LEA.HI.X.SX32 R73, R82, R0, 0x1, P5 ;  /* 0x0000000052497211 */ /* 0x000fe200028f0eff */
[----:B------:R-:W-:Y:S01]  /*9a70*/  IMAD R94, R94, 0x2, R95 ;  /* 0x000000025e5e7824 */ /* 0x000fe200078e025f */
[----:B------:R-:W-:Y:S01]  /*9a80*/  LEA R78, P5, R85, R146, 0x1 ;  /* 0x00000092554e7211 */ /* 0x000fe200078a08ff */
[----:B------:R-:W-:Y:S03]  /*9a90*/  STL.64 [R1+0x1d0], R196 ;  /* 0x0001d0c401007387 */ /* 0x000fe60000100a00 */
[----:B------:R-:W-:Y:S01]  /*9aa0*/  LEA R93, R93, R94, 0x1 ;  /* 0x0000005e5d5d7211 */ /* 0x000fe200078e08ff */
[----:B------:R-:W-:Y:S01]  /*9ab0*/  STL.64 [R1+0x1c8], R134 ;  /* 0x0001c88601007387 */ /* 0x000fe20000100a00 */
[----:B------:R-:W-:Y:S01]  /*9ac0*/  LEA.HI.X.SX32 R79, R85, R0, 0x1, P5 ;  /* 0x00000000554f7211 */ /* 0x000fe200028f0eff */
[----:B------:R-:W0:Y:S01]  /*9ad0*/  LDC R149, c[0x0][0x3d8] ;  /* 0x0000f600ff957b82 */ /* 0x000e220000000800 */
[-C--:B------:R-:W-:Y:S01]  /*9ae0*/  LEA R138, P5, R88, R146.reuse, 0x1 ;  /* 0x00000092588a7211 */ /* 0x080fe200078a08ff */
[----:B------:R-:W-:Y:S01]  /*9af0*/  IMAD R98, R98, 0x2, R93 ;  /* 0x0000000262627824 */ /* 0x000fe200078e025d */
[----:B---3--:R-:W-:Y:S01]  /*9b00*/  LEA R2, P6, R81, R146, 0x1 ;  /* 0x0000009251027211 */ /* 0x008fe200078c08ff */
[----:B------:R-:W-:Y:S01]  /*9b10*/  STL.64 [R1+0x1c0], R72 ;  /* 0x0001c04801007387 */ /* 0x000fe20000100a00 */
[-C--:B------:R-:W-:Y:S01]  /*9b20*/  LEA.HI.X.SX32 R139, R88, R0.reuse, 0x1, P5 ;  /* 0x00000000588b7211 */ /* 0x080fe200028f0eff */
[----:B------:R-:W-:Y:S01]  /*9b30*/  IMAD R97, R97, 0x2, R98 ;  /* 0x0000000261617824 */ /* 0x000fe200078e0262 */
[----:B------:R-:W-:Y:S01]  /*9b40*/  LEA.HI.X.SX32 R3, R81, R0, 0x1, P6 ;  /* 0x0000000051037211 */ /* 0x000fe200030f0eff */
[----:B------:R-:W3:Y:S02]  /*9b50*/  LDC R148, c[0x0][0x3d8] ;  /* 0x0000f600ff947b82 */ /* 0x000ee40000000800 */
[----:B------:R-:W-:-:S02]  /*9b60*/  IMAD R96, R96, 0x2, R97 ;  /* 0x0000000260607824 */ /* 0x000fc400078e0261 */
[----:B------:R2:W-:Y:S03]  /*9b70*/  STL.64 [R1+0x1b8], R2 ;  /* 0x0001b80201007387 */ /* 0x0005e60000100a00 */
[----:B------:R-:W-:Y:S01]  /*9b80*/  LEA R101, R101, R96, 0x1 ;  /* 0x0000006065657211 */ /* 0x000fe200078e08ff */
[----:B------:R-:W-:Y:S01]  /*9b90*/  STL.64 [R1+0x1b0], R194 ;  /* 0x0001b0c201007387 */ /* 0x000fe20000100a00 */
[----:B------:R-:W0:Y:S03]  /*9ba0*/  LDC R150, c[0x0][0x3d8] ;  /* 0x0000f600ff967b82 */ /* 0x000e260000000800 */
[----:B------:R-:W-:Y:S01]  /*9bb0*/  IMAD R100, R100, 0x2, R101 ;  /* 0x0000000264647824 */ /* 0x000fe200078e0265 */
[----:B------:R1:W-:Y:S03]  /*9bc0*/  STL.64 [R1+0x1a8], R78 ;  /* 0x0001a84e01007387 */ /* 0x0003e60000100a00 */
[----:B------:R-:W-:Y:S01]  /*9bd0*/  IMAD R99, R99, 0x2, R100 ;  /* 0x0000000263637824 */ /* 0x000fe200078e0264 */
[----:B--2---:R-:W-:Y:S01]  /*9be0*/  LEA R2, P6, R84, R146, 0x1 ;  /* 0x0000009254027211 */ /* 0x004fe200078c08ff */
[----:B------:R-:W2:Y:S02]  /*9bf0*/  LDC R151, c[0x0][0x3d8] ;  /* 0x0000f600ff977b82 */ /* 0x000ea40000000800 */
[----:B------:R-:W-:Y:S01]  /*9c00*/  IMAD R104, R104, 0x2, R99 ;  /* 0x0000000268687824 */ /* 0x000fe200078e0263 */
[----:B------:R-:W-:-:S04]  /*9c10*/  LEA.HI.X.SX32 R3, R84, R0, 0x1, P6 ;  /* 0x0000000054037211 */ /* 0x000fc800030f0eff */
[----:B------:R-:W-:Y:S01]  /*9c20*/  LEA R103, R103, R104, 0x1 ;  /* 0x0000006867677211 */ /* 0x000fe200078e08ff */
[----:B------:R4:W-:Y:S01]  /*9c30*/  STL.64 [R1+0x1a0], R2 ;  /* 0x0001a00201007387 */ /* 0x0009e20000100a00 */
[C---:B-1----:R-:W-:Y:S01]  /*9c40*/  LEA R78, P3, R89.reuse, R146, 0x1 ;  /* 0x00000092594e7211 */ /* 0x042fe200078608ff */
[----:B------:R-:W1:Y:S02]  /*9c50*/  LDC R152, c[0x0][0x3d8] ;  /* 0x0000f600ff987b82 */ /* 0x000e640000000800 */
[----:B------:R-:W-:Y:S01]  /*9c60*/  IMAD R102, R102, 0x2, R103 ;  /* 0x0000000266667824 */ /* 0x000fe200078e0267 */
[----:B------:R-:W-:-:S03]  /*9c70*/  LEA.HI.X.SX32 R79, R89, R0, 0x1, P3 ;  /* 0x00000000594f7211 */ /* 0x000fc600018f0eff */
[----:B------:R-:W-:Y:S02]  /*9c80*/  IMAD R107, R107, 0x2, R102 ;  /* 0x000000026b6b7824 */ /* 0x000fe400078e0266 */
[----:B------:R3:W-:Y:S01]  /*9c90*/  STL.64 [R1+0x198], R78 ;  /* 0x0001984e01007387 */ /* 0x0007e20000100a00 */
[----:B------:R-:W0:Y:S01]  /*9ca0*/  LDC R153, c[0x0][0x3d8] ;  /* 0x0000f600ff997b82 */ /* 0x000e220000000800 */
[----:B------:R-:W-:Y:S01]  /*9cb0*/  IMAD R106, R106, 0x2, R107 ;  /* 0x000000026a6a7824 */ /* 0x000fe200078e026b */
[----:B----4-:R-:W-:Y:S01]  /*9cc0*/  LEA R2, P6, R87, R146, 0x1 ;  /* 0x0000009257027211 */ /* 0x010fe200078c08ff */
[----:B------:R-:W-:Y:S03]  /*9cd0*/  STL.64 [R1+0x190], R138 ;  /* 0x0001908a01007387 */ /* 0x000fe60000100a00 */
[----:B------:R-:W-:Y:S02]  /*9ce0*/  LEA R105, R105, R106, 0x1 ;  /* 0x0000006a69697211 */ /* 0x000fe400078e08ff */
[----:B------:R-:W-:Y:S01]  /*9cf0*/  LEA.HI.X.SX32 R3, R87, R0, 0x1, P6 ;  /* 0x0000000057037211 */ /* 0x000fe200030f0eff */
[----:B------:R-:W4:Y:S01]  /*9d00*/  LDC R155, c[0x0][0x3d8] ;  /* 0x0000f600ff9b7b82 */ /* 0x000f220000000800 */
[-C--:B------:R-:W-:Y:S01]  /*9d10*/  LEA R134, P6, R90, R146.reuse, 0x1 ;  /* 0x000000925a867211 */ /* 0x080fe200078c08ff */
[----:B------:R-:W-:Y:S01]  /*9d20*/  IMAD R110, R110, 0x2, R105 ;  /* 0x000000026e6e7824 */ /* 0x000fe200078e0269 */
[----:B---3--:R-:W-:Y:S01]  /*9d30*/  LEA R78, P3, R92, R146, 0x1 ;  /* 0x000000925c4e7211 */ /* 0x008fe200078608ff */
[----:B------:R3:W-:Y:S01]  /*9d40*/  STL.64 [R1+0x188], R2 ;  /* 0x0001880201007387 */ /* 0x0007e20000100a00 */
[-C--:B------:R-:W-:Y:S01]  /*9d50*/  LEA.HI.X.SX32 R135, R90, R0.reuse, 0x1, P6 ;  /* 0x000000005a877211 */ /* 0x080fe200030f0eff */
[----:B------:R-:W-:Y:S01]  /*9d60*/  IMAD R109, R113, 0x2, R110 ;  /* 0x00000002716d7824 */ /* 0x000fe200078e026e */
[----:B------:R-:W-:Y:S01]  /*9d70*/  LEA.HI.X.SX32 R79, R92, R0, 0x1, P3 ;  /* 0x000000005c4f7211 */ /* 0x000fe200018f0eff */
[----:B------:R-:W0:Y:S01]  /*9d80*/  LDC R154, c[0x0][0x3d8] ;  /* 0x0000f600ff9a7b82 */ /* 0x000e220000000800 */
[----:B------:R-:W-:Y:S01]  /*9d90*/  LEA R86, P3, R95, R146, 0x1 ;  /* 0x000000925f567211 */ /* 0x000fe200078608ff */
[----:B------:R-:W-:-:S02]  /*9da0*/  IMAD R108, R116, 0x2, R109 ;  /* 0x00000002746c7824 */ /* 0x000fc400078e026d */
[----:B------:R-:W-:Y:S01]  /*9db0*/  STL.64 [R1+0x180], R78 ;  /* 0x0001804e01007387 */ /* 0x000fe20000100a00 */
[----:B------:R-:W-:Y:S02]  /*9dc0*/  LEA.HI.X.SX32 R87, R95, R0, 0x1, P3 ;  /* 0x000000005f577211 */ /* 0x000fe400018f0eff */
[----:B------:R-:W-:Y:S01]  /*9dd0*/  LEA R111, R117, R108, 0x1 ;  /* 0x0000006c756f7211 */ /* 0x000fe200078e08ff */
[----:B------:R-:W0:Y:S01]  /*9de0*/  LDC R156, c[0x0][0x3d8] ;  /* 0x0000f600ff9c7b82 */ /* 0x000e220000000800 */
[----:B---3--:R-:W-:-:S03]  /*9df0*/  LEA R2, P5, R91, R146, 0x1 ;  /* 0x000000925b027211 */ /* 0x008fc600078a08ff */
[----:B------:R-:W-:Y:S01]  /*9e00*/  IMAD R77, R118, 0x2, R111 ;  /* 0x00000002764d7824 */ /* 0x000fe200078e026f */
[----:B------:R-:W-:Y:S02]  /*9e10*/  LEA.HI.X.SX32 R3, R91, R0, 0x1, P5 ;  /* 0x000000005b037211 */ /* 0x000fe400028f0eff */
[C---:B------:R-:W-:Y:S01]  /*9e20*/  LEA R84, P5, R94.reuse, R146, 0x1 ;  /* 0x000000925e547211 */ /* 0x040fe200078a08ff */
[----:B------:R-:W-:Y:S01]  /*9e30*/  IMAD R68, R119, 0x2, R77 ;  /* 0x0000000277447824 */ /* 0x000fe200078e024d */
[----:B------:R-:W3:Y:S01]  /*9e40*/  LDC R157, c[0x0][0x3d8] ;  /* 0x0000f600ff9d7b82 */ /* 0x000ee20000000800 */
[----:B------:R1:W-:Y:S01]  /*9e50*/  STL.64 [R1+0x178], R2 ;  /* 0x0001780201007387 */ /* 0x0003e20000100a00 */
[----:B------:R-:W-:Y:S01]  /*9e60*/  LEA.HI.X.SX32 R85, R94, R0, 0x1, P5 ;  /* 0x000000005e557211 */ /* 0x000fe200028f0eff */
[----:B------:R-:W-:Y:S01]  /*9e70*/  IMAD R112, R121, 0x2, R68 ;  /* 0x0000000279707824 */ /* 0x000fe200078e0244 */
[C---:B------:R-:W-:Y:S01]  /*9e80*/  LEA R90, P5, R97.reuse, R146, 0x1 ;  /* 0x00000092615a7211 */ /* 0x040fe200078a08ff */
[----:B------:R-:W-:Y:S03]  /*9e90*/  STL.64 [R1+0x170], R134 ;  /* 0x0001708601007387 */ /* 0x000fe60000100a00 */
[----:B------:R-:W-:Y:S01]  /*9ea0*/  LEA R71, R120, R112, 0x1 ;  /* 0x0000007078477211 */ /* 0x000fe200078e08ff */
[----:B------:R-:W-:Y:S01]  /*9eb0*/  STL.64 [R1+0x168], R86 ;  /* 0x0001685601007387 */ /* 0x000fe20000100a00 */
[----:B------:R-:W-:Y:S01]  /*9ec0*/  LEA.HI.X.SX32 R91, R97, R0, 0x1, P5 ;  /* 0x00000000615b7211 */ /* 0x000fe200028f0eff */
[----:B------:R-:W0:Y:S02]  /*9ed0*/  LDC R158, c[0x0][0x3d8] ;  /* 0x0000f600ff9e7b82 */ /* 0x000e240000000800 */
[----:B------:R-:W-:Y:S01]  /*9ee0*/  IMAD R70, R122, 0x2, R71 ;  /* 0x000000027a467824 */ /* 0x000fe200078e0247 */
[----:B-1----:R-:W-:-:S03]  /*9ef0*/  LEA R2, P6, R93, R146, 0x1 ;  /* 0x000000925d027211 */ /* 0x002fc600078c08ff */
[----:B------:R-:W-:Y:S01]  /*9f00*/  IMAD R76, R123, 0x2, R70 ;  /* 0x000000027b4c7824 */ /* 0x000fe200078e0246 */
[----:B------:R-:W-:Y:S01]  /*9f10*/  LEA.HI.X.SX32 R3, R93, R0, 0x1, P6 ;  /* 0x000000005d037211 */ /* 0x000fe200030f0eff */
[----:B------:R-:W1:Y:S03]  /*9f20*/  LDC R159, c[0x0][0x3d8] ;  /* 0x0000f600ff9f7b82 */ /* 0x000e660000000800 */
[----:B------:R-:W-:Y:S01]  /*9f30*/  LEA R75, R124, R76, 0x1 ;  /* 0x0000004c7c4b7211 */ /* 0x000fe200078e08ff */
[----:B------:R2:W-:Y:S04]  /*9f40*/  STL.64 [R1+0x158], R2 ;  /* 0x0001580201007387 */ /* 0x0005e80000100a00 */
[----:B------:R-:W-:Y:S01]  /*9f50*/  IMAD R69, R125, 0x2, R75 ;  /* 0x000000027d457824 */ /* 0x000fe200078e024b */
[----:B------:R4:W-:Y:S01]  /*9f60*/  STL.64 [R1+0x160], R84 ;  /* 0x0001605401007387 */ /* 0x0009e20000100a00 */
[----:B------:R-:W0:Y:S02]  /*9f70*/  LDC R161, c[0x0][0x3d8] ;  /* 0x0000f600ffa17b82 */ /* 0x000e240000000800 */
[----:B------:R-:W-:Y:S01]  /*9f80*/  IMAD R113, R127, 0x2, R69 ;  /* 0x000000027f717824 */ /* 0x000fe200078e0245 */
[----:B--2---:R-:W-:-:S04]  /*9f90*/  LEA R2, P3, R98, R146, 0x1 ;  /* 0x0000009262027211 */ /* 0x004fc800078608ff */
[----:B------:R-:W-:Y:S01]  /*9fa0*/  LEA R74, R126, R113, 0x1 ;  /* 0x000000717e4a7211 */ /* 0x000fe200078e08ff */
[----:B------:R-:W2:Y:S01]  /*9fb0*/  LDC R160, c[0x0][0x3d8] ;  /* 0x0000f600ffa07b82 */ /* 0x000ea20000000800 */
[----:B------:R-:W-:Y:S02]  /*9fc0*/  LEA.HI.X.SX32 R3, R98, R0, 0x1, P3 ;  /* 0x0000000062037211 */ /* 0x000fe400018f0eff */
[-C--:B----4-:R-:W-:Y:S01]  /*9fd0*/  LEA R84, P6, R96, R146.reuse, 0x1 ;  /* 0x0000009260547211 */ /* 0x090fe200078c08ff */
[----:B------:R-:W-:Y:S01]  /*9fe0*/  IMAD R73, R128, 0x2, R74 ;  /* 0x0000000280497824 */ /* 0x000fe200078e024a */
[----:B------:R-:W-:Y:S01]  /*9ff0*/  LEA R94, P3, R101, R146, 0x1 ;  /* 0x00000092655e7211 */ /* 0x000fe200078608ff */
[----:B------:R-:W-:Y:S01]  /*a000*/  STL.64 [R1+0x150], R2 ;  /* 0x0001500201007387 */ /* 0x000fe20000100a00 */
[-C--:B------:R-:W-:Y:S01]  /*a010*/  LEA.HI.X.SX32 R85, R96, R0.reuse, 0x1, P6 ;  /* 0x0000000060557211 */ /* 0x080fe200030f0eff */
[----:B------:R-:W-:Y:S01]  /*a020*/  IMAD R82, R129, 0x2, R73 ;  /* 0x0000000281527824 */ /* 0x000fe200078e0249 */
[----:B------:R-:W-:Y:S01]  /*a030*/  LEA.HI.X.SX32 R95, R101, R0, 0x1, P3 ;  /* 0x00000000655f7211 */ /* 0x000fe200018f0eff */
[----:B------:R4:W-:Y:S01]  /*a040*/  STL.64 [R1+0x148], R90 ;  /* 0x0001485a01007387 */ /* 0x0009e20000100a00 */
[----:B------:R-:W1:Y:S02]  /*a050*/  LDC R162, c[0x0][0x3d8] ;  /* 0x0000f600ffa27b82 */ /* 0x000e640000000800 */
[----:B------:R-:W-:Y:S01]  /*a060*/  LEA R81, R130, R82, 0x1 ;  /* 0x0000005282517211 */ /* 0x000fe200078e08ff */
[----:B------:R3:W-:Y:S04]  /*a070*/  STL.64 [R1+0x140], R84 ;  /* 0x0001405401007387 */ /* 0x0007e80000100a00 */
[----:B------:R-:W-:Y:S01]  /*a080*/  IMAD R72, R131, 0x2, R81 ;  /* 0x0000000283487824 */ /* 0x000fe200078e0251 */
[----:B------:R-:W1:Y:S03]  /*a090*/  LDC R163, c[0x0][0x3d8] ;  /* 0x0000f600ffa37b82 */ /* 0x000e660000000800 */
[----:B------:R-:W-:Y:S01]  /*a0a0*/  IMAD R88, R141, 0x2, R72 ;  /* 0x000000028d587824 */ /* 0x000fe200078e0248 */
[----:B----4-:R-:W-:-:S02]  /*a0b0*/  LEA R90, P5, R100, R146, 0x1 ;  /* 0x00000092645a7211 */ /* 0x010fc400078a08ff */
[C---:B---3--:R-:W-:Y:S02]  /*a0c0*/  LEA R84, P6, R99.reuse, R146, 0x1 ;  /* 0x0000009263547211 */ /* 0x048fe400078c08ff */
[----:B------:R-:W3:Y:S01]  /*a0d0*/  LDC R164, c[0x0][0x3d8] ;  /* 0x0000f600ffa47b82 */ /* 0x000ee20000000800 */
[----:B------:R-:W-:Y:S02]  /*a0e0*/  LEA R80, R140, R88, 0x1 ;  /* 0x000000588c507211 */ /* 0x000fe400078e08ff */
[----:B------:R-:W-:Y:S02]  /*a0f0*/  LEA.HI.X.SX32 R85, R99, R0, 0x1, P6 ;  /* 0x0000000063557211 */ /* 0x000fe400030f0eff */
[----:B------:R-:W-:Y:S01]  /*a100*/  LEA R140, P3, R104, R146, 0x1 ;  /* 0x00000092688c7211 */ /* 0x000fe200078608ff */
[----:B------:R-:W-:Y:S01]  /*a110*/  IMAD R79, R142, 0x2, R80 ;  /* 0x000000028e4f7824 */ /* 0x000fe200078e0250 */
[-C--:B------:R-:W-:Y:S01]  /*a120*/  LEA.HI.X.SX32 R91, R100, R0.reuse, 0x1, P5 ;  /* 0x00000000645b7211 */ /* 0x080fe200028f0eff */
[----:B------:R-:W-:Y:S01]  /*a130*/  STL.64 [R1+0x128], R84 ;  /* 0x0001285401007387 */ /* 0x000fe20000100a00 */
[----:B------:R-:W-:Y:S01]  /*a140*/  LEA.HI.X.SX32 R141, R104, R0, 0x1, P3 ;  /* 0x00000000688d7211 */ /* 0x000fe200018f0eff */
[----:B------:R-:W-:Y:S01]  /*a150*/  IMAD R87, R143, 0x2, R79 ;  /* 0x000000028f577824 */ /* 0x000fe200078e024f */
[----:B------:R-:W-:Y:S01]  /*a160*/  LEA R142, P3, R107, R146, 0x1 ;  /* 0x000000926b8e7211 */ /* 0x000fe200078608ff */
[----:B------:R4:W-:Y:S01]  /*a170*/  STL.64 [R1+0x138], R94 ;  /* 0x0001385e01007387 */ /* 0x0009e20000100a00 */
[----:B------:R-:W1:Y:S02]  /*a180*/  LDC R165, c[0x0][0x3d8] ;  /* 0x0000f600ffa57b82 */ /* 0x000e640000000800 */
[----:B------:R-:W-:Y:S01]  /*a190*/  LEA R86, R145, R87, 0x1 ;  /* 0x0000005791567211 */ /* 0x000fe200078e08ff */
[----:B------:R2:W-:Y:S01]  /*a1a0*/  STL.64 [R1+0x130], R90 ;  /* 0x0001305a01007387 */ /* 0x0005e20000100a00 */
[----:B------:R-:W-:-:S02]  /*a1b0*/  LEA.HI.X.SX32 R143, R107, R0, 0x1, P3 ;  /* 0x000000006b8f7211 */ /* 0x000fc400018f0eff */
[C---:B------:R-:W-:Y:S01]  /*a1c0*/  LEA R144, P3, R110.reuse, R146, 0x1 ;  /* 0x000000926e907211 */ /* 0x040fe200078608ff */
[----:B0-----:R-:W-:Y:S01]  /*a1d0*/  IMAD R78, R147, 0x2, R86 ;  /* 0x00000002934e7824 */ /* 0x001fe200078e0256 */
[----:B------:R0:W-:Y:S01]  /*a1e0*/  STL.64 [R1+0x120], R140 ;  /* 0x0001208c01007387 */ /* 0x0001e20000100a00 */
[----:B------:R-:W1:Y:S01]  /*a1f0*/  LDC R167, c[0x0][0x3d8] ;  /* 0x0000f600ffa77b82 */ /* 0x000e620000000800 */
[----:B------:R-:W-:Y:S01]  /*a200*/  LEA.HI.X.SX32 R145, R110, R0, 0x1, P3 ;  /* 0x000000006e917211 */ /* 0x000fe200018f0eff */
[----:B------:R-:W-:Y:S01]  /*a210*/  IMAD R93, R149, 0x2, R78 ;  /* 0x00000002955d7824 */ /* 0x000fe200078e024e */
[CC--:B----4-:R-:W-:Y:S01]  /*a220*/  LEA R94, P5, R103.reuse, R146.reuse, 0x1 ;  /* 0x00000092675e7211 */ /* 0x0d0fe200078a08ff */
[----:B------:R-:W-:Y:S01]  /*a230*/  IMAD.MOV.U32 R149, RZ, RZ, R195 ;  /* 0x000000ffff957224 */ /* 0x000fe200078e00c3 */
[----:B--2---:R-:W-:Y:S02]  /*a240*/  LEA R90, P6, R102, R146, 0x1 ;  /* 0x00000092665a7211 */ /* 0x004fe400078c08ff */
[----:B------:R-:W-:Y:S01]  /*a250*/  LEA R85, R148, R93, 0x1 ;  /* 0x0000005d94557211 */ /* 0x000fe200078e08ff */
[----:B------:R-:W2:Y:S01]  /*a260*/  LDC R166, c[0x0][0x3d8] ;  /* 0x0000f600ffa67b82 */ /* 0x000ea20000000800 */
[----:B------:R-:W-:-:S02]  /*a270*/  LEA.HI.X.SX32 R95, R103, R0, 0x1, P5 ;  /* 0x00000000675f7211 */ /* 0x000fc400028f0eff */
[----:B0-----:R-:W-:Y:S01]  /*a280*/  LEA R140, P5, R106, R146, 0x1 ;  /* 0x000000926a8c7211 */ /* 0x001fe200078a08ff */
[----:B------:R-:W-:Y:S01]  /*a290*/  IMAD R84, R150, 0x2, R85 ;  /* 0x0000000296547824 */ /* 0x000fe200078e0255 */
[-C--:B------:R-:W-:Y:S01]  /*a2a0*/  LEA.HI.X.SX32 R91, R102, R0.reuse, 0x1, P6 ;  /* 0x00000000665b7211 */ /* 0x080fe200030f0eff */
[----:B------:R0:W-:Y:S01]  /*a2b0*/  STL.64 [R1+0x118], R94 ;  /* 0x0001185e01007387 */ /* 0x0001e20000100a00 */
[----:B------:R-:W-:Y:S01]  /*a2c0*/  LEA.HI.X.SX32 R141, R106, R0, 0x1, P5 ;  /* 0x000000006a8d7211 */ /* 0x000fe200028f0eff */
[----:B------:R-:W-:Y:S01]  /*a2d0*/  IMAD R92, R151, 0x2, R84 ;  /* 0x00000002975c7824 */ /* 0x000fe200078e0254 */
[----:B------:R-:W4:Y:S01]  /*a2e0*/  LDC R168, c[0x0][0x3d8] ;  /* 0x0000f600ffa87b82 */ /* 0x000f220000000800 */
[----:B------:R3:W-:Y:S01]  /*a2f0*/  STL.64 [R1+0x110], R90 ;  /* 0x0001105a01007387 */ /* 0x0007e20000100a00 */
[----:B------:R-:W-:Y:S01]  /*a300*/  IMAD.MOV.U32 R150, RZ, RZ, R196 ;  /* 0x000000ffff967224 */ /* 0x000fe200078e00c4 */
[----:B------:R-:W-:Y:S01]  /*a310*/  MOV R148, R194 ;  /* 0x000000c200947202 */ /* 0x000fe20000000f00 */
[----:B------:R-:W-:Y:S01]  /*a320*/  IMAD.MOV.U32 R151, RZ, RZ, R197 ;  /* 0x000000ffff977224 */ /* 0x000fe200078e00c5 */
[----:B------:R3:W-:Y:S03]  /*a330*/  STL.64 [R1+0x108], R142 ;  /* 0x0001088e01007387 */ /* 0x0007e60000100a00 */
[----:B------:R-:W1:Y:S01]  /*a340*/  LDC R169, c[0x0][0x3d8] ;  /* 0x0000f600ffa97b82 */ /* 0x000e620000000800 */
[C---:B0-----:R-:W-:Y:S01]  /*a350*/  LEA R94, P6, R105.reuse, R146, 0x1 ;  /* 0x00000092695e7211 */ /* 0x041fe200078c08ff */
[----:B------:R0:W-:Y:S01]  /*a360*/  STL.64 [R1+0x100], R140 ;  /* 0x0001008c01007387 */ /* 0x0001e20000100a00 */
[----:B---3--:R-:W-:Y:S01]  /*a370*/  LEA R91, R152, R92, 0x1 ;  /* 0x0000005c985b7211 */ /* 0x008fe200078e08ff */
[----:B------:R-:W-:Y:S01]  /*a380*/  IMAD.MOV.U32 R152, RZ, RZ, R198 ;  /* 0x000000ffff987224 */ /* 0x000fe200078e00c6 */
[----:B------:R-:W-:-:S03]  /*a390*/  LEA.HI.X.SX32 R95, R105, R0, 0x1, P6 ;  /* 0x00000000695f7211 */ /* 0x000fc600030f0eff */
[----:B------:R-:W3:Y:S01]  /*a3a0*/  LDC R170, c[0x0][0x3d8] ;  /* 0x0000f600ffaa7b82 */ /* 0x000ee20000000800 */
[----:B------:R-:W-:Y:S01]  /*a3b0*/  LEA R142, P5, R109, R146, 0x1 ;  /* 0x000000926d8e7211 */ /* 0x000fe200078a08ff */
[----:B------:R-:W-:Y:S01]  /*a3c0*/  IMAD R83, R153, 0x2, R91 ;  /* 0x0000000299537824 */ /* 0x000fe200078e025b */
[----:B------:R-:W-:Y:S01]  /*a3d0*/  MOV R153, R199 ;  /* 0x000000c700997202 */ /* 0x000fe20000000f00 */
[----:B------:R2:W-:Y:S01]  /*a3e0*/  STL.64 [R1+0xf8], R94 ;  /* 0x0000f85e01007387 */ /* 0x0005e20000100a00 */
[----:B------:R-:W-:Y:S02]  /*a3f0*/  LEA.HI.X.SX32 R143, R109, R0, 0x1, P5 ;  /* 0x000000006d8f7211 */ /* 0x000fe400028f0eff */
[C---:B0-----:R-:W-:Y:S01]  /*a400*/  LEA R140, P6, R108.reuse, R146, 0x1 ;  /* 0x000000926c8c7211 */ /* 0x041fe200078c08ff */
[----:B------:R0:W-:Y:S01]  /*a410*/  STL.64 [R1+0xf0], R144 ;  /* 0x0000f09001007387 */ /* 0x0001e20000100a00 */
[----:B------:R-:W3:Y:S02]  /*a420*/  LDC R171, c[0x0][0x3d8] ;  /* 0x0000f600ffab7b82 */ /* 0x000ee40000000800 */
[----:B------:R-:W-:Y:S01]  /*a430*/  LEA.HI.X.SX32 R141, R108, R0, 0x1, P6 ;  /* 0x000000006c8d7211 */ /* 0x000fe200030f0eff */
[----:B------:R0:W-:Y:S01]  /*a440*/  STL.64 [R1+0xe8], R142 ;  /* 0x0000e88e01007387 */ /* 0x0001e20000100a00 */
[----:B--2---:R-:W-:-:S03]  /*a450*/  IMAD R95, R155, 0x2, R83 ;  /* 0x000000029b5f7824 */ /* 0x004fc600078e0253 */
[----:B------:R2:W-:Y:S01]  /*a460*/  STL.64 [R1+0xe0], R140 ;  /* 0x0000e08c01007387 */ /* 0x0005e20000100a00 */
[----:B------:R-:W3:Y:S01]  /*a470*/  LDC R173, c[0x0][0x3d8] ;  /* 0x0000f600ffad7b82 */ /* 0x000ee20000000800 */
[-C--:B0-----:R-:W-:Y:S02]  /*a480*/  LEA R144, P3, R111, R146.reuse, 0x1 ;  /* 0x000000926f907211 */ /* 0x081fe400078608ff */
[----:B------:R-:W-:Y:S02]  /*a490*/  LEA R90, R154, R95, 0x1 ;  /* 0x0000005f9a5a7211 */ /* 0x000fe400078e08ff */
[----:B------:R-:W-:Y:S02]  /*a4a0*/  LEA R142, P5, R77, R146, 0x1 ;  /* 0x000000924d8e7211 */ /* 0x000fe400078a08ff */
[-C--:B------:R-:W-:Y:S01]  /*a4b0*/  LEA.HI.X.SX32 R145, R111, R0.reuse, 0x1, P3 ;  /* 0x000000006f917211 */ /* 0x080fe200018f0eff */
[----:B------:R-:W-:Y:S01]  /*a4c0*/  IMAD R89, R156, 0x2, R90 ;  /* 0x000000029c597824 */ /* 0x000fe200078e025a */
[----:B------:R-:W-:Y:S01]  /*a4d0*/  LEA.HI.X.SX32 R143, R77, R0, 0x1, P5 ;  /* 0x000000004d8f7211 */ /* 0x000fe200028f0eff */
[----:B------:R-:W0:Y:S01]  /*a4e0*/  LDC R172, c[0x0][0x3d8] ;  /* 0x0000f600ffac7b82 */ /* 0x000e220000000800 */
[----:B--2---:R-:W-:Y:S01]  /*a4f0*/  LEA R140, P6, R68, R146, 0x1 ;  /* 0x00000092448c7211 */ /* 0x004fe200078c08ff */
[----:B------:R2:W-:Y:S01]  /*a500*/  STL.64 [R1+0xd8], R144 ;  /* 0x0000d89001007387 */ /* 0x0005e20000100a00 */
[----:B------:R-:W-:-:S02]  /*a510*/  IMAD R94, R157, 0x2, R89 ;  /* 0x000000029d5e7824 */ /* 0x000fc400078e0259 */
[----:B------:R-:W-:Y:S01]  /*a520*/  LEA.HI.X.SX32 R141, R68, R0, 0x1, P6 ;  /* 0x00000000448d7211 */ /* 0x000fe200030f0eff */
[----:B------:R4:W-:Y:S02]  /*a530*/  STL.64 [R1+0xd0], R142 ;  /* 0x0000d08e01007387 */ /* 0x0009e40000100a00 */
[----:B------:R-:W-:Y:S01]  /*a540*/  LEA R77, R158, R94, 0x1 ;  /* 0x0000005e9e4d7211 */ /* 0x000fe200078e08ff */
[----:B------:R-:W0:Y:S01]  /*a550*/  LDC R174, c[0x0][0x3d8] ;  /* 0x0000f600ffae7b82 */ /* 0x000e220000000800 */
[----:B------:R4:W-:Y:S03]  /*a560*/  STL.64 [R1+0xc8], R140 ;  /* 0x0000c88c01007387 */ /* 0x0009e60000100a00 */
[----:B-1----:R-:W-:Y:S01]  /*a570*/  IMAD R68, R159, 0x2, R77 ;  /* 0x000000029f447824 */ /* 0x002fe200078e024d */
[----:B--2---:R-:W-:-:S03]  /*a580*/  LEA R144, P3, R112, R146, 0x1 ;  /* 0x0000009270907211 */ /* 0x004fc600078608ff */
[----:B------:R-:W-:Y:S01]  /*a590*/  IMAD R96, R161, 0x2, R68 ;  /* 0x00000002a1607824 */ /* 0x000fe200078e0244 */
[C---:B----4-:R-:W-:Y:S01]  /*a5a0*/  LEA R142, P5, R71.reuse, R146, 0x1 ;  /* 0x00000092478e7211 */ /* 0x050fe200078a08ff */
[----:B------:R-:W1:Y:S01]  /*a5b0*/  LDC R175, c[0x0][0x3d8] ;  /* 0x0000f600ffaf7b82 */ /* 0x000e620000000800 */
[----:B------:R-:W-:Y:S02]  /*a5c0*/  LEA.HI.X.SX32 R145, R112, R0, 0x1, P3 ;  /* 0x0000000070917211 */ /* 0x000fe400018f0eff */
[C---:B------:R-:W-:Y:S02]  /*a5d0*/  LEA R140, P6, R70.reuse, R146, 0x1 ;  /* 0x00000092468c7211 */ /* 0x040fe400078c08ff */
[-C--:B------:R-:W-:Y:S01]  /*a5e0*/  LEA.HI.X.SX32 R143, R71, R0.reuse, 0x1, P5 ;  /* 0x00000000478f7211 */ /* 0x080fe200028f0eff */
[----:B------:R2:W-:Y:S01]  /*a5f0*/  STL.64 [R1+0xc0], R144 ;  /* 0x0000c09001007387 */ /* 0x0005e20000100a00 */
[----:B------:R-:W-:Y:S01]  /*a600*/  LEA.HI.X.SX32 R141, R70, R0, 0x1, P6 ;  /* 0x00000000468d7211 */ /* 0x000fe200030f0eff */
[----:B------:R-:W4:Y:S01]  /*a610*/  LDC R176, c[0x0][0x3d8] ;  /* 0x0000f600ffb07b82 */ /* 0x000f220000000800 */
[----:B------:R-:W-:Y:S01]  /*a620*/  LEA R71, R160, R96, 0x1 ;  /* 0x00000060a0477211 */ /* 0x000fe200078e08ff */
[----:B------:R3:W-:Y:S04]  /*a630*/  STL.64 [R1+0xb8], R142 ;  /* 0x0000b88e01007387 */ /* 0x0007e80000100a00 */
[----:B------:R3:W-:Y:S01]  /*a640*/  STL.64 [R1+0xb0], R140 ;  /* 0x0000b08c01007387 */ /* 0x0007e20000100a00 */
[----:B------:R-:W-:Y:S01]  /*a650*/  IMAD R70, R162, 0x2, R71 ;  /* 0x00000002a2467824 */ /* 0x000fe200078e0247 */
[----:B------:R-:W0:Y:S01]  /*a660*/  LDC R177, c[0x0][0x3d8] ;  /* 0x0000f600ffb17b82 */ /* 0x000e220000000800 */
[----:B--2---:R-:W-:-:S02]  /*a670*/  LEA R144, P3, R76, R146, 0x1 ;  /* 0x000000924c907211 */ /* 0x004fc400078608ff */
[----:B---3--:R-:W-:Y:S02]  /*a680*/  LEA R142, P5, R75, R146, 0x1 ;  /* 0x000000924b8e7211 */ /* 0x008fe400078a08ff */
[----:B------:R-:W-:Y:S01]  /*a690*/  LEA.HI.X.SX32 R145, R76, R0, 0x1, P3 ;  /* 0x000000004c917211 */ /* 0x000fe200018f0eff */
[----:B------:R-:W-:Y:S01]  /*a6a0*/  IMAD R76, R163, 0x2, R70 ;  /* 0x00000002a34c7824 */ /* 0x000fe200078e0246 */
[----:B------:R-:W-:Y:S01]  /*a6b0*/  LEA R140, P6, R69, R146, 0x1 ;  /* 0x00000092458c7211 */ /* 0x000fe200078c08ff */
[----:B------:R-:W2:Y:S01]  /*a6c0*/  LDC R179, c[0x0][0x3d8] ;  /* 0x0000f600ffb37b82 */ /* 0x000ea20000000800 */
[-C--:B------:R-:W-:Y:S01]  /*a6d0*/  LEA.HI.X.SX32 R143, R75, R0.reuse, 0x1, P5 ;  /* 0x000000004b8f7211 */ /* 0x080fe200028f0eff */
[----:B------:R3:W-:Y:S01]  /*a6e0*/  STL.64 [R1+0xa8], R144 ;  /* 0x0000a89001007387 */ /* 0x0007e20000100a00 */
[----:B------:R-:W-:Y:S02]  /*a6f0*/  LEA.HI.X.SX32 R141, R69, R0, 0x1, P6 ;  /* 0x00000000458d7211 */ /* 0x000fe400030f0eff */
[----:B------:R-:W-:Y:S01]  /*a700*/  LEA R75, R164, R76, 0x1 ;  /* 0x0000004ca44b7211 */ /* 0x000fe200078e08ff */
[----:B------:R1:W-:Y:S02]  /*a710*/  STL.64 [R1+0xa0], R142 ;  /* 0x0000a08e01007387 */ /* 0x0003e40000100a00 */
[----:B------:R-:W0:Y:S02]  /*a720*/  LDC R178, c[0x0][0x3d8] ;  /* 0x0000f600ffb27b82 */ /* 0x000e240000000800 */
[----:B------:R1:W-:Y:S01]  /*a730*/  STL.64 [R1+0x98], R140 ;  /* 0x0000988c01007387 */ /* 0x0003e20000100a00 */
[----:B------:R-:W-:Y:S01]  /*a740*/  IMAD R69, R165, 0x2, R75 ;  /* 0x00000002a5457824 */ /* 0x000fe200078e024b */
[----:B---3--:R-:W-:-:S04]  /*a750*/  LEA R144, P3, R113, R146, 0x1 ;  /* 0x0000009271907211 */ /* 0x008fc800078608ff */
[----:B------:R-:W3:Y:S01]  /*a760*/  LDC R180, c[0x0][0x3d8] ;  /* 0x0000f600ffb47b82 */ /* 0x000ee20000000800 */
[C---:B-1----:R-:W-:Y:S02]  /*a770*/  LEA R142, P5, R74.reuse, R146, 0x1 ;  /* 0x000000924a8e7211 */ /* 0x042fe400078a08ff */
[----:B------:R-:W-:Y:S02]  /*a780*/  LEA.HI.X.SX32 R145, R113, R0, 0x1, P3 ;  /* 0x0000000071917211 */ /* 0x000fe400018f0eff */
[C---:B------:R-:W-:Y:S02]  /*a790*/  LEA R140, P6, R73.reuse, R146, 0x1 ;  /* 0x00000092498c7211 */ /* 0x040fe400078c08ff */
[-C--:B------:R-:W-:Y:S01]  /*a7a0*/  LEA.HI.X.SX32 R143, R74, R0.reuse, 0x1, P5 ;  /* 0x000000004a8f7211 */ /* 0x080fe200028f0eff */
[----:B------:R1:W-:Y:S01]  /*a7b0*/  STL.64 [R1+0x90], R144 ;  /* 0x0000909001007387 */ /* 0x0003e20000100a00 */
[----:B------:R-:W-:Y:S01]  /*a7c0*/  LEA.HI.X.SX32 R141, R73, R0, 0x1, P6 ;  /* 0x00000000498d7211 */ /* 0x000fe200030f0eff */
[----:B------:R-:W0:Y:S02]  /*a7d0*/  LDC R181, c[0x0][0x3d8] ;  /* 0x0000f600ffb57b82 */ /* 0x000e240000000800 */
[----:B------:R4:W-:Y:S04]  /*a7e0*/  STL.64 [R1+0x88], R142 ;  /* 0x0000888e01007387 */ /* 0x0009e80000100a00 */
[----:B------:R2:W-:Y:S02]  /*a7f0*/  STL.64 [R1+0x80], R140 ;  /* 0x0000808c01007387 */ /* 0x0005e40000100a00 */
[----:B------:R-:W0:Y:S01]  /*a800*/  LDC R182, c[0x0][0x3d8] ;  /* 0x0000f600ffb67b82 */ /* 0x000e220000000800 */
[----:B-1----:R-:W-:-:S02]  /*a810*/  LEA R144, P3, R82, R146, 0x1 ;  /* 0x0000009252907211 */ /* 0x002fc400078608ff */
[----:B----4-:R-:W-:Y:S02]  /*a820*/  LEA R142, P5, R81, R146, 0x1 ;  /* 0x00000092518e7211 */ /* 0x010fe400078a08ff */
[----:B------:R-:W-:Y:S01]  /*a830*/  LEA.HI.X.SX32 R145, R82, R0, 0x1, P3 ;  /* 0x0000000052917211 */ /* 0x000fe200018f0eff */
[----:B------:R-:W-:Y:S01]  /*a840*/  IMAD R82, R167, 0x2, R69 ;  /* 0x00000002a7527824 */ /* 0x000fe200078e0245 */
[C---:B--2---:R-:W-:Y:S01]  /*a850*/  LEA R140, P6, R72.reuse, R146, 0x1 ;  /* 0x00000092488c7211 */ /* 0x044fe200078c08ff */
[----:B------:R-:W1:Y:S01]  /*a860*/  LDC R183, c[0x0][0x3d8] ;  /* 0x0000f600ffb77b82 */ /* 0x000e620000000800 */
        /* <DEDUP_REMOVED lines=8> */
[----:B--2---:R-:W-:-:S04]  /*a8f0*/  LEA R144, P3, R88, R146, 0x1 ;  /* 0x0000009258907211 */ /* 0x004fc800078608ff */
[----:B------:R-:W2:Y:S01]  /*a900*/  LDC R184, c[0x0][0x3d8] ;  /* 0x0000f600ffb87b82 */ /* 0x000ea20000000800 */
[----:B----4-:R-:W-:Y:S02]  /*a910*/  LEA R142, P5, R80, R146, 0x1 ;  /* 0x00000092508e7211 */ /* 0x010fe400078a08ff */
[----:B------:R-:W-:Y:S02]  /*a920*/  LEA.HI.X.SX32 R145, R88, R0, 0x1, P3 ;  /* 0x0000000058917211 */ /* 0x000fe400018f0eff */
[C---:B---3--:R-:W-:Y:S02]  /*a930*/  LEA R140, P6, R79.reuse, R146, 0x1 ;  /* 0x000000924f8c7211 */ /* 0x048fe400078c08ff */
[-C--:B------:R-:W-:Y:S01]  /*a940*/  LEA.HI.X.SX32 R143, R80, R0.reuse, 0x1, P5 ;  /* 0x00000000508f7211 */ /* 0x080fe200028f0eff */
[----:B------:R-:W-:Y:S01]  /*a950*/  STL.64 [R1+0x60], R144 ;  /* 0x0000609001007387 */ /* 0x000fe20000100a00 */
[----:B------:R-:W-:Y:S01]  /*a960*/  LEA.HI.X.SX32 R141, R79, R0, 0x1, P6 ;  /* 0x000000004f8d7211 */ /* 0x000fe200030f0eff */
[----:B------:R-:W3:Y:S01]  /*a970*/  LDC R186, c[0x0][0x3d8] ;  /* 0x0000f600ffba7b82 */ /* 0x000ee20000000800 */
[C---:B------:R-:W-:Y:S01]  /*a980*/  LEA R80, P6, R78.reuse, R146, 0x1 ;  /* 0x000000924e507211 */ /* 0x040fe200078c08ff */
[----:B------:R4:W-:Y:S03]  /*a990*/  STL.64 [R1+0x58], R142 ;  /* 0x0000588e01007387 */ /* 0x0009e60000100a00 */
[----:B------:R-:W-:Y:S01]  /*a9a0*/  LEA.HI.X.SX32 R81, R78, R0, 0x1, P6 ;  /* 0x000000004e517211 */ /* 0x000fe200030f0eff */
[----:B------:R1:W-:Y:S02]  /*a9b0*/  STL.64 [R1+0x50], R140 ;  /* 0x0000508c01007387 */ /* 0x0003e40000100a00 */
[----:B------:R-:W0:Y:S02]  /*a9c0*/  LDC R187, c[0x0][0x3d8] ;  /* 0x0000f600ffbb7b82 */ /* 0x000e240000000800 */
[----:B------:R1:W-:Y:S01]  /*a9d0*/  STL.64 [R1+0x38], R80 ;  /* 0x0000385001007387 */ /* 0x0003e20000100a00 */
[----:B----4-:R-:W-:-:S05]  /*a9e0*/  LEA R142, P3, R87, R146, 0x1 ;  /* 0x00000092578e7211 */ /* 0x010fca00078608ff */
[----:B------:R-:W4:Y:S01]  /*a9f0*/  LDC R188, c[0x0][0x3d8] ;  /* 0x0000f600ffbc7b82 */ /* 0x000f220000000800 */
[C---:B-1----:R-:W-:Y:S02]  /*aa00*/  LEA R140, P5, R86.reuse, R146, 0x1 ;  /* 0x00000092568c7211 */ /* 0x042fe400078a08ff */
[-C--:B------:R-:W-:Y:S02]  /*aa10*/  LEA.HI.X.SX32 R143, R87, R0.reuse, 0x1, P3 ;  /* 0x00000000578f7211 */ /* 0x080fe400018f0eff */
[----:B------:R-:W-:Y:S01]  /*aa20*/  LEA.HI.X.SX32 R141, R86, R0, 0x1, P5 ;  /* 0x00000000568d7211 */ /* 0x000fe200028f0eff */
[----:B------:R-:W-:Y:S01]  /*aa30*/  IMAD R81, R169, 0x2, R73 ;  /* 0x00000002a9517824 */ /* 0x000fe200078e0249 */
[C---:B------:R-:W-:Y:S01]  /*aa40*/  LEA R144, P3, R93.reuse, R146, 0x1 ;  /* 0x000000925d907211 */ /* 0x040fe200078608ff */
[----:B------:R1:W-:Y:S01]  /*aa50*/  STL.64 [R1+0x48], R142 ;  /* 0x0000488e01007387 */ /* 0x0003e20000100a00 */
[----:B------:R-:W2:Y:S02]  /*aa60*/  LDC R189, c[0x0][0x3d8] ;  /* 0x0000f600ffbd7b82 */ /* 0x000ea40000000800 */
[----:B------:R-:W-:Y:S01]  /*aa70*/  LEA R80, R170, R81, 0x1 ;  /* 0x00000051aa507211 */ /* 0x000fe200078e08ff */
[----:B------:R1:W-:Y:S01]  /*aa80*/  STL.64 [R1+0x40], R140 ;  /* 0x0000408c01007387 */ /* 0x0003e20000100a00 */
[----:B------:R-:W-:-:S03]  /*aa90*/  LEA.HI.X.SX32 R145, R93, R0, 0x1, P3 ;  /* 0x000000005d917211 */ /* 0x000fc600018f0eff */
[----:B------:R-:W-:Y:S01]  /*aaa0*/  IMAD R72, R171, 0x2, R80 ;  /* 0x00000002ab487824 */ /* 0x000fe200078e0250 */
[----:B------:R-:W2:Y:S01]  /*aab0*/  LDC R191, c[0x0][0x3d8] ;  /* 0x0000f600ffbf7b82 */ /* 0x000ea20000000800 */
[----:B------:R3:W-:Y:S01]  /*aac0*/  STL.64 [R1+0x30], R144 ;  /* 0x0000309001007387 */ /* 0x0007e20000100a00 */
[-C--:B-1----:R-:W-:Y:S02]  /*aad0*/  LEA R142, P5, R85, R146.reuse, 0x1 ;  /* 0x00000092558e7211 */ /* 0x082fe400078a08ff */
[----:B------:R-:W-:-:S04]  /*aae0*/  LEA R140, P6, R84, R146, 0x1 ;  /* 0x00000092548c7211 */ /* 0x000fc800078c08ff */
[----:B------:R-:W1:Y:S01]  /*aaf0*/  LDC R190, c[0x0][0x3d8] ;  /* 0x0000f600ffbe7b82 */ /* 0x000e620000000800 */
[-C--:B------:R-:W-:Y:S01]  /*ab00*/  LEA.HI.X.SX32 R143, R85, R0.reuse, 0x1, P5 ;  /* 0x00000000558f7211 */ /* 0x080fe200028f0eff */
[----:B------:R-:W-:Y:S01]  /*ab10*/  IMAD R85, R173, 0x2, R72 ;  /* 0x00000002ad557824 */ /* 0x000fe200078e0248 */
[----:B------:R-:W-:Y:S02]  /*ab20*/  LEA.HI.X.SX32 R141, R84, R0, 0x1, P6 ;  /* 0x00000000548d7211 */ /* 0x000fe400030f0eff */
[C---:B------:R-:W-:Y:S01]  /*ab30*/  LEA R78, P6, R83.reuse, R146, 0x1 ;  /* 0x00000092534e7211 */ /* 0x040fe200078c08ff */
[----:B------:R0:W-:Y:S01]  /*ab40*/  STL.64 [R1+0x28], R142 ;  /* 0x0000288e01007387 */ /* 0x0001e20000100a00 */
[----:B---3--:R-:W-:Y:S01]  /*ab50*/  IMAD.MOV.U32 R144, RZ, RZ, R204 ;  /* 0x000000ffff907224 */ /* 0x008fe200078e00cc */
[----:B------:R-:W3:Y:S01]  /*ab60*/  LDC R192, c[0x0][0x3d8] ;  /* 0x0000f600ffc07b82 */ /* 0x000ee20000000800 */
[----:B------:R-:W-:Y:S01]  /*ab70*/  LEA.HI.X.SX32 R79, R83, R0, 0x1, P6 ;  /* 0x00000000534f7211 */ /* 0x000fe200030f0eff */
[----:B------:R4:W-:Y:S01]  /*ab80*/  STL.64 [R1+0x20], R140 ;  /* 0x0000208c01007387 */ /* 0x0009e20000100a00 */
[----:B------:R-:W-:-:S02]  /*ab90*/  LEA R248, P6, R89, R146, 0x1 ;  /* 0x0000009259f87211 */ /* 0x000fc400078c08ff */
[----:B------:R-:W-:Y:S01]  /*aba0*/  MOV R145, R205 ;  /* 0x000000cd00917202 */ /* 0x000fe20000000f00 */
[----:B------:R4:W-:Y:S01]  /*abb0*/  STL.64 [R1+0x8], R78 ;  /* 0x0000084e01007387 */ /* 0x0009e20000100a00 */
[----:B------:R-:W-:Y:S01]  /*abc0*/  LEA.HI.X.SX32 R249, R89, R0, 0x1, P6 ;  /* 0x0000000059f97211 */ /* 0x000fe200030f0eff */
[----:B------:R-:W1:Y:S01]  /*abd0*/  LDC R193, c[0x0][0x3d8] ;  /* 0x0000f600ffc17b82 */ /* 0x000e620000000800 */
[-C--:B------:R-:W-:Y:S02]  /*abe0*/  LEA R242, P6, R68, R146.reuse, 0x1 ;  /* 0x0000009244f27211 */ /* 0x080fe400078c08ff */
[----:B0-----:R-:W-:Y:S02]  /*abf0*/  LEA R142, P3, R92, R146, 0x1 ;  /* 0x000000925c8e7211 */ /* 0x001fe400078608ff */
[----:B------:R-:W-:Y:S02]  /*ac00*/  LEA.HI.X.SX32 R243, R68, R0, 0x1, P6 ;  /* 0x0000000044f37211 */ /* 0x000fe400030f0eff */
[----:B----4-:R-:W-:Y:S01]  /*ac10*/  LEA R140, P5, R91, R146, 0x1 ;  /* 0x000000925b8c7211 */ /* 0x010fe200078a08ff */
[----:B------:R-:W0:Y:S01]  /*ac20*/  LDC R252, c[0x0][0x3d8] ;  /* 0x0000f600fffc7b82 */ /* 0x000e220000000800 */
[----:B------:R-:W-:-:S02]  /*ac30*/  LEA.HI.X.SX32 R143, R92, R0, 0x1, P3 ;  /* 0x000000005c8f7211 */ /* 0x000fc400018f0eff */
[----:B------:R-:W-:Y:S02]  /*ac40*/  LEA R79, R172, R85, 0x1 ;  /* 0x00000055ac4f7211 */ /* 0x000fe400078e08ff */
[----:B------:R-:W-:Y:S01]  /*ac50*/  LEA.HI.X.SX32 R141, R91, R0, 0x1, P5 ;  /* 0x000000005b8d7211 */ /* 0x000fe200028f0eff */
[----:B------:R4:W-:Y:S01]  /*ac60*/  STL.64 [R1+0x18], R142 ;  /* 0x0000188e01007387 */ /* 0x0009e20000100a00 */
[-C--:B------:R-:W-:Y:S01]  /*ac70*/  LEA R250, P5, R90, R146.reuse, 0x1 ;  /* 0x000000925afa7211 */ /* 0x080fe200078a08ff */
[----:B------:R-:W-:Y:S01]  /*ac80*/  IMAD R78, R174, 0x2, R79 ;  /* 0x00000002ae4e7824 */ /* 0x000fe200078e024f */
[----:B------:R-:W-:Y:S01]  /*ac90*/  LEA R236, P6, R70, R146, 0x1 ;  /* 0x0000009246ec7211 */ /* 0x000fe200078c08ff */
[----:B------:R2:W-:Y:S01]  /*aca0*/  STL.64 [R1+0x10], R140 ;  /* 0x0000108c01007387 */ /* 0x0005e20000100a00 */
[----:B------:R-:W-:Y:S01]  /*acb0*/  LEA.HI.X.SX32 R251, R90, R0, 0x1, P5 ;  /* 0x000000005afb7211 */ /* 0x000fe200028f0eff */
[----:B------:R-:W-:Y:S01]  /*acc0*/  IMAD R84, R175, 0x2, R78 ;  /* 0x00000002af547824 */ /* 0x000fe200078e024e */
[----:B------:R-:W-:Y:S01]  /*acd0*/  LEA R244, P5, R77, R146, 0x1 ;  /* 0x000000924df47211 */ /* 0x000fe200078a08ff */
[----:B------:R-:W0:Y:S01]  /*ace0*/  LDC R147, c[0x0][0x3d8] ;  /* 0x0000f600ff937b82 */ /* 0x000e220000000800 */
[----:B------:R-:W-:-:S02]  /*acf0*/  LEA.HI.X.SX32 R237, R70, R0, 0x1, P6 ;  /* 0x0000000046ed7211 */ /* 0x000fc400030f0eff */
[----:B------:R-:W-:Y:S01]  /*ad00*/  LEA R83, R176, R84, 0x1 ;  /* 0x00000054b0537211 */ /* 0x000fe200078e08ff */
[----:B----4-:R-:W-:Y:S01]  /*ad10*/  IMAD.MOV.U32 R142, RZ, RZ, R202 ;  /* 0x000000ffff8e7224 */ /* 0x010fe200078e00ca */
[----:B------:R-:W-:Y:S01]  /*ad20*/  LEA.HI.X.SX32 R245, R77, R0, 0x1, P5 ;  /* 0x000000004df57211 */ /* 0x000fe200028f0eff */
[----:B------:R-:W-:Y:S01]  /*ad30*/  IMAD.MOV.U32 R143, RZ, RZ, R203 ;  /* 0x000000ffff8f7224 */ /* 0x000fe200078e00cb */
[-C--:B------:R-:W-:Y:S01]  /*ad40*/  LEA R238, P5, R71, R146.reuse, 0x1 ;  /* 0x0000009247ee7211 */ /* 0x080fe200078a08ff */
[----:B------:R-:W-:Y:S01]  /*ad50*/  IMAD R68, R177, 0x2, R83 ;  /* 0x00000002b1447824 */ /* 0x000fe200078e0253 */
[----:B--2---:R-:W-:Y:S01]  /*ad60*/  LEA R140, P3, R95, R146, 0x1 ;  /* 0x000000925f8c7211 */ /* 0x004fe200078608ff */
[----:B------:R-:W2:Y:S01]  /*ad70*/  LDC R136, c[0x0][0x3d8] ;  /* 0x0000f600ff887b82 */ /* 0x000ea20000000800 */
[-C--:B------:R-:W-:Y:S01]  /*ad80*/  LEA.HI.X.SX32 R239, R71, R0.reuse, 0x1, P5 ;  /* 0x0000000047ef7211 */ /* 0x080fe200028f0eff */
[----:B------:R-:W-:Y:S01]  /*ad90*/  IMAD R77, R179, 0x2, R68 ;  /* 0x00000002b34d7824 */ /* 0x000fe200078e0244 */
[----:B------:R-:W-:-:S02]  /*ada0*/  LEA.HI.X.SX32 R141, R95, R0, 0x1, P3 ;  /* 0x000000005f8d7211 */ /* 0x000fc400018f0eff */
[----:B------:R-:W-:Y:S02]  /*adb0*/  LEA R246, P3, R94, R146, 0x1 ;  /* 0x000000925ef67211 */ /* 0x000fe400078608ff */
[----:B------:R-:W-:Y:S01]  /*adc0*/  LEA R71, R178, R77, 0x1 ;  /* 0x0000004db2477211 */ /* 0x000fe200078e08ff */
[----:B------:R4:W-:Y:S01]  /*add0*/  STL.64 [R1], R140 ;  /* 0x0000008c01007387 */ /* 0x0009e20000100a00 */
[----:B------:R-:W-:Y:S01]  /*ade0*/  LEA.HI.X.SX32 R247, R94, R0, 0x1, P3 ;  /* 0x000000005ef77211 */ /* 0x000fe200018f0eff */
[----:B------:R-:W0:Y:S01]  /*adf0*/  @!P1 SYNCS.CCTL.IV [UR4+0x20000] ;  /* 0x02000000ff0099b1 */ /* 0x000e220008000004 */
[-C--:B------:R-:W-:Y:S01]  /*ae00*/  LEA R240, P3, R96, R146.reuse, 0x1 ;  /* 0x0000009260f07211 */ /* 0x080fe200078608ff */
[----:B------:R-:W-:Y:S01]  /*ae10*/  IMAD R70, R180, 0x2, R71 ;  /* 0x00000002b4467824 */ /* 0x000fe200078e0247 */
[C---:B------:R-:W-:Y:S01]  /*ae20*/  LEA R232, P5, R75.reuse, R146, 0x1 ;  /* 0x000000924be87211 */ /* 0x040fe200078a08ff */
[----:B------:R1:W-:Y:S01]  /*ae30*/  STL.64 [R1+0x760], R250 ;  /* 0x000760fa01007387 */ /* 0x0003e20000100a00 */
[----:B------:R-:W-:Y:S01]  /*ae40*/  LEA.HI.X.SX32 R241, R96, R0, 0x1, P3 ;  /* 0x0000000060f17211 */ /* 0x000fe200018f0eff */
[----:B------:R-:W-:Y:S01]  /*ae50*/  NOP ;  /* 0x0000000000007918 */ /* 0x000fe20000000000 */
[C---:B------:R-:W-:Y:S01]  /*ae60*/  LEA R234, P3, R76.reuse, R146, 0x1 ;  /* 0x000000924cea7211 */ /* 0x040fe200078608ff */
[----:B------:R3:W-:Y:S01]  /*ae70*/  STL.64 [R1+0x7a0], R244 ;  /* 0x0007a0f401007387 */ /* 0x0007e20000100a00 */
[-C--:B------:R-:W-:Y:S01]  /*ae80*/  LEA.HI.X.SX32 R233, R75, R0.reuse, 0x1, P5 ;  /* 0x000000004be97211 */ /* 0x080fe200028f0eff */
[----:B----4-:R-:W-:Y:S01]  /*ae90*/  IMAD.MOV.U32 R141, RZ, RZ, R201 ;  /* 0x000000ffff8d7224 */ /* 0x010fe200078e00c9 */
[----:B------:R-:W-:Y:S01]  /*aea0*/  LEA.HI.X.SX32 R235, R76, R0, 0x1, P3 ;  /* 0x000000004ceb7211 */ /* 0x000fe200018f0eff */
[----:B------:R-:W-:Y:S01]  /*aeb0*/  IMAD R76, R181, 0x2, R70 ;  /* 0x00000002b54c7824 */ /* 0x000fe200078e0246 */
[CC--:B------:R-:W-:Y:S01]  /*aec0*/  LEA R230, P6, R69.reuse, R146.reuse, 0x1 ;  /* 0x0000009245e67211 */ /* 0x0c0fe200078c08ff */
[----:B------:R4:W-:Y:S01]  /*aed0*/  STL.64 [R1+0x768], R242 ;  /* 0x000768f201007387 */ /* 0x0009e20000100a00 */
[----:B------:R-:W-:Y:S01]  /*aee0*/  LEA R226, P5, R74, R146, 0x1 ;  /* 0x000000924ae27211 */ /* 0x000fe200078a08ff */
[----:B-1----:R-:W-:Y:S01]  /*aef0*/  IMAD.MOV.U32 R250, RZ, RZ, R152 ;  /* 0x000000fffffa7224 */ /* 0x002fe200078e0098 */
[----:B------:R-:W-:Y:S01]  /*af00*/  LEA R75, R182, R76, 0x1 ;  /* 0x0000004cb64b7211 */ /* 0x000fe200078e08ff */
[----:B------:R1:W-:Y:S01]  /*af10*/  STL.64 [R1+0x7a8], R236 ;  /* 0x0007a8ec01007387 */ /* 0x0003e20000100a00 */
[-C--:B------:R-:W-:Y:S01]  /*af20*/  LEA.HI.X.SX32 R231, R69, R0.reuse, 0x1, P6 ;  /* 0x0000000045e77211 */ /* 0x080fe200030f0eff */
[----:B---3--:R-:W-:Y:S01]  /*af30*/  IMAD.MOV.U32 R244, RZ, RZ, R150 ;  /* 0x000000fffff47224 */ /* 0x008fe200078e0096 */
[----:B------:R-:W-:Y:S01]  /*af40*/  LEA.HI.X.SX32 R227, R74, R0, 0x1, P5 ;  /* 0x000000004ae37211 */ /* 0x000fe200028f0eff */
[----:B------:R-:W-:Y:S01]  /*af50*/  IMAD R69, R183, 0x2, R75 ;  /* 0x00000002b7457824 */ /* 0x000fe200078e024b */
[-C--:B------:R-:W-:Y:S01]  /*af60*/  LEA R224, P6, R73, R146.reuse, 0x1 ;  /* 0x0000009249e07211 */ /* 0x080fe200078c08ff */
[----:B------:R3:W-:Y:S01]  /*af70*/  STL.64 [R1+0x770], R234 ;  /* 0x000770ea01007387 */ /* 0x0007e20000100a00 */
[----:B------:R-:W-:Y:S01]  /*af80*/  LEA R220, P5, R80, R146, 0x1 ;  /* 0x0000009250dc7211 */ /* 0x000fe200078a08ff */
[----:B------:R-:W-:Y:S01]  /*af90*/  IMAD R74, R185, 0x2, R69 ;  /* 0x00000002b94a7824 */ /* 0x000fe200078e0245 */
[----:B------:R-:W-:Y:S01]  /*afa0*/  LEA.HI.X.SX32 R225, R73, R0, 0x1, P6 ;  /* 0x0000000049e17211 */ /* 0x000fe200030f0eff */
[----:B------:R-:W-:Y:S01]  /*afb0*/  IMAD.MOV.U32 R245, RZ, RZ, R151 ;  /* 0x000000fffff57224 */ /* 0x000fe200078e0097 */
[----:B------:R-:W-:Y:S01]  /*afc0*/  LEA R218, P6, R72, R146, 0x1 ;  /* 0x0000009248da7211 */ /* 0x000fe200078c08ff */
[----:B----4-:R-:W-:Y:S01]  /*afd0*/  IMAD.MOV.U32 R243, RZ, RZ, R149 ;  /* 0x000000fffff37224 */ /* 0x010fe200078e0095 */
[----:B------:R-:W-:Y:S01]  /*afe0*/  LEA R73, R184, R74, 0x1 ;  /* 0x0000004ab8497211 */ /* 0x000fe200078e08ff */
[----:B-1----:R-:W-:Y:S01]  /*aff0*/  IMAD.MOV.U32 R236, RZ, RZ, R138 ;  /* 0x000000ffffec7224 */ /* 0x002fe200078e008a */
[----:B------:R-:W-:-:S02]  /*b000*/  LEA.HI.X.SX32 R221, R80, R0, 0x1, P5 ;  /* 0x0000000050dd7211 */ /* 0x000fc400028f0eff */
[----:B------:R-:W-:Y:S01]  /*b010*/  LEA.HI.X.SX32 R219, R72, R0, 0x1, P6 ;  /* 0x0000000048db7211 */ /* 0x000fe200030f0eff */
[----:B------:R-:W-:Y:S01]  /*b020*/  IMAD R72, R186, 0x2, R73 ;  /* 0x00000002ba487824 */ /* 0x000fe200078e0249 */
[CC--:B------:R-:W-:Y:S01]  /*b030*/  LEA R214, P5, R79.reuse, R146.reuse, 0x1 ;  /* 0x000000924fd67211 */ /* 0x0c0fe200078a08ff */
[----:B---3--:R-:W-:Y:S01]  /*b040*/  IMAD.MOV.U32 R234, RZ, RZ, R134 ;  /* 0x000000ffffea7224 */ /* 0x008fe200078e0086 */
[----:B------:R-:W-:Y:S01]  /*b050*/  LEA R228, P3, R82, R146, 0x1 ;  /* 0x0000009252e47211 */ /* 0x000fe200078608ff */
[----:B------:R-:W-:Y:S01]  /*b060*/  IMAD.MOV.U32 R235, RZ, RZ, R135 ;  /* 0x000000ffffeb7224 */ /* 0x000fe200078e0087 */
[----:B------:R-:W-:Y:S01]  /*b070*/  LEA.HI.X.SX32 R215, R79, R0, 0x1, P5 ;  /* 0x000000004fd77211 */ /* 0x000fe200028f0eff */
[----:B------:R-:W-:Y:S01]  /*b080*/  IMAD R79, R187, 0x2, R72 ;  /* 0x00000002bb4f7824 */ /* 0x000fe200078e0248 */
[----:B------:R-:W-:Y:S02]  /*b090*/  LEA R212, P6, R78, R146, 0x1 ;  /* 0x000000924ed47211 */ /* 0x000fe400078c08ff */
[----:B------:R-:W-:-:S02]  /*b0a0*/  LEA.HI.X.SX32 R229, R82, R0, 0x1, P3 ;  /* 0x0000000052e57211 */ /* 0x000fc400018f0eff */
[C---:B------:R-:W-:Y:S02]  /*b0b0*/  LEA R222, P3, R81.reuse, R146, 0x1 ;  /* 0x0000009251de7211 */ /* 0x040fe400078608ff */
[----:B------:R-:W-:Y:S01]  /*b0c0*/  LEA.HI.X.SX32 R213, R78, R0, 0x1, P6 ;  /* 0x000000004ed57211 */ /* 0x000fe200030f0eff */
[----:B------:R-:W-:Y:S01]  /*b0d0*/  STL.64 [R1+0x7b0], R228 ;  /* 0x0007b0e401007387 */ /* 0x000fe20000100a00 */
[----:B------:R-:W-:Y:S02]  /*b0e0*/  LEA R206, P6, R68, R146, 0x1 ;  /* 0x0000009244ce7211 */ /* 0x000fe400078c08ff */
[----:B------:R-:W-:Y:S01]  /*b0f0*/  LEA R78, R188, R79, 0x1 ;  /* 0x0000004fbc4e7211 */ /* 0x000fe200078e08ff */
[----:B------:R-:W-:Y:S01]  /*b100*/  STL.64 [R1+0x778], R226 ;  /* 0x000778e201007387 */ /* 0x000fe20000100a00 */
[----:B------:R-:W-:Y:S02]  /*b110*/  LEA.HI.X.SX32 R223, R81, R0, 0x1, P3 ;  /* 0x0000000051df7211 */ /* 0x000fe400018f0eff */
[-C--:B------:R-:W-:Y:S01]  /*b120*/  LEA R216, P3, R85, R146.reuse, 0x1 ;  /* 0x0000009255d87211 */ /* 0x080fe200078608ff */
[----:B------:R1:W-:Y:S01]  /*b130*/  STL.64 [R1+0x7b8], R220 ;  /* 0x0007b8dc01007387 */ /* 0x0003e20000100a00 */
[----:B------:R-:W-:-:S02]  /*b140*/  LEA R208, P5, R83, R146, 0x1 ;  /* 0x0000009253d07211 */ /* 0x000fc400078a08ff */
[-C--:B------:R-:W-:Y:S01]  /*b150*/  LEA.HI.X.SX32 R207, R68, R0.reuse, 0x1, P6 ;  /* 0x0000000044cf7211 */ /* 0x080fe200030f0eff */
[----:B------:R-:W-:Y:S01]  /*b160*/  IMAD R68, R189, 0x2, R78 ;  /* 0x00000002bd447824 */ /* 0x000fe200078e024e */
[----:B------:R-:W-:Y:S01]  /*b170*/  LEA.HI.X.SX32 R217, R85, R0, 0x1, P3 ;  /* 0x0000000055d97211 */ /* 0x000fe200018f0eff */
[----:B------:R3:W-:Y:S01]  /*b180*/  STL.64 [R1+0x780], R218 ;  /* 0x000780da01007387 */ /* 0x0007e20000100a00 */
[C---:B------:R-:W-:Y:S01]  /*b190*/  LEA R210, P3, R84.reuse, R146, 0x1 ;  /* 0x0000009254d27211 */ /* 0x040fe200078608ff */
[----:B------:R-:W-:Y:S01]  /*b1a0*/  IMAD R80, R191, 0x2, R68 ;  /* 0x00000002bf507824 */ /* 0x000fe200078e0244 */
[----:B------:R-:W-:Y:S01]  /*b1b0*/  LEA.HI.X.SX32 R209, R83, R0, 0x1, P5 ;  /* 0x0000000053d17211 */ /* 0x000fe200028f0eff */
[----:B------:R-:W-:Y:S01]  /*b1c0*/  STL.64 [R1+0x7c0], R212 ;  /* 0x0007c0d401007387 */ /* 0x000fe20000100a00 */
[----:B------:R-:W-:Y:S01]  /*b1d0*/  LEA R202, P5, R71, R146, 0x1 ;  /* 0x0000009247ca7211 */ /* 0x000fe200078a08ff */
[----:B-1----:R-:W-:Y:S01]  /*b1e0*/  IMAD.MOV.U32 R220, RZ, RZ, R234 ;  /* 0x000000ffffdc7224 */ /* 0x002fe200078e00ea */
[----:B------:R-:W-:Y:S01]  /*b1f0*/  LEA.HI.X.SX32 R211, R84, R0, 0x1, P3 ;  /* 0x0000000054d37211 */ /* 0x000fe200018f0eff */
[----:B------:R-:W-:Y:S01]  /*b200*/  IMAD.MOV.U32 R234, RZ, RZ, R244 ;  /* 0x000000ffffea7224 */ /* 0x000fe200078e00f4 */
[----:B------:R-:W-:Y:S01]  /*b210*/  MOV R140, R200 ;  /* 0x000000c8008c7202 */ /* 0x000fe20000000f00 */
[----:B------:R-:W-:Y:S01]  /*b220*/  IMAD.MOV.U32 R244, RZ, RZ, R142 ;  /* 0x000000fffff47224 */ /* 0x000fe200078e008e */
[----:B------:R-:W-:Y:S01]  /*b230*/  LEA R204, P3, R77, R146, 0x1 ;  /* 0x000000924dcc7211 */ /* 0x000fe200078608ff */
[----:B------:R1:W-:Y:S01]  /*b240*/  STL.64 [R1+0x788], R210 ;  /* 0x000788d201007387 */ /* 0x0003e20000100a00 */
[----:B------:R-:W-:Y:S01]  /*b250*/  LEA.HI.X.SX32 R203, R71, R0, 0x1, P5 ;  /* 0x0000000047cb7211 */ /* 0x000fe200028f0eff */
[----:B------:R-:W-:Y:S01]  /*b260*/  IMAD.MOV.U32 R229, RZ, RZ, R3 ;  /* 0x000000ffffe57224 */ /* 0x000fe200078e0003 */
[----:B------:R-:W-:Y:S01]  /*b270*/  LEA R200, P6, R70, R146, 0x1 ;  /* 0x0000009246c87211 */ /* 0x000fe200078c08ff */
[----:B------:R-:W-:Y:S01]  /*b280*/  IMAD.MOV.U32 R226, RZ, RZ, R236 ;  /* 0x000000ffffe27224 */ /* 0x000fe200078e00ec */
[----:B------:R-:W-:Y:S01]  /*b290*/  LEA R71, R190, R80, 0x1 ;  /* 0x00000050be477211 */ /* 0x000fe200078e08ff */
[----:B---3--:R-:W-:Y:S01]  /*b2a0*/  IMAD.MOV.U32 R219, RZ, RZ, R229 ;  /* 0x000000ffffdb7224 */ /* 0x008fe200078e00e5 */
[-C--:B------:R-:W-:Y:S01]  /*b2b0*/  LEA.HI.X.SX32 R205, R77, R0.reuse, 0x1, P3 ;  /* 0x000000004dcd7211 */ /* 0x080fe200018f0eff */
[----:B------:R-:W-:Y:S01]  /*b2c0*/  IMAD.MOV.U32 R229, RZ, RZ, R243 ;  /* 0x000000ffffe57224 */ /* 0x000fe200078e00f3 */
[----:B------:R-:W-:Y:S01]  /*b2d0*/  LEA.HI.X.SX32 R201, R70, R0, 0x1, P6 ;  /* 0x0000000046c97211 */ /* 0x000fe200030f0eff */
[----:B------:R-:W-:Y:S01]  /*b2e0*/  IMAD R70, R192, 0x2, R71 ;  /* 0x00000002c0467824 */ /* 0x000fe200078e0247 */
[CC--:B------:R-:W-:Y:S01]  /*b2f0*/  LEA R198, P3, R76.reuse, R146.reuse, 0x1 ;  /* 0x000000924cc67211 */ /* 0x0c0fe200078608ff */
[----:B------:R3:W-:Y:S01]  /*b300*/  STL.64 [R1+0x7c8], R204 ;  /* 0x0007c8cc01007387 */ /* 0x0007e20000100a00 */
[----:B------:R-:W-:Y:S01]  /*b310*/  LEA R196, P5, R75, R146, 0x1 ;  /* 0x000000924bc47211 */ /* 0x000fe200078a08ff */
[----:B------:R-:W-:Y:S01]  /*b320*/  IMAD.MOV.U32 R236, RZ, RZ, R250 ;  /* 0x000000ffffec7224 */ /* 0x000fe200078e00fa */
[-C--:B------:R-:W-:Y:S01]  /*b330*/  LEA.HI.X.SX32 R199, R76, R0.reuse, 0x1, P3 ;  /* 0x000000004cc77211 */ /* 0x080fe200018f0eff */
[----:B------:R-:W-:Y:S01]  /*b340*/  IMAD R76, R193, 0x2, R70 ;  /* 0x00000002c14c7824 */ /* 0x000fe200078e0246 */
[----:B------:R-:W-:Y:S01]  /*b350*/  LEA.HI.X.SX32 R197, R75, R0, 0x1, P5 ;  /* 0x000000004bc57211 */ /* 0x000fe200028f0eff */
[----:B------:R4:W-:Y:S01]  /*b360*/  STL.64 [R1+0x790], R202 ;  /* 0x000790ca01007387 */ /* 0x0009e20000100a00 */
[C---:B------:R-:W-:Y:S01]  /*b370*/  LEA R194, P6, R69.reuse, R146, 0x1 ;  /* 0x0000009245c27211 */ /* 0x040fe200078c08ff */
[----:B------:R-:W-:Y:S01]  /*b380*/  IMAD.MOV.U32 R243, RZ, RZ, R145 ;  /* 0x000000fffff37224 */ /* 0x000fe200078e0091 */
[----:B0-----:R-:W-:Y:S01]  /*b390*/  LEA R75, R252, R76, 0x1 ;  /* 0x0000004cfc4b7211 */ /* 0x001fe200078e08ff */
[----:B------:R0:W-:Y:S01]  /*b3a0*/  STL.64 [R1+0x7d0], R196 ;  /* 0x0007d0c401007387 */ /* 0x0001e20000100a00 */
[----:B------:R-:W-:Y:S01]  /*b3b0*/  LEA.HI.X.SX32 R195, R69, R0, 0x1, P6 ;  /* 0x0000000045c37211 */ /* 0x000fe200030f0eff */
[----:B------:R-:W-:Y:S01]  /*b3c0*/  IMAD.MOV.U32 R250, RZ, RZ, R140 ;  /* 0x000000fffffa7224 */ /* 0x000fe200078e008c */
[CC--:B------:R-:W-:Y:S01]  /*b3d0*/  LEA R192, P3, R74.reuse, R146.reuse, 0x1 ;  /* 0x000000924ac07211 */ /* 0x0c0fe200078608ff */
[----:B------:R-:W-:Y:S01]  /*b3e0*/  IMAD R69, R147, 0x2, R75 ;  /* 0x0000000293457824 */ /* 0x000fe200078e024b */
[C---:B------:R-:W-:Y:S01]  /*b3f0*/  LEA R190, P5, R73.reuse, R146, 0x1 ;  /* 0x0000009249be7211 */ /* 0x040fe200078a08ff */
[----:B------:R-:W2:Y:S01]  /*b400*/  LDC R147, c[0x0][0x3d8] ;  /* 0x0000f600ff937b82 */ /* 0x000ea20000000800 */
[-C--:B------:R-:W-:Y:S01]  /*b410*/  LEA.HI.X.SX32 R193, R74, R0.reuse, 0x1, P3 ;  /* 0x000000004ac17211 */ /* 0x080fe200018f0eff */
[----:B------:R0:W-:Y:S01]  /*b420*/  STL.64 [R1+0x798], R194 ;  /* 0x000798c201007387 */ /* 0x0001e20000100a00 */
[----:B------:R-:W-:Y:S01]  /*b430*/  LEA.HI.X.SX32 R191, R73, R0, 0x1, P5 ;  /* 0x0000000049bf7211 */ /* 0x000fe200028f0eff */
[----:B-1----:R-:W-:Y:S01]  /*b440*/  IMAD.MOV.U32 R211, RZ, RZ, R219 ;  /* 0x000000ffffd37224 */ /* 0x002fe200078e00db */
[-C--:B------:R-:W-:Y:S01]  /*b450*/  LEA R188, P6, R72, R146.reuse, 0x1 ;  /* 0x0000009248bc7211 */ /* 0x080fe200078c08ff */
[----:B---3--:R-:W-:Y:S01]  /*b460*/  IMAD.MOV.U32 R204, RZ, RZ, R220 ;  /* 0x000000ffffcc7224 */ /* 0x008fe200078e00dc */
[----:B------:R-:W-:Y:S01]  /*b470*/  LEA R184, P5, R78, R146, 0x1 ;  /* 0x000000924eb87211 */ /* 0x000fe200078a08ff */
[----:B----4-:R-:W-:Y:S01]  /*b480*/  IMAD.MOV.U32 R202, RZ, RZ, R226 ;  /* 0x000000ffffca7224 */ /* 0x010fe200078e00e2 */
[-C--:B------:R-:W-:Y:S01]  /*b490*/  LEA.HI.X.SX32 R189, R72, R0.reuse, 0x1, P6 ;  /* 0x0000000048bd7211 */ /* 0x080fe200030f0eff */
[----:B0-----:R-:W-:Y:S01]  /*b4a0*/  IMAD.MOV.U32 R197, RZ, RZ, R229 ;  /* 0x000000ffffc57224 */ /* 0x001fe200078e00e5 */
[----:B------:R-:W-:-:S02]  /*b4b0*/  LEA.HI.X.SX32 R185, R78, R0, 0x1, P5 ;  /* 0x000000004eb97211 */ /* 0x000fc400028f0eff */
[CC--:B------:R-:W-:Y:S01]  /*b4c0*/  LEA R178, P5, R71.reuse, R146.reuse, 0x1 ;  /* 0x0000009247b27211 */ /* 0x0c0fe200078a08ff */
[----:B------:R0:W-:Y:S01]  /*b4d0*/  STL.64 [R1+0x7d8], R188 ;  /* 0x0007d8bc01007387 */ /* 0x0001e20000100a00 */
[C---:B------:R-:W-:Y:S01]  /*b4e0*/  LEA R182, P6, R68.reuse, R146, 0x1 ;  /* 0x0000009244b67211 */ /* 0x040fe200078c08ff */
[----:B------:R-:W-:Y:S01]  /*b4f0*/  IMAD.MOV.U32 R194, RZ, RZ, R234 ;  /* 0x000000ffffc27224 */ /* 0x000fe200078e00ea */
[-C--:B------:R-:W-:Y:S02]  /*b500*/  LEA.HI.X.SX32 R179, R71, R0.reuse, 0x1, P5 ;  /* 0x0000000047b37211 */ /* 0x080fe400028f0eff */
[----:B------:R-:W-:Y:S02]  /*b510*/  LEA.HI.X.SX32 R183, R68, R0, 0x1, P6 ;  /* 0x0000000044b77211 */ /* 0x000fe400030f0eff */
[CC--:B------:R-:W-:Y:S02]  /*b520*/  LEA R176, P6, R70.reuse, R146.reuse, 0x1 ;  /* 0x0000009246b07211 */ /* 0x0c0fe400078c08ff */
[----:B------:R-:W-:Y:S01]  /*b530*/  LEA R172, P5, R75, R146, 0x1 ;  /* 0x000000924bac7211 */ /* 0x000fe200078a08ff */
[----:B--2---:R-:W-:Y:S01]  /*b540*/  IMAD R74, R147, 0x2, R69 ;  /* 0x00000002934a7824 */ /* 0x004fe200078e0245 */
[-C--:B------:R-:W-:Y:S01]  /*b550*/  LEA.HI.X.SX32 R177, R70, R0.reuse, 0x1, P6 ;  /* 0x0000000046b17211 */ /* 0x080fe200030f0eff */
[----:B------:R-:W1:Y:S01]  /*b560*/  LDC R147, c[0x0][0x3d8] ;  /* 0x0000f600ff937b82 */ /* 0x000e620000000800 */
[----:B------:R-:W-:Y:S01]  /*b570*/  LEA.HI.X.SX32 R173, R75, R0, 0x1, P5 ;  /* 0x000000004bad7211 */ /* 0x000fe200028f0eff */
[----:B0-----:R-:W-:Y:S01]  /*b580*/  IMAD.MOV.U32 R188, RZ, RZ, R236 ;  /* 0x000000ffffbc7224 */ /* 0x001fe200078e00ec */
[----:B------:R-:W-:-:S02]  /*b590*/  LEA R170, P6, R69, R146, 0x1 ;  /* 0x0000009245aa7211 */ /* 0x000fc400078c08ff */
[----:B------:R-:W-:Y:S02]  /*b5a0*/  LEA R186, P3, R79, R146, 0x1 ;  /* 0x000000924fba7211 */ /* 0x000fe400078608ff */
[-C--:B------:R-:W-:Y:S02]  /*b5b0*/  LEA.HI.X.SX32 R171, R69, R0.reuse, 0x1, P6 ;  /* 0x0000000045ab7211 */ /* 0x080fe400030f0eff */
[----:B------:R-:W-:Y:S02]  /*b5c0*/  LEA.HI.X.SX32 R187, R79, R0, 0x1, P3 ;  /* 0x000000004fbb7211 */ /* 0x000fe400018f0eff */
[C---:B------:R-:W-:Y:S02]  /*b5d0*/  LEA R180, P3, R80.reuse, R146, 0x1 ;  /* 0x0000009250b47211 */ /* 0x040fe400078608ff */
[----:B------:R-:W-:Y:S01]  /*b5e0*/  MOV R251, R153 ;  /* 0x0000009900fb7202 */ /* 0x000fe20000000f00 */
[----:B------:R0:W-:Y:S01]  /*b5f0*/  STL.64 [R1+0x7e0], R186 ;  /* 0x0007e0ba01007387 */ /* 0x0001e20000100a00 */
[----:B------:R-:W-:-:S02]  /*b600*/  LEA.HI.X.SX32 R181, R80, R0, 0x1, P3 ;  /* 0x0000000050b57211 */ /* 0x000fc400018f0eff */
[C---:B------:R-:W-:Y:S02]  /*b610*/  LEA R174, P3, R76.reuse, R146, 0x1 ;  /* 0x000000924cae7211 */ /* 0x040fe400078608ff */
[----:B------:R-:W-:Y:S01]  /*b620*/  MOV R242, R148 ;  /* 0x0000009400f27202 */ /* 0x000fe20000000f00 */
[----:B------:R2:W-:Y:S01]  /*b630*/  STL.64 [R1+0x7e8], R180 ;  /* 0x0007e8b401007387 */ /* 0x0005e20000100a00 */
[----:B------:R-:W-:Y:S02]  /*b640*/  LEA.HI.X.SX32 R175, R76, R0, 0x1, P3 ;  /* 0x000000004caf7211 */ /* 0x000fe400018f0eff */
[C---:B------:R-:W-:Y:S01]  /*b650*/  LEA R168, P3, R74.reuse, R146, 0x1 ;  /* 0x000000924aa87211 */ /* 0x040fe200078608ff */
[----:B------:R-:W3:Y:S01]  /*b660*/  SHFL.BFLY PT, R76, R132, 0x10, 0x1f ;  /* 0x0e001f00844c7f89 */ /* 0x000ee200000e0000 */
[----:B-1----:R-:W-:Y:S01]  /*b670*/  LEA R73, R147, R74, 0x1 ;  /* 0x0000004a93497211 */ /* 0x002fe200078e08ff */
[----:B0-----:R-:W-:Y:S01]  /*b680*/  IMAD.MOV.U32 R187, RZ, RZ, R243 ;  /* 0x000000ffffbb7224 */ /* 0x001fe200078e00f3 */
[----:B------:R-:W0:Y:S01]  /*b690*/  LDC R147, c[0x0][0x3d8] ;  /* 0x0000f600ff937b82 */ /* 0x000e220000000800 */
[----:B------:R-:W-:Y:S01]  /*b6a0*/  LEA.HI.X.SX32 R169, R74, R0, 0x1, P3 ;  /* 0x000000004aa97211 */ /* 0x000fe200018f0eff */
[----:B------:R1:W-:Y:S01]  /*b6b0*/  STL.64 [R1+0x7f0], R178 ;  /* 0x0007f0b201007387 */ /* 0x0003e20000100a00 */
[----:B------:R-:W-:-:S02]  /*b6c0*/  LEA R166, P5, R73, R146, 0x1 ;  /* 0x0000009249a67211 */ /* 0x000fc400078a08ff */
[----:B------:R-:W-:Y:S01]  /*b6d0*/  MOV R228, R2 ;  /* 0x0000000200e47202 */ /* 0x000fe20000000f00 */
[----:B------:R-:W-:Y:S01]  /*b6e0*/  STL.64 [R1+0x7f8], R172 ;  /* 0x0007f8ac01007387 */ /* 0x000fe20000100a00 */
[----:B------:R-:W-:Y:S01]  /*b6f0*/  LEA.HI.X.SX32 R167, R73, R0, 0x1, P5 ;  /* 0x0000000049a77211 */ /* 0x000fe200028f0eff */
[----:B--2---:R-:W-:Y:S01]  /*b700*/  IMAD.MOV.U32 R180, RZ, RZ, R244 ;  /* 0x000000ffffb47224 */ /* 0x004fe200078e00f4 */
[----:B------:R-:W-:Y:S01]  /*b710*/  MOV R237, R139 ;  /* 0x0000008b00ed7202 */ /* 0x000fe20000000f00 */
[----:B------:R-:W-:Y:S01]  /*b720*/  STL.64 [R1+0x800], R170 ;  /* 0x000800aa01007387 */ /* 0x000fe20000100a00 */
[----:B------:R-:W-:Y:S02]  /*b730*/  MOV R218, R228 ;  /* 0x000000e400da7202 */ /* 0x000fe40000000f00 */
[----:B------:R-:W-:Y:S01]  /*b740*/  MOV R228, R242 ;  /* 0x000000f200e47202 */ /* 0x000fe20000000f00 */
[----:B------:R-:W-:Y:S01]  /*b750*/  IMAD.MOV.U32 R227, RZ, RZ, R237 ;  /* 0x000000ffffe37224 */ /* 0x000fe200078e00ed */
[----:B------:R-:W-:Y:S01]  /*b760*/  MOV R242, R144 ;  /* 0x0000009000f27202 */ /* 0x000fe20000000f00 */
[----:B------:R-:W-:Y:S01]  /*b770*/  IMAD.MOV.U32 R237, RZ, RZ, R251 ;  /* 0x000000ffffed7224 */ /* 0x000fe200078e00fb */
[----:B------:R-:W-:Y:S01]  /*b780*/  MOV R221, R235 ;  /* 0x000000eb00dd7202 */ /* 0x000fe20000000f00 */
[----:B------:R-:W-:Y:S01]  /*b790*/  IMAD.MOV.U32 R251, RZ, RZ, R141 ;  /* 0x000000fffffb7224 */ /* 0x000fe200078e008d */
[----:B------:R-:W-:Y:S01]  /*b7a0*/  MOV R186, R242 ;  /* 0x000000f200ba7202 */ /* 0x000fe20000000f00 */
[----:B------:R-:W-:Y:S01]  /*b7b0*/  IMAD.MOV.U32 R189, RZ, RZ, R237 ;  /* 0x000000ffffbd7224 */ /* 0x000fe200078e00ed */
[----:B---3--:R-:W-:Y:S01]  /*b7c0*/  FMNMX3 R132, R132, -INF , R76, !PT ;  /* 0xff80000084847876 */ /* 0x008fe2000780004c */
[----:B-1----:R-:W-:Y:S01]  /*b7d0*/  IMAD.MOV.U32 R178, RZ, RZ, R250 ;  /* 0x000000ffffb27224 */ /* 0x002fe200078e00fa */
[----:B------:R-:W-:Y:S01]  /*b7e0*/  MOV R235, R245 ;  /* 0x000000f500eb7202 */ /* 0x000fe20000000f00 */
[----:B0-----:R-:W-:Y:S01]  /*b7f0*/  IMAD R72, R147, 0x2, R73 ;  /* 0x0000000293487824 */ /* 0x001fe200078e0249 */
[----:B------:R-:W-:Y:S01]  /*b800*/  MOV R245, R143 ;  /* 0x0000008f00f57202 */ /* 0x000fe20000000f00 */
[----:B------:R-:W0:Y:S01]  /*b810*/  LDC R147, c[0x0][0x3d8] ;  /* 0x0000f600ff937b82 */ /* 0x000e220000000800 */
[-CC-:B------:R-:W-:Y:S01]  /*b820*/  FFMA R2, R23, R115.reuse, -R132.reuse ;  /* 0x0000007317027223 */ /* 0x180fe20000000884 */
[-CC-:B------:R-:W-:Y:S01]  /*b830*/  FFMA R134, R25, R115.reuse, -R132.reuse ;  /* 0x0000007319867223 */ /* 0x180fe20000000884 */
[----:B------:R-:W-:Y:S01]  /*b840*/  LEA R164, P6, R72, R146, 0x1 ;  /* 0x0000009248a47211 */ /* 0x000fe200078c08ff */
[--C-:B------:R-:W-:Y:S01]  /*b850*/  FFMA R139, R48, R115, -R132.reuse ;  /* 0x00000073308b7223 */ /* 0x100fe20000000884 */
[----:B------:R-:W-:Y:S01]  /*b860*/  MOV R181, R245 ;  /* 0x000000f500b57202 */ /* 0x000fe20000000f00 */
[----:B------:R-:W-:Y:S01]  /*b870*/  IMAD.MOV.U32 R179, RZ, RZ, R251 ;  /* 0x000000ffffb37224 */ /* 0x000fe200078e00fb */
[----:B------:R-:W-:Y:S01]  /*b880*/  LEA.HI.X.SX32 R165, R72, R0, 0x1, P6 ;  /* 0x0000000048a57211 */ /* 0x000fe200030f0eff */
[--C-:B------:R-:W-:Y:S01]  /*b890*/  FFMA R88, R4, R115, -R132.reuse ;  /* 0x0000007304587223 */ /* 0x100fe20000000884 */
[----:B------:R-:W-:Y:S01]  /*b8a0*/  MOV R210, R218 ;  /* 0x000000da00d27202 */ /* 0x000fe20000000f00 */
[----:B------:R-:W-:Y:S01]  /*b8b0*/  IMAD.MOV.U32 R203, RZ, RZ, R227 ;  /* 0x000000ffffcb7224 */ /* 0x000fe200078e00e3 */
[----:B------:R-:W-:Y:S01]  /*b8c0*/  MOV R205, R221 ;  /* 0x000000dd00cd7202 */ /* 0x000fe20000000f00 */
[----:B------:R-:W-:Y:S01]  /*b8d0*/  STL.64 [R1+0x808], R164 ;  /* 0x000808a401007387 */ /* 0x000fe20000100a00 */
[----:B------:R-:W-:Y:S01]  /*b8e0*/  MOV R196, R228 ;  /* 0x000000e400c47202 */ /* 0x000fe20000000f00 */
[--C-:B------:R-:W-:Y:S01]  /*b8f0*/  FFMA R84, R5, R115, -R132.reuse ;  /* 0x0000007305547223 */ /* 0x100fe20000000884 */
[----:B------:R-:W-:Y:S01]  /*b900*/  MOV R195, R235 ;  /* 0x000000eb00c37202 */ /* 0x000fe20000000f00 */
[-CC-:B------:R-:W-:Y:S01]  /*b910*/  FFMA R80, R6, R115.reuse, -R132.reuse ;  /* 0x0000007306507223 */ /* 0x180fe20000000884 */
[-CC-:B------:R-:W-:Y:S01]  /*b920*/  FFMA R76, R7, R115.reuse, -R132.reuse ;  /* 0x00000073074c7223 */ /* 0x180fe20000000884 */
[-CC-:B------:R-:W-:Y:S01]  /*b930*/  FFMA R12, R12, R115.reuse, -R132.reuse ;  /* 0x000000730c0c7223 */ /* 0x180fe20000000884 */
[-CC-:B------:R-:W-:Y:S01]  /*b940*/  FFMA R13, R13, R115.reuse, -R132.reuse ;  /* 0x000000730d0d7223 */ /* 0x180fe20000000884 */
[-CC-:B------:R-:W-:Y:S01]  /*b950*/  FFMA R16, R16, R115.reuse, -R132.reuse ;  /* 0x0000007310107223 */ /* 0x180fe20000000884 */
[-CC-:B------:R-:W-:Y:S01]  /*b960*/  FFMA R17, R17, R115.reuse, -R132.reuse ;  /* 0x0000007311117223 */ /* 0x180fe20000000884 */
[-CC-:B------:R-:W-:Y:S01]  /*b970*/  FFMA R3, R19, R115.reuse, -R132.reuse ;  /* 0x0000007313037223 */ /* 0x180fe20000000884 */
[----:B------:R-:W-:Y:S01]  /*b980*/  FFMA R138, R21, R115, -R132 ;  /* 0x00000073158a7223 */ /* 0x000fe20000000884 */
[----:B0-----:R-:W-:-:S02]  /*b990*/  IMAD R71, R147, 0x2, R72 ;  /* 0x0000000293477824 */ /* 0x001fc400078e0248 */
[----:B------:R-:W-:Y:S01]  /*b9a0*/  FMUL R88, R88, 1.4426950216293334961 ;  /* 0x3fb8aa3b58587820 */ /* 0x000fe20000400000 */
[----:B------:R-:W0:Y:S01]  /*b9b0*/  LDC R147, c[0x0][0x3d8] ;  /* 0x0000f600ff937b82 */ /* 0x000e220000000800 */
[----:B------:R-:W-:Y:S01]  /*b9c0*/  FMUL R84, R84, 1.4426950216293334961 ;  /* 0x3fb8aa3b54547820 */ /* 0x000fe20000400000 */
[-CC-:B------:R-:W-:Y:S01]  /*b9d0*/  FFMA R72, R9, R115.reuse, -R132.reuse ;  /* 0x0000007309487223 */ /* 0x180fe20000000884 */
[----:B------:R-:W-:Y:S01]  /*b9e0*/  LEA R162, P3, R71, R146, 0x1 ;  /* 0x0000009247a27211 */ /* 0x000fe200078608ff */
[-CC-:B------:R-:W-:Y:S01]  /*b9f0*/  FFMA R9, R11, R115.reuse, -R132.reuse ;  /* 0x000000730b097223 */ /* 0x180fe20000000884 */
[-CC-:B------:R-:W-:Y:S01]  /*ba00*/  FFMA R5, R15, R115.reuse, -R132.reuse ;  /* 0x000000730f057223 */ /* 0x180fe20000000884 */
[-CC-:B------:R-:W-:Y:S01]  /*ba10*/  FFMA R4, R18, R115.reuse, -R132.reuse ;  /* 0x0000007312047223 */ /* 0x180fe20000000884 */
[----:B------:R-:W-:Y:S01]  /*ba20*/  LEA.HI.X.SX32 R163, R71, R0, 0x1, P3 ;  /* 0x0000000047a37211 */ /* 0x000fe200018f0eff */
[-CC-:B------:R-:W-:Y:S01]  /*ba30*/  FFMA R135, R22, R115.reuse, -R132.reuse ;  /* 0x0000007316877223 */ /* 0x180fe20000000884 */
[-CC-:B------:R-:W-:Y:S01]  /*ba40*/  FFMA R145, R37, R115.reuse, -R132.reuse ;  /* 0x0000007325917223 */ /* 0x180fe20000000884 */
[-CC-:B------:R-:W-:Y:S01]  /*ba50*/  FFMA R143, R38, R115.reuse, -R132.reuse ;  /* 0x00000073268f7223 */ /* 0x180fe20000000884 */
[-CC-:B------:R-:W-:Y:S01]  /*ba60*/  FFMA R140, R39, R115.reuse, -R132.reuse ;  /* 0x00000073278c7223 */ /* 0x180fe20000000884 */
[----:B------:R-:W-:Y:S01]  /*ba70*/  STL.64 [R1+0x810], R162 ;  /* 0x000810a201007387 */ /* 0x000fe20000100a00 */
[-CC-:B------:R-:W-:Y:S01]  /*ba80*/  FFMA R141, R40, R115.reuse, -R132.reuse ;  /* 0x00000073288d7223 */ /* 0x180fe20000000884 */
[-CC-:B------:R-:W-:Y:S01]  /*ba90*/  FFMA R252, R41, R115.reuse, -R132.reuse ;  /* 0x0000007329fc7223 */ /* 0x180fe20000000884 */
[----:B------:R-:W-:Y:S01]  /*baa0*/  FFMA R144, R54, R115, -R132 ;  /* 0x0000007336907223 */ /* 0x000fe20000000884 */
[----:B0-----:R-:W-:-:S02]  /*bab0*/  LEA R70, R147, R71, 0x1 ;  /* 0x0000004793467211 */ /* 0x001fc400078e08ff */
[----:B------:R-:W0:Y:S02]  /*bac0*/  LDC R147, c[0x0][0x3d8] ;  /* 0x0000f600ff937b82 */ /* 0x000e240000000800 */
[----:B------:R-:W-:-:S04]  /*bad0*/  LEA R160, P5, R70, R146, 0x1 ;  /* 0x0000009246a07211 */ /* 0x000fc800078a08ff */
[----:B------:R-:W-:Y:S01]  /*bae0*/  LEA.HI.X.SX32 R161, R70, R0, 0x1, P5 ;  /* 0x0000000046a17211 */ /* 0x000fe200028f0eff */
[----:B0-----:R-:W-:Y:S02]  /*baf0*/  IMAD R68, R147, 0x2, R70 ;  /* 0x0000000293447824 */ /* 0x001fe400078e0246 */
[----:B------:R-:W0:Y:S03]  /*bb00*/  LDC R147, c[0x0][0x3d8] ;  /* 0x0000f600ff937b82 */ /* 0x000e260000000800 */
[----:B------:R-:W-:-:S04]  /*bb10*/  LEA R158, P6, R68, R146, 0x1 ;  /* 0x00000092449e7211 */ /* 0x000fc800078c08ff */
[----:B------:R-:W-:Y:S01]  /*bb20*/  LEA.HI.X.SX32 R159, R68, R0, 0x1, P6 ;  /* 0x00000000449f7211 */ /* 0x000fe200030f0eff */
[----:B0-----:R-:W-:Y:S02]  /*bb30*/  IMAD R75, R147, 0x2, R68 ;  /* 0x00000002934b7824 */ /* 0x001fe400078e0244 */
[----:B------:R-:W0:Y:S03]  /*bb40*/  LDC R147, c[0x0][0x3d8] ;  /* 0x0000f600ff937b82 */ /* 0x000e260000000800 */
[----:B------:R-:W-:-:S04]  /*bb50*/  LEA R156, P3, R75, R146, 0x1 ;  /* 0x000000924b9c7211 */ /* 0x000fc800078608ff */
[----:B------:R-:W-:-:S05]  /*bb60*/  LEA.HI.X.SX32 R157, R75, R0, 0x1, P3 ;  /* 0x000000004b9d7211 */ /* 0x000fca00018f0eff */
[----:B------:R-:W-:Y:S01]  /*bb70*/  STL.64 [R1+0x818], R156 ;  /* 0x0008189c01007387 */ /* 0x000fe20000100a00 */
[----:B0-----:R-:W-:Y:S02]  /*bb80*/  IMAD R73, R147, 0x2, R75 ;  /* 0x0000000293497824 */ /* 0x001fe400078e024b */
[----:B------:R-:W0:Y:S03]  /*bb90*/  LDC R147, c[0x0][0x3d8] ;  /* 0x0000f600ff937b82 */ /* 0x000e260000000800 */
[----:B------:R-:W-:-:S04]  /*bba0*/  LEA R154, P5, R73, R146, 0x1 ;  /* 0x00000092499a7211 */ /* 0x000fc800078a08ff */
[----:B------:R-:W-:-:S05]  /*bbb0*/  LEA.HI.X.SX32 R155, R73, R0, 0x1, P5 ;  /* 0x00000000499b7211 */ /* 0x000fca00028f0eff */
[----:B------:R-:W-:Y:S04]  /*bbc0*/  STL.64 [R1+0x820], R154 ;  /* 0x0008209a01007387 */ /* 0x000fe80000100a00 */
[----:B------:R1:W-:Y:S01]  /*bbd0*/  STL [R1+0x684], R2 ;  /* 0x0006840201007387 */ /* 0x0003e20000100800 */
[----:B0-----:R-:W-:Y:S01]  /*bbe0*/  LEA R69, R147, R73, 0x1 ;  /* 0x0000004993457211 */ /* 0x001fe200078e08ff */
[-CC-:B------:R-:W-:Y:S01]  /*bbf0*/  FFMA R73, R8, R115.reuse, -R132.reuse ;  /* 0x0000007308497223 */ /* 0x180fe20000000884 */
[----:B------:R-:W0:Y:S01]  /*bc00*/  LDC R147, c[0x0][0x3d8] ;  /* 0x0000f600ff937b82 */ /* 0x000e220000000800 */
[-CC-:B-1----:R-:W-:Y:S01]  /*bc10*/  FFMA R2, R26, R115.reuse, -R132.reuse ;  /* 0x000000731a027223 */ /* 0x182fe20000000884 */
[----:B------:R-:W-:Y:S01]  /*bc20*/  LEA R152, P6, R69, R146, 0x1 ;  /* 0x0000009245987211 */ /* 0x000fe200078c08ff */
[----:B------:R-:W-:-:S03]  /*bc30*/  FFMA R8, R14, R115, -R132 ;  /* 0x000000730e087223 */ /* 0x000fc60000000884 */
[----:B------:R-:W-:Y:S01]  /*bc40*/  LEA.HI.X.SX32 R153, R69, R0, 0x1, P6 ;  /* 0x0000000045997211 */ /* 0x000fe200030f0eff */
[----:B0-----:R-:W-:Y:S02]  /*bc50*/  IMAD R70, R147, 0x2, R69 ;  /* 0x0000000293467824 */ /* 0x001fe400078e0245 */
[----:B------:R-:W-:Y:S01]  /*bc60*/  FFMA R69, R10, R115, -R132 ;  /* 0x000000730a457223 */ /* 0x000fe20000000884 */
[----:B------:R-:W0:Y:S02]  /*bc70*/  LDC R147, c[0x0][0x3d8] ;  /* 0x0000f600ff937b82 */ /* 0x000e240000000800 */
[----:B------:R-:W-:-:S04]  /*bc80*/  LEA R150, P3, R70, R146, 0x1 ;  /* 0x0000009246967211 */ /* 0x000fc800078608ff */
[----:B------:R-:W-:Y:S01]  /*bc90*/  LEA.HI.X.SX32 R151, R70, R0, 0x1, P3 ;  /* 0x0000000046977211 */ /* 0x000fe200018f0eff */
[----:B0-----:R-:W-:-:S05]  /*bca0*/  IMAD R68, R147, 0x2, R70 ;  /* 0x0000000293447824 */ /* 0x001fca00078e0246 */
[----:B------:R-:W-:Y:S01]  /*bcb0*/  LEA R71, R136, R68, 0x1 ;  /* 0x0000004488477211 */ /* 0x000fe200078e08ff */
[-CC-:B------:R-:W-:Y:S01]  /*bcc0*/  FFMA R136, R20, R115.reuse, -R132.reuse ;  /* 0x0000007314887223 */ /* 0x180fe20000000884 */
[CC--:B------:R-:W-:Y:S02]  /*bcd0*/  LEA R148, P5, R68.reuse, R146.reuse, 0x1 ;  /* 0x0000009244947211 */ /* 0x0c0fe400078a08ff */
[C---:B------:R-:W-:Y:S02]  /*bce0*/  LEA R146, P6, R71.reuse, R146, 0x1 ;  /* 0x0000009247927211 */ /* 0x040fe400078c08ff */
[-C--:B------:R-:W-:Y:S01]  /*bcf0*/  LEA.HI.X.SX32 R149, R68, R0.reuse, 0x1, P5 ;  /* 0x0000000044957211 */ /* 0x080fe200028f0eff */
[----:B------:R-:W-:Y:S01]  /*bd00*/  VIADD R68, R114, UR4 ;  /* 0x0000000472447c36 */ /* 0x000fe20008000000 */
[----:B------:R-:W-:Y:S01]  /*bd10*/  LEA.HI.X.SX32 R147, R71, R0, 0x1, P6 ;  /* 0x0000000047937211 */ /* 0x000fe200030f0eff */
[----:B------:R-:W-:-:S05]  /*bd20*/  FFMA R0, R24, R115, -R132 ;  /* 0x0000007318007223 */ /* 0x000fca0000000884 */
[----:B------:R0:W-:Y:S04]  /*bd30*/  STL [R1+0x680], R0 ;  /* 0x0006800001007387 */ /* 0x0001e80000100800 */
[----:B------:R1:W-:Y:S04]  /*bd40*/  STL [R1+0x678], R134 ;  /* 0x0006788601007387 */ /* 0x0003e80000100800 */
[----:B------:R2:W-:Y:S01]  /*bd50*/  STL [R1+0x66c], R2 ;  /* 0x00066c0201007387 */ /* 0x0005e20000100800 */
[-CC-:B0-----:R-:W-:Y:S01]  /*bd60*/  FFMA R0, R27, R115.reuse, -R132.reuse ;  /* 0x000000731b007223 */ /* 0x181fe20000000884 */
[----:B-1----:R-:W-:-:S04]  /*bd70*/  FFMA R134, R28, R115, -R132 ;  /* 0x000000731c867223 */ /* 0x002fc80000000884 */
[----:B------:R0:W-:Y:S01]  /*bd80*/  STL [R1+0x664], R0 ;  /* 0x0006640001007387 */ /* 0x0001e20000100800 */
[----:B--2---:R-:W-:-:S03]  /*bd90*/  FFMA R2, R29, R115, -R132 ;  /* 0x000000731d027223 */ /* 0x004fc60000000884 */
        /* <DEDUP_REMOVED lines=17> */
[----:B--2---:R-:W-:-:S05]  /*beb0*/  FFMA R2, R42, R115, -R132 ;  /* 0x000000732a027223 */ /* 0x004fca0000000884 */
[----:B------:R1:W-:Y:S01]  /*bec0*/  STL [R1+0x604], R2 ;  /* 0x0006040201007387 */ /* 0x0003e20000100800 */
[----:B0-----:R-:W-:-:S05]  /*bed0*/  FFMA R0, R43, R115, -R132 ;  /* 0x000000732b007223 */ /* 0x001fca0000000884 */
[----:B------:R0:W-:Y:S01]  /*bee0*/  STL [R1+0x60c], R0 ;  /* 0x00060c0001007387 */ /* 0x0001e20000100800 */
[----:B-1----:R-:W-:-:S03]  /*bef0*/  FFMA R2, R45, R115, -R132 ;  /* 0x000000732d027223 */ /* 0x002fc60000000884 */
[----:B------:R1:W-:Y:S04]  /*bf00*/  STL [R1+0x614], R134 ;  /* 0x0006148601007387 */ /* 0x0003e80000100800 */
[----:B------:R2:W-:Y:S01]  /*bf10*/  STL [R1+0x61c], R2 ;  /* 0x00061c0201007387 */ /* 0x0005e20000100800 */
[-CC-:B0-----:R-:W-:Y:S01]  /*bf20*/  FFMA R0, R46, R115.reuse, -R132.reuse ;  /* 0x000000732e007223 */ /* 0x181fe20000000884 */
[----:B-1----:R-:W-:-:S04]  /*bf30*/  FFMA R134, R49, R115, -R132 ;  /* 0x0000007331867223 */ /* 0x002fc80000000884 */
[----:B------:R0:W-:Y:S01]  /*bf40*/  STL [R1+0x624], R0 ;  /* 0x0006240001007387 */ /* 0x0001e20000100800 */
[----:B--2---:R-:W-:-:S05]  /*bf50*/  FFMA R2, R47, R115, -R132 ;  /* 0x000000732f027223 */ /* 0x004fca0000000884 */
[----:B------:R1:W-:Y:S01]  /*bf60*/  STL [R1+0x62c], R2 ;  /* 0x00062c0201007387 */ /* 0x0003e20000100800 */
[----:B0-----:R-:W-:-:S03]  /*bf70*/  FADD R0, -R132, -INF ;  /* 0xff80000084007421 */ /* 0x001fc60000000100 */
[----:B------:R0:W-:Y:S01]  /*bf80*/  STL [R1+0x638], R139 ;  /* 0x0006388b01007387 */ /* 0x0001e20000100800 */
[----:B------:R-:W-:-:S03]  /*bf90*/  FMUL R0, R0, 1.4426950216293334961 ;  /* 0x3fb8aa3b00007820 */ /* 0x000fc60000400000 */
[----:B------:R2:W-:Y:S01]  /*bfa0*/  STL [R1+0x654], R134 ;  /* 0x0006548601007387 */ /* 0x0005e20000100800 */
[-CC-:B-1----:R-:W-:Y:S01]  /*bfb0*/  FFMA R2, R50, R115.reuse, -R132.reuse ;  /* 0x0000007332027223 */ /* 0x182fe20000000884 */
[----:B------:R1:W3:Y:S01]  /*bfc0*/  MUFU.EX2 R142, R0 ;  /* 0x00000000008e7308 */ /* 0x0002e20000000800 */
[----:B0-----:R-:W-:-:S03]  /*bfd0*/  FFMA R139, R51, R115, -R132 ;  /* 0x00000073338b7223 */ /* 0x001fc60000000884 */
[----:B------:R0:W-:Y:S01]  /*bfe0*/  STL [R1+0x660], R2 ;  /* 0x0006600201007387 */ /* 0x0001e20000100800 */
[----:B--2---:R-:W-:-:S03]  /*bff0*/  FFMA R134, R52, R115, -R132 ;  /* 0x0000007334867223 */ /* 0x004fc60000000884 */
[----:B------:R-:W-:Y:S01]  /*c000*/  STL [R1+0x65c], R139 ;  /* 0x00065c8b01007387 */ /* 0x000fe20000100800 */
[----:B-1----:R-:W-:-:S03]  /*c010*/  FFMA R0, R56, R115, -R132 ;  /* 0x0000007338007223 */ /* 0x002fc60000000884 */
[----:B------:R1:W-:Y:S01]  /*c020*/  STL [R1+0x668], R134 ;  /* 0x0006688601007387 */ /* 0x0003e20000100800 */
[----:B0-----:R-:W-:-:S05]  /*c030*/  FFMA R2, R53, R115, -R132 ;  /* 0x0000007335027223 */ /* 0x001fca0000000884 */
[----:B------:R0:W-:Y:S01]  /*c040*/  STL [R1+0x674], R2 ;  /* 0x0006740201007387 */ /* 0x0001e20000100800 */
[-CC-:B-1----:R-:W-:Y:S01]  /*c050*/  FFMA R134, R57, R115.reuse, -R132.reuse ;  /* 0x0000007339867223 */ /* 0x182fe20000000884 */
[----:B0-----:R-:W-:-:S05]  /*c060*/  FFMA R2, R55, R115, -R132 ;  /* 0x0000007337027223 */ /* 0x001fca0000000884 */
        /* <DEDUP_REMOVED lines=17> */
[----:B------:R0:W-:Y:S04]  /*c180*/  STL [R1+0x6b8], R2 ;  /* 0x0006b80201007387 */ /* 0x0001e80000100800 */
[----:B------:R-:W-:Y:S04]  /*c190*/  STL [R1+0x6bc], R0 ;  /* 0x0006bc0001007387 */ /* 0x000fe80000100800 */
[----:B------:R-:W4:Y:S04]  /*c1a0*/  LDL.64 R236, [R1+0x70] ;  /* 0x0000700001ec7983 */ /* 0x000f280000100a00 */
[----:B------:R-:W4:Y:S04]  /*c1b0*/  LDL.64 R242, [R1+0x50] ;  /* 0x0000500001f27983 */ /* 0x000f280000100a00 */
[----:B------:R-:W4:Y:S04]  /*c1c0*/  LDL.64 R244, [R1+0x30] ;  /* 0x0000300001f47983 */ /* 0x000f280000100a00 */
[----:B------:R-:W4:Y:S01]  /*c1d0*/  LDL.64 R250, [R1+0x10] ;  /* 0x0000100001fa7983 */ /* 0x000f220000100a00 */
[----:B--2---:R-:W-:-:S03]  /*c1e0*/  FFMA R134, R66, R115, -R132 ;  /* 0x0000007342867223 */ /* 0x004fc60000000884 */
[----:B---3--:R-:W-:Y:S01]  /*c1f0*/  STSM.16.M88 [R68+0x10000], R142 ;  /* 0x0100008e44007844 */ /* 0x008fe20000000000 */
[----:B0-----:R-:W-:-:S03]  /*c200*/  FFMA R2, R67, R115, -R132 ;  /* 0x0000007343027223 */ /* 0x001fc60000000884 */
[----:B------:R-:W2:Y:S04]  /*c210*/  LDL.64 R212, [R1+0x130] ;  /* 0x0001300001d47983 */ /* 0x000ea80000100a00 */
[----:B------:R-:W3:Y:S04]  /*c220*/  LDL.64 R218, [R1+0x110] ;  /* 0x0001100001da7983 */ /* 0x000ee80000100a00 */
[----:B------:R-:W2:Y:S04]  /*c230*/  LDL.64 R220, [R1+0xf0] ;  /* 0x0000f00001dc7983 */ /* 0x000ea80000100a00 */
[----:B------:R-:W2:Y:S04]  /*c240*/  LDL.64 R226, [R1+0xd0] ;  /* 0x0000d00001e27983 */ /* 0x000ea80000100a00 */
[----:B------:R-:W2:Y:S04]  /*c250*/  LDL.64 R228, [R1+0xb0] ;  /* 0x0000b00001e47983 */ /* 0x000ea80000100a00 */
[----:B------:R-:W2:Y:S04]  /*c260*/  LDL.64 R234, [R1+0x90] ;  /* 0x0000900001ea7983 */ /* 0x000ea80000100a00 */
[----:B------:R-:W-:Y:S04]  /*c270*/  STL [R1+0x72c], R134 ;  /* 0x00072c8601007387 */ /* 0x000fe80000100800 */
[----:B------:R0:W-:Y:S01]  /*c280*/  STL [R1+0x734], R2 ;  /* 0x0007340201007387 */ /* 0x0001e20000100800 */
[----:B------:R-:W-:Y:S01]  /*c290*/  PRMT R71, RZ, 0x7610, R71 ;  /* 0x00007610ff477816 */ /* 0x000fe20000000047 */
[----:B------:R-:W-:Y:S06]  /*c2a0*/  BAR.SYNC.DEFER_BLOCKING 0x0 ;  /* 0x0000000000007b1d */ /* 0x000fec0000010000 */
[----:B0-----:R-:W0:Y:S01]  /*c2b0*/  MUFU.EX2 R2, R88 ;  /* 0x0000005800027308 */ /* 0x001e220000000800 */
[----:B------:R-:W-:Y:S01]  /*c2c0*/  PRMT R67, RZ, 0x7610, R67 ;  /* 0x00007610ff437816 */ /* 0x000fe20000000043 */
[----:B------:R-:W-:Y:S04]  /*c2d0*/  STL [R1+0x730], R132 ;  /* 0x0007308401007387 */ /* 0x000fe80000100800 */
[----:B------:R-:W-:Y:S04]  /*c2e0*/  STL [R1+0x738], R142 ;  /* 0x0007388e01007387 */ /* 0x000fe80000100800 */
[----:B------:R-:W-:Y:S04]  /*c2f0*/  STL [R1+0x740], R248 ;  /* 0x000740f801007387 */ /* 0x000fe80000100800 */
[----:B------:R-:W-:Y:S04]  /*c300*/  STL [R1+0x73c], R249 ;  /* 0x00073cf901007387 */ /* 0x000fe80000100800 */
[----:B------:R-:W-:Y:S04]  /*c310*/  STL [R1+0x748], R240 ;  /* 0x000748f001007387 */ /* 0x000fe80000100800 */
[----:B------:R-:W-:Y:S01]  /*c320*/  STL [R1+0x744], R241 ;  /* 0x000744f101007387 */ /* 0x000fe20000100800 */
[----:B------:R-:W-:-:S02]  /*c330*/  PRMT R63, RZ, 0x7610, R63 ;  /* 0x00007610ff3f7816 */ /* 0x000fc4000000003f */
[----:B------:R-:W-:Y:S02]  /*c340*/  PRMT R119, RZ, 0x7610, R119 ;  /* 0x00007610ff777816 */ /* 0x000fe40000000077 */
[----:B------:R-:W-:Y:S02]  /*c350*/  PRMT R115, RZ, 0x7610, R115 ;  /* 0x00007610ff737816 */ /* 0x000fe40000000073 */
[----:B------:R-:W-:Y:S02]  /*c360*/  PRMT R59, RZ, 0x7610, R59 ;  /* 0x00007610ff3b7816 */ /* 0x000fe4000000003b */
[----:B------:R-:W3:Y:S04]  /*c370*/  @P2 LDG.E.U16 R119, desc[UR8][R188.64] ;  /* 0x00000008bc772981 */ /* 0x000ee8000c1e1500 */
[----:B------:R-:W3:Y:S04]  /*c380*/  @P2 LDG.E.U16 R115, desc[UR8][R194.64] ;  /* 0x00000008c2732981 */ /* 0x000ee8000c1e1500 */
[----:B----4-:R-:W4:Y:S04]  /*c390*/  @P2 LDG.E.U16 R71, desc[UR8][R236.64] ;  /* 0x00000008ec472981 */ /* 0x010f28000c1e1500 */
[----:B------:R-:W4:Y:S04]  /*c3a0*/  @P2 LDG.E.U16 R67, desc[UR8][R242.64] ;  /* 0x00000008f2432981 */ /* 0x000f28000c1e1500 */
[----:B------:R-:W4:Y:S04]  /*c3b0*/  @P2 LDG.E.U16 R63, desc[UR8][R244.64] ;  /* 0x00000008f43f2981 */ /* 0x000f28000c1e1500 */
[----:B------:R-:W4:Y:S04]  /*c3c0*/  LDL.64 R236, [R1+0x248] ;  /* 0x0002480001ec7983 */ /* 0x000f280000100a00 */
[----:B------:R-:W4:Y:S04]  /*c3d0*/  LDL.64 R242, [R1+0x228] ;  /* 0x0002280001f27983 */ /* 0x000f280000100a00 */
[----:B0-----:R0:W-:Y:S04]  /*c3e0*/  STL [R1+0x6f0], R2 ;  /* 0x0006f00201007387 */ /* 0x0011e80000100800 */
[----:B------:R-:W4:Y:S04]  /*c3f0*/  LDL.64 R244, [R1+0x208] ;  /* 0x0002080001f47983 */ /* 0x000f280000100a00 */
[----:B------:R-:W4:Y:S01]  /*c400*/  @P2 LDG.E.U16 R59, desc[UR8][R250.64] ;  /* 0x00000008fa3b2981 */ /* 0x000f22000c1e1500 */
[----:B0-----:R-:W0:Y:S03]  /*c410*/  MUFU.EX2 R2, R84 ;  /* 0x0000005400027308 */ /* 0x001e260000000800 */
[----:B------:R-:W-:Y:S04]  /*c420*/  STL [R1+0x750], R232 ;  /* 0x000750e801007387 */ /* 0x000fe80000100800 */
[----:B------:R1:W-:Y:S04]  /*c430*/  STL [R1+0x74c], R233 ;  /* 0x00074ce901007387 */ /* 0x0003e80000100800 */
[----:B------:R-:W-:Y:S04]  /*c440*/  STL [R1+0x758], R224 ;  /* 0x000758e001007387 */ /* 0x000fe80000100800 */
[----:B------:R0:W-:Y:S04]  /*c450*/  STL [R1+0x754], R225 ;  /* 0x000754e101007387 */ /* 0x0001e80000100800 */
[----:B------:R-:W4:Y:S04]  /*c460*/  LDL.64 R188, [R1+0x1e8] ;  /* 0x0001e80001bc7983 */ /* 0x000f280000100a00 */
[----:B------:R-:W4:Y:S04]  /*c470*/  LDL.64 R194, [R1+0x1c8] ;  /* 0x0001c80001c27983 */ /* 0x000f280000100a00 */
[----:B0-----:R0:W-:Y:S04]  /*c480*/  STL [R1+0x6d4], R2 ;  /* 0x0006d40201007387 */ /* 0x0011e80000100800 */
[----:B------:R-:W4:Y:S01]  /*c490*/  LDL.64 R250, [R1+0x148] ;  /* 0x0001480001fa7983 */ /* 0x000f220000100a00 */
[----:B------:R-:W-:-:S02]  /*c4a0*/  PRMT R126, RZ, 0x7610, R126 ;  /* 0x00007610ff7e7816 */ /* 0x000fc4000000007e */
[----:B------:R-:W-:Y:S01]  /*c4b0*/  PRMT R75, RZ, 0x7610, R75 ;  /* 0x00007610ff4b7816 */ /* 0x000fe2000000004b */
[----:B------:R-:W4:Y:S01]  /*c4c0*/  LDL.64 R154, [R1+0x218] ;  /* 0x00021800019a7983 */ /* 0x000f220000100a00 */
[----:B------:R-:W-:Y:S02]  /*c4d0*/  PRMT R98, RZ, 0x7610, R98 ;  /* 0x00007610ff627816 */ /* 0x000fe40000000062 */
[----:B------:R-:W-:Y:S01]  /*c4e0*/  PRMT R111, RZ, 0x7610, R111 ;  /* 0x00007610ff6f7816 */ /* 0x000fe2000000006f */
[----:B------:R-:W4:Y:S04]  /*c4f0*/  LDL.64 R156, [R1+0x200] ;  /* 0x00020000019c7983 */ /* 0x000f280000100a00 */
[----:B--2---:R-:W2:Y:S01]  /*c500*/  @P2 LDG.E.U16 R75, desc[UR8][R234.64] ;  /* 0x00000008ea4b2981 */ /* 0x004ea2000c1e1500 */
[----:B------:R-:W-:-:S02]  /*c510*/  PRMT R103, RZ, 0x7610, R103 ;  /* 0x00007610ff677816 */ /* 0x000fc40000000067 */
[----:B------:R-:W-:Y:S01]  /*c520*/  PRMT R95, RZ, 0x7610, R95 ;  /* 0x00007610ff5f7816 */ /* 0x000fe2000000005f */
[----:B------:R-:W2:Y:S01]  /*c530*/  @P2 LDG.E.U16 R111, desc[UR8][R196.64] ;  /* 0x00000008c46f2981 */ /* 0x000ea2000c1e1500 */
[----:B------:R-:W-:Y:S02]  /*c540*/  PRMT R87, RZ, 0x7610, R87 ;  /* 0x00007610ff577816 */ /* 0x000fe40000000057 */
[----:B------:R-:W-:Y:S01]  /*c550*/  PRMT R79, RZ, 0x7610, R79 ;  /* 0x00007610ff4f7816 */ /* 0x000fe2000000004f */
[----:B------:R-:W2:Y:S04]  /*c560*/  @P2 LDG.E.U16 R103, desc[UR8][R204.64] ;  /* 0x00000008cc672981 */ /* 0x000ea8000c1e1500 */
[----:B------:R-:W2:Y:S01]  /*c570*/  LDL.64 R234, [R1+0x68] ;  /* 0x0000680001ea7983 */ /* 0x000ea20000100a00 */
[----:B------:R-:W-:-:S02]  /*c580*/  PRMT R130, RZ, 0x7610, R130 ;  /* 0x00007610ff827816 */ /* 0x000fc40000000082 */
[----:B------:R-:W-:Y:S01]  /*c590*/  PRMT R122, RZ, 0x7610, R122 ;  /* 0x00007610ff7a7816 */ /* 0x000fe2000000007a */
[----:B------:R-:W2:Y:S01]  /*c5a0*/  LDL.64 R196, [R1+0x1a8] ;  /* 0x0001a80001c47983 */ /* 0x000ea20000100a00 */
[----:B------:R-:W-:Y:S02]  /*c5b0*/  PRMT R107, RZ, 0x7610, R107 ;  /* 0x00007610ff6b7816 */ /* 0x000fe4000000006b */
[----:B------:R-:W-:Y:S01]  /*c5c0*/  PRMT R99, RZ, 0x7610, R99 ;  /* 0x00007610ff637816 */ /* 0x000fe20000000063 */
[----:B------:R-:W2:Y:S01]  /*c5d0*/  @P2 LDG.E.U16 R95, desc[UR8][R212.64] ;  /* 0x00000008d45f2981 */ /* 0x000ea2000c1e1500 */
[----:B------:R-:W-:-:S03]  /*c5e0*/  PRMT R91, RZ, 0x7610, R91 ;  /* 0x00007610ff5b7816 */ /* 0x000fc6000000005b */
[----:B------:R-:W2:Y:S01]  /*c5f0*/  LDL.64 R204, [R1+0x168] ;  /* 0x0001680001cc7983 */ /* 0x000ea20000100a00 */
[----:B------:R-:W-:-:S03]  /*c600*/  PRMT R83, RZ, 0x7610, R83 ;  /* 0x00007610ff537816 */ /* 0x000fc60000000053 */
[----:B------:R-:W2:Y:S01]  /*c610*/  @P2 LDG.E.U16 R87, desc[UR8][R220.64] ;  /* 0x00000008dc572981 */ /* 0x000ea2000c1e1500 */
[----:B------:R-:W-:-:S03]  /*c620*/  PRMT R70, RZ, 0x7610, R70 ;  /* 0x00007610ff467816 */ /* 0x000fc60000000046 */
[----:B------:R-:W2:Y:S01]  /*c630*/  LDL.64 R212, [R1+0x108] ;  /* 0x0001080001d47983 */ /* 0x000ea20000100a00 */
[----:B------:R-:W-:-:S03]  /*c640*/  PRMT R62, RZ, 0x7610, R62 ;  /* 0x00007610ff3e7816 */ /* 0x000fc6000000003e */
[----:B------:R-:W2:Y:S04]  /*c650*/  @P2 LDG.E.U16 R79, desc[UR8][R228.64] ;  /* 0x00000008e44f2981 */ /* 0x000ea8000c1e1500 */
[----:B------:R-:W2:Y:S01]  /*c660*/  LDL.64 R220, [R1+0xc8] ;  /* 0x0000c80001dc7983 */ /* 0x000ea20000100a00 */
[----:B------:R-:W-:-:S03]  /*c670*/  PRMT R129, RZ, 0x7610, R129 ;  /* 0x00007610ff817816 */ /* 0x000fc60000000081 */
[----:B------:R-:W2:Y:S04]  /*c680*/  @P2 LDG.E.U16 R107, desc[UR8][R202.64] ;  /* 0x00000008ca6b2981 */ /* 0x000ea8000c1e1500 */
[----:B------:R-:W2:Y:S04]  /*c690*/  LDL.64 R228, [R1+0x88] ;  /* 0x0000880001e47983 */ /* 0x000ea80000100a00 */
[----:B------:R-:W2:Y:S04]  /*c6a0*/  @P2 LDG.E.U16 R99, desc[UR8][R210.64] ;  /* 0x00000008d2632981 */ /* 0x000ea8000c1e1500 */
[----:B------:R-:W2:Y:S04]  /*c6b0*/  LDL.64 R202, [R1+0x188] ;  /* 0x0001880001ca7983 */ /* 0x000ea80000100a00 */
[----:B---3--:R-:W3:Y:S04]  /*c6c0*/  @P2 LDG.E.U16 R91, desc[UR8][R218.64] ;  /* 0x00000008da5b2981 */ /* 0x008ee8000c1e1500 */
[----:B------:R-:W3:Y:S04]  /*c6d0*/  LDL.64 R210, [R1+0x128] ;  /* 0x0001280001d27983 */ /* 0x000ee80000100a00 */
[----:B------:R-:W3:Y:S04]  /*c6e0*/  @P2 LDG.E.U16 R83, desc[UR8][R226.64] ;  /* 0x00000008e2532981 */ /* 0x000ee8000c1e1500 */
[----:B------:R-:W3:Y:S01]  /*c6f0*/  LDL.64 R218, [R1+0xe8] ;  /* 0x0000e80001da7983 */ /* 0x000ee20000100a00 */
[----:B------:R-:W-:-:S02]  /*c700*/  PRMT R131, RZ, 0x7610, R131 ;  /* 0x00007610ff837816 */ /* 0x000fc40000000083 */
[----:B------:R-:W-:Y:S01]  /*c710*/  PRMT R127, RZ, 0x7610, R127 ;  /* 0x00007610ff7f7816 */ /* 0x000fe2000000007f */
[----:B------:R-:W3:Y:S04]  /*c720*/  LDL.64 R162, [R1+0x1e0] ;  /* 0x0001e00001a27983 */ /* 0x000ee80000100a00 */
[----:B------:R-:W3:Y:S01]  /*c730*/  LDL.64 R226, [R1+0xa8] ;  /* 0x0000a80001e27983 */ /* 0x000ee20000100a00 */
[----:B------:R-:W-:Y:S02]  /*c740*/  PRMT R123, RZ, 0x7610, R123 ;  /* 0x00007610ff7b7816 */ /* 0x000fe4000000007b */
[----:B------:R-:W-:Y:S01]  /*c750*/  PRMT R118, RZ, 0x7610, R118 ;  /* 0x00007610ff767816 */ /* 0x000fe20000000076 */
[----:B------:R-:W3:Y:S01]  /*c760*/  LDL.64 R164, [R1+0x1d8] ;  /* 0x0001d80001a47983 */ /* 0x000ee20000100a00 */
[----:B------:R-:W-:-:S02]  /*c770*/  PRMT R110, RZ, 0x7610, R110 ;  /* 0x00007610ff6e7816 */ /* 0x000fc4000000006e */
[----:B------:R-:W-:Y:S01]  /*c780*/  PRMT R102, RZ, 0x7610, R102 ;  /* 0x00007610ff667816 */ /* 0x000fe20000000066 */
[----:B------:R-:W3:Y:S01]  /*c790*/  LDL.64 R170, [R1+0x1c0] ;  /* 0x0001c00001aa7983 */ /* 0x000ee20000100a00 */
[----:B------:R-:W-:Y:S02]  /*c7a0*/  PRMT R90, RZ, 0x7610, R90 ;  /* 0x00007610ff5a7816 */ /* 0x000fe4000000005a */
[----:B------:R-:W-:Y:S01]  /*c7b0*/  PRMT R82, RZ, 0x7610, R82 ;  /* 0x00007610ff527816 */ /* 0x000fe20000000052 */
[----:B------:R-:W3:Y:S01]  /*c7c0*/  @P2 LDG.E.U16 R131, desc[UR8][R178.64] ;  /* 0x00000008b2832981 */ /* 0x000ee2000c1e1500 */
[----:B------:R-:W-:-:S03]  /*c7d0*/  PRMT R74, RZ, 0x7610, R74 ;  /* 0x00007610ff4a7816 */ /* 0x000fc6000000004a */
[----:B------:R-:W3:Y:S01]  /*c7e0*/  LDL.64 R172, [R1+0x1b8] ;  /* 0x0001b80001ac7983 */ /* 0x000ee20000100a00 */
[----:B------:R-:W-:-:S03]  /*c7f0*/  PRMT R66, RZ, 0x7610, R66 ;  /* 0x00007610ff427816 */ /* 0x000fc60000000042 */
[----:B------:R-:W3:Y:S01]  /*c800*/  @P2 LDG.E.U16 R127, desc[UR8][R180.64] ;  /* 0x00000008b47f2981 */ /* 0x000ee2000c1e1500 */
[----:B------:R-:W-:-:S03]  /*c810*/  PRMT R58, RZ, 0x7610, R58 ;  /* 0x00007610ff3a7816 */ /* 0x000fc6000000003a */
[----:B------:R-:W3:Y:S01]  /*c820*/  LDL.64 R178, [R1+0x1a0] ;  /* 0x0001a00001b27983 */ /* 0x000ee20000100a00 */
[----:B------:R-:W-:-:S03]  /*c830*/  PRMT R114, RZ, 0x7610, R114 ;  /* 0x00007610ff727816 */ /* 0x000fc60000000072 */
[----:B------:R-:W3:Y:S04]  /*c840*/  @P2 LDG.E.U16 R123, desc[UR8][R186.64] ;  /* 0x00000008ba7b2981 */ /* 0x000ee8000c1e1500 */
[----:B------:R-:W3:Y:S01]  /*c850*/  LDL.64 R180, [R1+0x198] ;  /* 0x0001980001b47983 */ /* 0x000ee20000100a00 */
[----:B------:R-:W-:-:S03]  /*c860*/  PRMT R106, RZ, 0x7610, R106 ;  /* 0x00007610ff6a7816 */ /* 0x000fc6000000006a */
[----:B------:R-:W3:Y:S04]  /*c870*/  LDL.64 R186, [R1+0x180] ;  /* 0x0001800001ba7983 */ /* 0x000ee80000100a00 */
[----:B----4-:R-:W4:Y:S04]  /*c880*/  @P2 LDG.E.U16 R130, desc[UR8][R236.64] ;  /* 0x00000008ec822981 */ /* 0x010f28000c1e1500 */
[----:B------:R-:W4:Y:S04]  /*c890*/  @P2 LDG.E.U16 R126, desc[UR8][R242.64] ;  /* 0x00000008f27e2981 */ /* 0x000f28000c1e1500 */
[----:B------:R-:W4:Y:S04]  /*c8a0*/  LDL.64 R236, [R1+0x48] ;  /* 0x0000480001ec7983 */ /* 0x000f280000100a00 */
[----:B------:R-:W4:Y:S04]  /*c8b0*/  LDL.64 R242, [R1+0x28] ;  /* 0x0000280001f27983 */ /* 0x000f280000100a00 */
[----:B------:R-:W4:Y:S04]  /*c8c0*/  @P2 LDG.E.U16 R122, desc[UR8][R244.64] ;  /* 0x00000008f47a2981 */ /* 0x000f28000c1e1500 */
[----:B------:R-:W4:Y:S01]  /*c8d0*/  LDL.64 R244, [R1+0x8] ;  /* 0x0000080001f47983 */ /* 0x000f220000100a00 */
[----:B------:R-:W-:-:S02]  /*c8e0*/  PRMT R94, RZ, 0x7610, R94 ;  /* 0x00007610ff5e7816 */ /* 0x000fc4000000005e */
[----:B------:R-:W-:Y:S01]  /*c8f0*/  PRMT R86, RZ, 0x7610, R86 ;  /* 0x00007610ff567816 */ /* 0x000fe20000000056 */
[----:B------:R-:W4:Y:S01]  /*c900*/  @P2 LDG.E.U16 R118, desc[UR8][R188.64] ;  /* 0x00000008bc762981 */ /* 0x000f22000c1e1500 */
[----:B------:R-:W-:Y:S02]  /*c910*/  PRMT R128, RZ, 0x7610, R128 ;  /* 0x00007610ff807816 */ /* 0x000fe40000000080 */
[----:B------:R-:W-:Y:S01]  /*c920*/  PRMT R125, RZ, 0x7610, R125 ;  /* 0x00007610ff7d7816 */ /* 0x000fe2000000007d */
[----:B------:R-:W4:Y:S01]  /*c930*/  @P2 LDG.E.U16 R114, desc[UR8][R194.64] ;  /* 0x00000008c2722981 */ /* 0x000f22000c1e1500 */
[----:B------:R-:W-:-:S03]  /*c940*/  PRMT R78, RZ, 0x7610, R78 ;  /* 0x00007610ff4e7816 */ /* 0x000fc6000000004e */
[----:B------:R-:W4:Y:S04]  /*c950*/  LDL.64 R188, [R1+0x178] ;  /* 0x0001780001bc7983 */ /* 0x000f280000100a00 */
[----:B------:R-:W4:Y:S01]  /*c960*/  @P2 LDG.E.U16 R98, desc[UR8][R250.64] ;  /* 0x00000008fa622981 */ /* 0x000f22000c1e1500 */
[----:B------:R-:W-:Y:S02]  /*c970*/  PRMT R124, RZ, 0x7610, R124 ;  /* 0x00007610ff7c7816 */ /* 0x000fe4000000007c */
[----:B------:R-:W-:Y:S01]  /*c980*/  PRMT R121, RZ, 0x7610, R121 ;  /* 0x00007610ff797816 */ /* 0x000fe20000000079 */
[----:B------:R-:W4:Y:S01]  /*c990*/  LDL.64 R194, [R1+0xe0] ;  /* 0x0000e00001c27983 */ /* 0x000f220000100a00 */
[----:B------:R-:W-:-:S03]  /*c9a0*/  PRMT R120, RZ, 0x7610, R120 ;  /* 0x00007610ff787816 */ /* 0x000fc60000000078 */
[----:B------:R-:W4:Y:S04]  /*c9b0*/  @P2 LDG.E.U16 R124, desc[UR8][R154.64] ;  /* 0x000000089a7c2981 */ /* 0x000f28000c1e1500 */
[----:B------:R-:W4:Y:S04]  /*c9c0*/  LDL.64 R250, [R1+0x240] ;  /* 0x0002400001fa7983 */ /* 0x000f280000100a00 */
[----:B------:R-:W4:Y:S04]  /*c9d0*/  @P2 LDG.E.U16 R121, desc[UR8][R156.64] ;  /* 0x000000089c792981 */ /* 0x000f28000c1e1500 */
[----:B--2---:R-:W2:Y:S04]  /*c9e0*/  @P2 LDG.E.U16 R70, desc[UR8][R234.64] ;  /* 0x00000008ea462981 */ /* 0x004ea8000c1e1500 */
[----:B------:R-:W2:Y:S04]  /*c9f0*/  @P2 LDG.E.U16 R110, desc[UR8][R196.64] ;  /* 0x00000008c46e2981 */ /* 0x000ea8000c1e1500 */
[----:B------:R-:W2:Y:S04]  /*ca00*/  LDL.64 R234, [R1+0x238] ;  /* 0x0002380001ea7983 */ /* 0x000ea80000100a00 */
        /* <DEDUP_REMOVED lines=10> */
[----:B---3--:R-:W3:Y:S04]  /*cab0*/  @P2 LDG.E.U16 R94, desc[UR8][R210.64] ;  /* 0x00000008d25e2981 */ /* 0x008ee8000c1e1500 */
[----:B------:R-:W3:Y:S04]  /*cac0*/  LDL.64 R202, [R1+0xc0] ;  /* 0x0000c00001ca7983 */ /* 0x000ee80000100a00 */
[----:B------:R-:W3:Y:S04]  /*cad0*/  @P2 LDG.E.U16 R86, desc[UR8][R218.64] ;  /* 0x00000008da562981 */ /* 0x000ee8000c1e1500 */
[----:B------:R-:W3:Y:S04]  /*cae0*/  LDL.64 R210, [R1+0xa0] ;  /* 0x0000a00001d27983 */ /* 0x000ee80000100a00 */
[----:B------:R-:W3:Y:S04]  /*caf0*/  @P2 LDG.E.U16 R78, desc[UR8][R226.64] ;  /* 0x00000008e24e2981 */ /* 0x000ee8000c1e1500 */
[----:B------:R-:W3:Y:S04]  /*cb00*/  LDL.64 R218, [R1+0x80] ;  /* 0x0000800001da7983 */ /* 0x000ee80000100a00 */
[----:B------:R-:W3:Y:S04]  /*cb10*/  LDL.64 R226, [R1+0x60] ;  /* 0x0000600001e27983 */ /* 0x000ee80000100a00 */
[----:B----4-:R-:W4:Y:S04]  /*cb20*/  @P2 LDG.E.U16 R66, desc[UR8][R236.64] ;  /* 0x00000008ec422981 */ /* 0x010f28000c1e1500 */
[----:B------:R-:W3:Y:S04]  /*cb30*/  @P2 LDG.E.U16 R62, desc[UR8][R242.64] ;  /* 0x00000008f23e2981 */ /* 0x000ee8000c1e1500 */
[----:B------:R-:W3:Y:S04]  /*cb40*/  LDL.64 R236, [R1+0x118] ;  /* 0x0001180001ec7983 */ /* 0x000ee80000100a00 */
[----:B------:R-:W3:Y:S04]  /*cb50*/  LDL.64 R242, [R1+0x220] ;  /* 0x0002200001f27983 */ /* 0x000ee80000100a00 */
[----:B------:R-:W4:Y:S04]  /*cb60*/  @P2 LDG.E.U16 R58, desc[UR8][R244.64] ;  /* 0x00000008f43a2981 */ /* 0x000f28000c1e1500 */
[----:B------:R-:W4:Y:S04]  /*cb70*/  LDL.64 R244, [R1+0x100] ;  /* 0x0001000001f47983 */ /* 0x000f280000100a00 */
[----:B------:R-:W4:Y:S04]  /*cb80*/  @P2 LDG.E.U16 R129, desc[UR8][R250.64] ;  /* 0x00000008fa812981 */ /* 0x000f28000c1e1500 */
[----:B------:R-:W4:Y:S04]  /*cb90*/  LDL.64 R250, [R1+0x1f8] ;  /* 0x0001f80001fa7983 */ /* 0x000f280000100a00 */
[----:B--2---:R-:W2:Y:S04]  /*cba0*/  @P2 LDG.E.U16 R128, desc[UR8][R234.64] ;  /* 0x00000008ea802981 */ /* 0x004ea8000c1e1500 */
[----:B------:R-:W2:Y:S04]  /*cbb0*/  LDL.64 R234, [R1+0x40] ;  /* 0x0000400001ea7983 */ /* 0x000ea80000100a00 */
[----:B---3--:R-:W3:Y:S04]  /*cbc0*/  @P2 LDG.E.U16 R125, desc[UR8][R242.64] ;  /* 0x00000008f27d2981 */ /* 0x008ee8000c1e1500 */
[----:B------:R-:W3:Y:S04]  /*cbd0*/  LDL.64 R242, [R1+0x20] ;  /* 0x0000200001f27983 */ /* 0x000ee80000100a00 */
[----:B------:R-:W3:Y:S04]  /*cbe0*/  LDL.LU.64 R154, [R1+0x820] ;  /* 0x00082000019a7983 */ /* 0x000ee80000300a00 */
[----:B------:R-:W3:Y:S04]  /*cbf0*/  LDL.LU.64 R156, [R1+0x818] ;  /* 0x00081800019c7983 */ /* 0x000ee80000300a00 */
[----:B----4-:R-:W4:Y:S04]  /*cc00*/  @P2 LDG.E.U16 R120, desc[UR8][R250.64] ;  /* 0x00000008fa782981 */ /* 0x010f28000c1e1500 */
[----:B------:R-:W4:Y:S01]  /*cc10*/  LDL.64 R250, [R1] ;  /* 0x0000000001fa7983 */ /* 0x000f220000100a00 */
[----:B------:R-:W-:-:S02]  /*cc20*/  PRMT R117, RZ, 0x7610, R117 ;  /* 0x00007610ff757816 */ /* 0x000fc40000000075 */
[----:B------:R-:W-:Y:S02]  /*cc30*/  PRMT R116, RZ, 0x7610, R116 ;  /* 0x00007610ff747816 */ /* 0x000fe40000000074 */
[----:B------:R-:W-:Y:S02]  /*cc40*/  PRMT R113, RZ, 0x7610, R113 ;  /* 0x00007610ff717816 */ /* 0x000fe40000000071 */
[----:B------:R-:W-:Y:S01]  /*cc50*/  PRMT R112, RZ, 0x7610, R112 ;  /* 0x00007610ff707816 */ /* 0x000fe20000000070 */
[----:B------:R-:W4:Y:S01]  /*cc60*/  @P2 LDG.E.U16 R117, desc[UR8][R162.64] ;  /* 0x00000008a2752981 */ /* 0x000f22000c1e1500 */
[----:B------:R-:W-:Y:S02]  /*cc70*/  PRMT R109, RZ, 0x7610, R109 ;  /* 0x00007610ff6d7816 */ /* 0x000fe4000000006d */
[----:B------:R-:W-:Y:S01]  /*cc80*/  PRMT R108, RZ, 0x7610, R108 ;  /* 0x00007610ff6c7816 */ /* 0x000fe2000000006c */
[----:B------:R-:W4:Y:S01]  /*cc90*/  @P2 LDG.E.U16 R116, desc[UR8][R164.64] ;  /* 0x00000008a4742981 */ /* 0x000f22000c1e1500 */
[----:B------:R-:W-:-:S02]  /*cca0*/  PRMT R105, RZ, 0x7610, R105 ;  /* 0x00007610ff697816 */ /* 0x000fc40000000069 */
[----:B------:R-:W-:Y:S01]  /*ccb0*/  PRMT R104, RZ, 0x7610, R104 ;  /* 0x00007610ff687816 */ /* 0x000fe20000000068 */
[----:B------:R-:W4:Y:S01]  /*ccc0*/  @P2 LDG.E.U16 R113, desc[UR8][R170.64] ;  /* 0x00000008aa712981 */ /* 0x000f22000c1e1500 */
[----:B------:R-:W-:-:S03]  /*ccd0*/  PRMT R101, RZ, 0x7610, R101 ;  /* 0x00007610ff657816 */ /* 0x000fc60000000065 */
[----:B------:R-:W4:Y:S01]  /*cce0*/  LDL.LU.64 R162, [R1+0x810] ;  /* 0x0008100001a27983 */ /* 0x000f220000300a00 */
[----:B------:R-:W-:-:S03]  /*ccf0*/  PRMT R100, RZ, 0x7610, R100 ;  /* 0x00007610ff647816 */ /* 0x000fc60000000064 */
[----:B------:R-:W4:Y:S01]  /*cd00*/  LDL.LU.64 R164, [R1+0x808] ;  /* 0x0008080001a47983 */ /* 0x000f220000300a00 */
[----:B------:R-:W-:Y:S02]  /*cd10*/  PRMT R97, RZ, 0x7610, R97 ;  /* 0x00007610ff617816 */ /* 0x000fe40000000061 */
[----:B------:R-:W-:Y:S01]  /*cd20*/  PRMT R47, RZ, 0x7610, R47 ;  /* 0x00007610ff2f7816 */ /* 0x000fe2000000002f */
[----:B------:R-:W4:Y:S01]  /*cd30*/  LDL.LU.64 R170, [R1+0x800] ;  /* 0x0008000001aa7983 */ /* 0x000f220000300a00 */
[----:B------:R-:W-:-:S03]  /*cd40*/  PRMT R96, RZ, 0x7610, R96 ;  /* 0x00007610ff607816 */ /* 0x000fc60000000060 */
[----:B------:R-:W4:Y:S01]  /*cd50*/  @P2 LDG.E.U16 R112, desc[UR8][R172.64] ;  /* 0x00000008ac702981 */ /* 0x000f22000c1e1500 */
[----:B------:R-:W-:-:S03]  /*cd60*/  PRMT R51, RZ, 0x7610, R51 ;  /* 0x00007610ff337816 */ /* 0x000fc60000000033 */
[----:B------:R-:W4:Y:S01]  /*cd70*/  @P2 LDG.E.U16 R109, desc[UR8][R178.64] ;  /* 0x00000008b26d2981 */ /* 0x000f22000c1e1500 */
[----:B------:R-:W-:Y:S01]  /*cd80*/  PRMT R93, RZ, 0x7610, R93 ;  /* 0x00007610ff5d7816 */ /* 0x000fe2000000005d */
[----:B------:R-:W-:Y:S02]  /*cd90*/  FMUL R73, R73, 1.4426950216293334961 ;  /* 0x3fb8aa3b49497820 */ /* 0x000fe40000400000 */
[----:B------:R-:W4:Y:S01]  /*cda0*/  @P2 LDG.E.U16 R108, desc[UR8][R180.64] ;  /* 0x00000008b46c2981 */ /* 0x000f22000c1e1500 */
[----:B------:R-:W-:-:S03]  /*cdb0*/  PRMT R92, RZ, 0x7610, R92 ;  /* 0x00007610ff5c7816 */ /* 0x000fc6000000005c */
[----:B------:R-:W4:Y:S01]  /*cdc0*/  LDL.LU.64 R172, [R1+0x7f8] ;  /* 0x0007f80001ac7983 */ /* 0x000f220000300a00 */
[----:B------:R-:W-:-:S03]  /*cdd0*/  PRMT R89, RZ, 0x7610, R89 ;  /* 0x00007610ff597816 */ /* 0x000fc60000000059 */
[----:B------:R-:W4:Y:S01]  /*cde0*/  LDL.LU.64 R178, [R1+0x7f0] ;  /* 0x0007f00001b27983 */ /* 0x000f220000300a00 */
[----:B------:R-:W-:-:S03]  /*cdf0*/  FMUL R69, R69, 1.4426950216293334961 ;  /* 0x3fb8aa3b45457820 */ /* 0x000fc60000400000 */
[----:B------:R-:W4:Y:S01]  /*ce00*/  LDL.LU.64 R180, [R1+0x7e8] ;  /* 0x0007e80001b47983 */ /* 0x000f220000300a00 */
[----:B------:R-:W-:-:S03]  /*ce10*/  PRMT R85, RZ, 0x7610, R85 ;  /* 0x00007610ff557816 */ /* 0x000fc60000000055 */
[----:B------:R-:W4:Y:S01]  /*ce20*/  @P2 LDG.E.U16 R105, desc[UR8][R186.64] ;  /* 0x00000008ba692981 */ /* 0x000f22000c1e1500 */
[----:B------:R-:W-:-:S03]  /*ce30*/  PRMT R81, RZ, 0x7610, R81 ;  /* 0x00007610ff517816 */ /* 0x000fc60000000051 */
[----:B------:R-:W4:Y:S01]  /*ce40*/  @P2 LDG.E.U16 R104, desc[UR8][R188.64] ;  /* 0x00000008bc682981 */ /* 0x000f22000c1e1500 */
[----:B------:R-:W-:-:S03]  /*ce50*/  PRMT R77, RZ, 0x7610, R77 ;  /* 0x00007610ff4d7816 */ /* 0x000fc6000000004d */
[----:B------:R-:W4:Y:S04]  /*ce60*/  @P2 LDG.E.U16 R101, desc[UR8][R196.64] ;  /* 0x00000008c4652981 */ /* 0x000f28000c1e1500 */
[----:B------:R-:W4:Y:S04]  /*ce70*/  LDL.LU.64 R186, [R1+0x7e0] ;  /* 0x0007e00001ba7983 */ /* 0x000f280000300a00 */
[----:B------:R-:W4:Y:S04]  /*ce80*/  LDL.LU.64 R188, [R1+0x7d8] ;  /* 0x0007d80001bc7983 */ /* 0x000f280000300a00 */
[----:B------:R-:W4:Y:S04]  /*ce90*/  LDL.LU.64 R196, [R1+0x7d0] ;  /* 0x0007d00001c47983 */ /* 0x000f280000300a00 */
[----:B------:R-:W4:Y:S04]  /*cea0*/  @P2 LDG.E.U16 R100, desc[UR8][R204.64] ;  /* 0x00000008cc642981 */ /* 0x000f28000c1e1500 */
[----:B------:R1:W4:Y:S04]  /*ceb0*/  @P2 LDG.E.U16 R47, desc[UR8][R232.64] ;  /* 0x00000008e82f2981 */ /* 0x000328000c1e1500 */
[----:B------:R-:W4:Y:S04]  /*cec0*/  @P2 LDG.E.U16 R97, desc[UR8][R212.64] ;  /* 0x00000008d4612981 */ /* 0x000f28000c1e1500 */
[----:B------:R-:W4:Y:S01]  /*ced0*/  LDL.LU.64 R204, [R1+0x7c8] ;  /* 0x0007c80001cc7983 */ /* 0x000f220000300a00 */
[----:B-1----:R1:W-:Y:S03]  /*cee0*/  MUFU.EX2 R233, R73 ;  /* 0x0000004900e97308 */ /* 0x0023e60000000800 */
[----:B------:R0:W4:Y:S01]  /*cef0*/  @P2 LDG.E.U16 R51, desc[UR8][R240.64] ;  /* 0x00000008f0332981 */ /* 0x000122000c1e1500 */
[----:B------:R-:W-:-:S03]  /*cf00*/  PRMT R65, RZ, 0x7610, R65 ;  /* 0x00007610ff417816 */ /* 0x000fc60000000041 */
[----:B------:R-:W4:Y:S01]  /*cf10*/  LDL.LU.64 R212, [R1+0x7c0] ;  /* 0x0007c00001d47983 */ /* 0x000f220000300a00 */
[----:B-1----:R-:W-:-:S03]  /*cf20*/  PRMT R73, RZ, 0x7610, R73 ;  /* 0x00007610ff497816 */ /* 0x002fc60000000049 */
[----:B------:R-:W4:Y:S01]  /*cf30*/  @P2 LDG.E.U16 R96, desc[UR8][R220.64] ;  /* 0x00000008dc602981 */ /* 0x000f22000c1e1500 */
[----:B0-----:R0:W-:Y:S03]  /*cf40*/  MUFU.EX2 R241, R69 ;  /* 0x0000004500f17308 */ /* 0x0011e60000000800 */
[----:B------:R-:W4:Y:S01]  /*cf50*/  @P2 LDG.E.U16 R93, desc[UR8][R228.64] ;  /* 0x00000008e45d2981 */ /* 0x000f22000c1e1500 */
[----:B------:R-:W-:-:S03]  /*cf60*/  PRMT R61, RZ, 0x7610, R61 ;  /* 0x00007610ff3d7816 */ /* 0x000fc6000000003d */
[----:B------:R-:W4:Y:S01]  /*cf70*/  @P2 LDG.E.U16 R92, desc[UR8][R236.64] ;  /* 0x00000008ec5c2981 */ /* 0x000f22000c1e1500 */
[----:B0-----:R-:W-:-:S03]  /*cf80*/  PRMT R69, RZ, 0x7610, R69 ;  /* 0x00007610ff457816 */ /* 0x001fc60000000045 */
[----:B------:R-:W4:Y:S01]  /*cf90*/  LDL.LU.64 R220, [R1+0x7b8] ;  /* 0x0007b80001dc7983 */ /* 0x000f220000300a00 */
[----:B------:R-:W-:-:S03]  /*cfa0*/  PRMT R57, RZ, 0x7610, R57 ;  /* 0x00007610ff397816 */ /* 0x000fc60000000039 */
[----:B------:R-:W4:Y:S04]  /*cfb0*/  LDL.LU.64 R228, [R1+0x7b0] ;  /* 0x0007b00001e47983 */ /* 0x000f280000300a00 */
[----:B------:R-:W4:Y:S04]  /*cfc0*/  LDL.LU.64 R236, [R1+0x7a8] ;  /* 0x0007a80001ec7983 */ /* 0x000f280000300a00 */
[----:B------:R-:W4:Y:S04]  /*cfd0*/  @P2 LDG.E.U16 R89, desc[UR8][R244.64] ;  /* 0x00000008f4592981 */ /* 0x000f28000c1e1500 */
[----:B------:R-:W4:Y:S04]  /*cfe0*/  @P2 LDG.E.U16 R85, desc[UR8][R194.64] ;  /* 0x00000008c2552981 */ /* 0x000f28000c1e1500 */
[----:B------:R-:W4:Y:S04]  /*cff0*/  @P2 LDG.E.U16 R81, desc[UR8][R202.64] ;  /* 0x00000008ca512981 */ /* 0x000f28000c1e1500 */
[----:B------:R-:W4:Y:S04]  /*d000*/  LDL.LU.64 R244, [R1+0x7a0] ;  /* 0x0007a00001f47983 */ /* 0x000f280000300a00 */
[----:B------:R-:W4:Y:S04]  /*d010*/  LDL.64 R194, [R1+0xf8] ;  /* 0x0000f80001c27983 */ /* 0x000f280000100a00 */
[----:B------:R-:W4:Y:S04]  /*d020*/  @P2 LDG.E.U16 R77, desc[UR8][R210.64] ;  /* 0x00000008d24d2981 */ /* 0x000f28000c1e1500 */
[----:B------:R-:W4:Y:S04]  /*d030*/  LDL.64 R202, [R1+0xd8] ;  /* 0x0000d80001ca7983 */ /* 0x000f280000100a00 */
[----:B------:R-:W4:Y:S04]  /*d040*/  @P2 LDG.E.U16 R73, desc[UR8][R218.64] ;  /* 0x00000008da492981 */ /* 0x000f28000c1e1500 */
[----:B------:R-:W4:Y:S04]  /*d050*/  LDL.64 R210, [R1+0xb8] ;  /* 0x0000b80001d27983 */ /* 0x000f280000100a00 */
[----:B------:R-:W4:Y:S04]  /*d060*/  @P2 LDG.E.U16 R69, desc[UR8][R226.64] ;  /* 0x00000008e2452981 */ /* 0x000f28000c1e1500 */
[----:B------:R-:W4:Y:S04]  /*d070*/  LDL.64 R218, [R1+0x98] ;  /* 0x0000980001da7983 */ /* 0x000f280000100a00 */
[----:B--2---:R-:W2:Y:S04]  /*d080*/  @P2 LDG.E.U16 R65, desc[UR8][R234.64] ;  /* 0x00000008ea412981 */ /* 0x004ea8000c1e1500 */
[----:B------:R-:W2:Y:S04]  /*d090*/  LDL.64 R226, [R1+0x78] ;  /* 0x0000780001e27983 */ /* 0x000ea80000100a00 */
[----:B------:R-:W2:Y:S04]  /*d0a0*/  LDL.64 R234, [R1+0x58] ;  /* 0x0000580001ea7983 */ /* 0x000ea80000100a00 */
[----:B---3--:R-:W3:Y:S04]  /*d0b0*/  @P2 LDG.E.U16 R61, desc[UR8][R242.64] ;  /* 0x00000008f23d2981 */ /* 0x008ee8000c1e1500 */
[----:B------:R-:W3:Y:S04]  /*d0c0*/  LDL.64 R242, [R1+0x38] ;  /* 0x0000380001f27983 */ /* 0x000ee80000100a00 */
[----:B----4-:R-:W4:Y:S04]  /*d0d0*/  @P2 LDG.E.U16 R57, desc[UR8][R250.64] ;  /* 0x00000008fa392981 */ /* 0x010f28000c1e1500 */
[----:B------:R-:W4:Y:S01]  /*d0e0*/  LDL.64 R250, [R1+0x18] ;  /* 0x0000180001fa7983 */ /* 0x000f220000100a00 */
[----:B------:R-:W-:Y:S01]  /*d0f0*/  PRMT R43, RZ, 0x7610, R43 ;  /* 0x00007610ff2b7816 */ /* 0x000fe2000000002b */
[----:B------:R-:W-:Y:S01]  /*d100*/  FMUL R80, R80, 1.4426950216293334961 ;  /* 0x3fb8aa3b50507820 */ /* 0x000fe20000400000 */
[----:B------:R-:W-:Y:S01]  /*d110*/  FMUL R76, R76, 1.4426950216293334961 ;  /* 0x3fb8aa3b4c4c7820 */ /* 0x000fe20000400000 */
[----:B------:R-:W-:Y:S01]  /*d120*/  FMUL R72, R72, 1.4426950216293334961 ;  /* 0x3fb8aa3b48487820 */ /* 0x000fe20000400000 */
[----:B------:R-:W-:-:S02]  /*d130*/  PRMT R88, RZ, 0x7610, R88 ;  /* 0x00007610ff587816 */ /* 0x000fc40000000058 */
[----:B------:R0:W4:Y:S01]  /*d140*/  @P2 LDG.E.U16 R43, desc[UR8][R224.64] ;  /* 0x00000008e02b2981 */ /* 0x000122000c1e1500 */
[----:B------:R-:W-:Y:S01]  /*d150*/  PRMT R84, RZ, 0x7610, R84 ;  /* 0x00007610ff547816 */ /* 0x000fe20000000054 */
[----:B------:R1:W-:Y:S01]  /*d160*/  MUFU.EX2 R232, R72 ;  /* 0x0000004800e87308 */ /* 0x0003e20000000800 */
[----:B------:R-:W-:Y:S02]  /*d170*/  PRMT R68, RZ, 0x7610, R68 ;  /* 0x00007610ff447816 */ /* 0x000fe40000000044 */
[----:B------:R-:W-:-:S05]  /*d180*/  PRMT R64, RZ, 0x7610, R64 ;  /* 0x00007610ff407816 */ /* 0x000fca0000000040 */
[----:B0-----:R0:W2:Y:S01]  /*d190*/  MUFU.EX2 R225, R80 ;  /* 0x0000005000e17308 */ /* 0x0010a20000000800 */
[----:B-1----:R-:W-:Y:S02]  /*d1a0*/  PRMT R72, RZ, 0x7610, R72 ;  /* 0x00007610ff487816 */ /* 0x002fe40000000048 */
[----:B------:R-:W-:-:S05]  /*d1b0*/  PRMT R60, RZ, 0x7610, R60 ;  /* 0x00007610ff3c7816 */ /* 0x000fca000000003c */
[----:B------:R1:W2:Y:S01]  /*d1c0*/  MUFU.EX2 R224, R76 ;  /* 0x0000004c00e07308 */ /* 0x0002a20000000800 */
[----:B0-----:R-:W-:Y:S02]  /*d1d0*/  PRMT R80, RZ, 0x7610, R80 ;  /* 0x00007610ff507816 */ /* 0x001fe40000000050 */
[----:B-1----:R-:W-:Y:S02]  /*d1e0*/  PRMT R76, RZ, 0x7610, R76 ;  /* 0x00007610ff4c7816 */ /* 0x002fe4000000004c */
[----:B------:R-:W-:Y:S02]  /*d1f0*/  PRMT R55, RZ, 0x7610, R55 ;  /* 0x00007610ff377816 */ /* 0x000fe40000000037 */
[----:B------:R-:W-:Y:S02]  /*d200*/  PRMT R39, RZ, 0x7610, R39 ;  /* 0x00007610ff277816 */ /* 0x000fe40000000027 */
[----:B------:R-:W-:Y:S02]  /*d210*/  PRMT R35, RZ, 0x7610, R35 ;  /* 0x00007610ff237816 */ /* 0x000fe40000000023 */
[----:B------:R-:W-:Y:S01]  /*d220*/  PRMT R31, RZ, 0x7610, R31 ;  /* 0x00007610ff1f7816 */ /* 0x000fe2000000001f */
[----:B------:R0:W4:Y:S01]  /*d230*/  @P2 LDG.E.U16 R55, desc[UR8][R248.64] ;  /* 0x00000008f8372981 */ /* 0x000122000c1e1500 */
[----:B------:R-:W-:-:S02]  /*d240*/  PRMT R27, RZ, 0x7610, R27 ;  /* 0x00007610ff1b7816 */ /* 0x000fc4000000001b */
[----:B------:R-:W-:Y:S01]  /*d250*/  PRMT R23, RZ, 0x7610, R23 ;  /* 0x00007610ff177816 */ /* 0x000fe20000000017 */
[----:B------:R-:W4:Y:S01]  /*d260*/  @P2 LDG.E.U16 R39, desc[UR8][R216.64] ;  /* 0x00000008d8272981 */ /* 0x000f22000c1e1500 */
[----:B------:R-:W-:Y:S02]  /*d270*/  PRMT R19, RZ, 0x7610, R19 ;  /* 0x00007610ff137816 */ /* 0x000fe40000000013 */
[----:B------:R-:W-:Y:S01]  /*d280*/  PRMT R15, RZ, 0x7610, R15 ;  /* 0x00007610ff0f7816 */ /* 0x000fe2000000000f */
[----:B------:R-:W4:Y:S01]  /*d290*/  @P2 LDG.E.U16 R35, desc[UR8][R208.64] ;  /* 0x00000008d0232981 */ /* 0x000f22000c1e1500 */
[----:B------:R-:W-:Y:S02]  /*d2a0*/  PRMT R11, RZ, 0x7610, R11 ;  /* 0x00007610ff0b7816 */ /* 0x000fe4000000000b */
[----:B------:R-:W-:Y:S01]  /*d2b0*/  PRMT R7, RZ, 0x7610, R7 ;  /* 0x00007610ff077816 */ /* 0x000fe20000000007 */
        /* <DEDUP_REMOVED lines=9> */
[----:B------:R-:W4:Y:S04]  /*d350*/  LDL.LU.64 R194, [R1+0x798] ;  /* 0x0007980001c27983 */ /* 0x000f280000300a00 */
[----:B------:R-:W4:Y:S04]  /*d360*/  @P2 LDG.E.U16 R80, desc[UR8][R210.64] ;  /* 0x00000008d2502981 */ /* 0x000f28000c1e1500 */
[----:B------:R-:W4:Y:S04]  /*d370*/  LDL.LU.64 R202, [R1+0x790] ;  /* 0x0007900001ca7983 */ /* 0x000f280000300a00 */
[----:B------:R-:W4:Y:S04]  /*d380*/  @P2 LDG.E.U16 R76, desc[UR8][R218.64] ;  /* 0x00000008da4c2981 */ /* 0x000f28000c1e1500 */
[----:B------:R-:W4:Y:S04]  /*d390*/  LDL.LU.64 R210, [R1+0x788] ;  /* 0x0007880001d27983 */ /* 0x000f280000300a00 */
[----:B--2---:R-:W2:Y:S04]  /*d3a0*/  @P2 LDG.E.U16 R72, desc[UR8][R226.64] ;  /* 0x00000008e2482981 */ /* 0x004ea8000c1e1500 */
[----:B------:R-:W2:Y:S04]  /*d3b0*/  LDL.LU.64 R218, [R1+0x780] ;  /* 0x0007800001da7983 */ /* 0x000ea80000300a00 */
[----:B------:R-:W2:Y:S04]  /*d3c0*/  @P2 LDG.E.U16 R68, desc[UR8][R234.64] ;  /* 0x00000008ea442981 */ /* 0x000ea8000c1e1500 */
[----:B------:R-:W2:Y:S04]  /*d3d0*/  LDL.LU.64 R226, [R1+0x778] ;  /* 0x0007780001e27983 */ /* 0x000ea80000300a00 */
[----:B------:R-:W2:Y:S04]  /*d3e0*/  LDL.LU.64 R234, [R1+0x770] ;  /* 0x0007700001ea7983 */ /* 0x000ea80000300a00 */
[----:B---3--:R-:W3:Y:S04]  /*d3f0*/  @P2 LDG.E.U16 R64, desc[UR8][R242.64] ;  /* 0x00000008f2402981 */ /* 0x008ee8000c1e1500 */
[----:B------:R-:W3:Y:S04]  /*d400*/  LDL.LU.64 R242, [R1+0x768] ;  /* 0x0007680001f27983 */ /* 0x000ee80000300a00 */
[----:B----4-:R-:W4:Y:S04]  /*d410*/  @P2 LDG.E.U16 R60, desc[UR8][R250.64] ;  /* 0x00000008fa3c2981 */ /* 0x010f28000c1e1500 */
[----:B------:R-:W4:Y:S01]  /*d420*/  LDL.LU.64 R250, [R1+0x760] ;  /* 0x0007600001fa7983 */ /* 0x000f220000300a00 */
[----:B------:R-:W-:Y:S01]  /*d430*/  FMUL R9, R9, 1.4426950216293334961 ;  /* 0x3fb8aa3b09097820 */ /* 0x000fe20000400000 */
[----:B------:R-:W-:Y:S01]  /*d440*/  FMUL R12, R12, 1.4426950216293334961 ;  /* 0x3fb8aa3b0c0c7820 */ /* 0x000fe20000400000 */
[----:B------:R-:W-:Y:S01]  /*d450*/  FMUL R13, R13, 1.4426950216293334961 ;  /* 0x3fb8aa3b0d0d7820 */ /* 0x000fe20000400000 */
[----:B------:R-:W-:Y:S01]  /*d460*/  FMUL R8, R8, 1.4426950216293334961 ;  /* 0x3fb8aa3b08087820 */ /* 0x000fe20000400000 */
[----:B------:R-:W-:Y:S01]  /*d470*/  FMUL R5, R5, 1.4426950216293334961 ;  /* 0x3fb8aa3b05057820 */ /* 0x000fe20000400000 */
[----:B------:R-:W-:Y:S01]  /*d480*/  FMUL R16, R16, 1.4426950216293334961 ;  /* 0x3fb8aa3b10107820 */ /* 0x000fe20000400000 */
[----:B------:R-:W-:Y:S01]  /*d490*/  FMUL R17, R17, 1.4426950216293334961 ;  /* 0x3fb8aa3b11117820 */ /* 0x000fe20000400000 */
[----:B------:R-:W-:Y:S01]  /*d4a0*/  FMUL R4, R4, 1.4426950216293334961 ;  /* 0x3fb8aa3b04047820 */ /* 0x000fe20000400000 */
[----:B------:R-:W1:Y:S01]  /*d4b0*/  MUFU.EX2 R240, R9 ;  /* 0x0000000900f07308 */ /* 0x000e620000000800 */
[----:B------:R-:W-:-:S02]  /*d4c0*/  PRMT R54, RZ, 0x7610, R54 ;  /* 0x00007610ff367816 */ /* 0x000fc40000000036 */
[----:B------:R-:W-:Y:S02]  /*d4d0*/  PRMT R50, RZ, 0x7610, R50 ;  /* 0x00007610ff327816 */ /* 0x000fe40000000032 */
[----:B------:R-:W-:Y:S02]  /*d4e0*/  PRMT R46, RZ, 0x7610, R46 ;  /* 0x00007610ff2e7816 */ /* 0x000fe4000000002e */
[----:B------:R-:W-:Y:S01]  /*d4f0*/  PRMT R42, RZ, 0x7610, R42 ;  /* 0x00007610ff2a7816 */ /* 0x000fe2000000002a */
[----:B0-----:R-:W0:Y:S01]  /*d500*/  MUFU.EX2 R249, R12 ;  /* 0x0000000c00f97308 */ /* 0x001e220000000800 */
[----:B------:R-:W-:Y:S01]  /*d510*/  PRMT R38, RZ, 0x7610, R38 ;  /* 0x00007610ff267816 */ /* 0x000fe20000000026 */
[----:B------:R-:W4:Y:S01]  /*d520*/  @P2 LDG.E.U16 R54, desc[UR8][R246.64] ;  /* 0x00000008f6362981 */ /* 0x000f22000c1e1500 */
[----:B------:R-:W-:Y:S02]  /*d530*/  PRMT R34, RZ, 0x7610, R34 ;  /* 0x00007610ff227816 */ /* 0x000fe40000000022 */
[----:B------:R-:W-:Y:S01]  /*d540*/  PRMT R30, RZ, 0x7610, R30 ;  /* 0x00007610ff1e7816 */ /* 0x000fe2000000001e */
[----:B------:R-:W4:Y:S01]  /*d550*/  @P2 LDG.E.U16 R50, desc[UR8][R238.64] ;  /* 0x00000008ee322981 */ /* 0x000f22000c1e1500 */
[----:B------:R-:W-:Y:S01]  /*d560*/  PRMT R26, RZ, 0x7610, R26 ;  /* 0x00007610ff1a7816 */ /* 0x000fe2000000001a */
[----:B------:R0:W0:Y:S01]  /*d570*/  MUFU.EX2 R248, R13 ;  /* 0x0000000d00f87308 */ /* 0x0000220000000800 */
[----:B------:R-:W-:Y:S01]  /*d580*/  PRMT R22, RZ, 0x7610, R22 ;  /* 0x00007610ff167816 */ /* 0x000fe20000000016 */
[----:B------:R-:W4:Y:S01]  /*d590*/  @P2 LDG.E.U16 R46, desc[UR8][R230.64] ;  /* 0x00000008e62e2981 */ /* 0x000f22000c1e1500 */
[----:B------:R-:W-:-:S02]  /*d5a0*/  PRMT R18, RZ, 0x7610, R18 ;  /* 0x00007610ff127816 */ /* 0x000fc40000000012 */
[----:B------:R-:W-:Y:S01]  /*d5b0*/  PRMT R14, RZ, 0x7610, R14 ;  /* 0x00007610ff0e7816 */ /* 0x000fe2000000000e */
[----:B------:R-:W4:Y:S01]  /*d5c0*/  @P2 LDG.E.U16 R42, desc[UR8][R222.64] ;  /* 0x00000008de2a2981 */ /* 0x000f22000c1e1500 */
[----:B------:R-:W-:Y:S01]  /*d5d0*/  PRMT R10, RZ, 0x7610, R10 ;  /* 0x00007610ff0a7816 */ /* 0x000fe2000000000a */
[----:B------:R-:W0:Y:S01]  /*d5e0*/  MUFU.EX2 R2, R8 ;  /* 0x0000000800027308 */ /* 0x000e220000000800 */
[----:B------:R-:W-:Y:S01]  /*d5f0*/  PRMT R6, RZ, 0x7610, R6 ;  /* 0x00007610ff067816 */ /* 0x000fe20000000006 */
[----:B------:R-:W4:Y:S01]  /*d600*/  @P2 LDG.E.U16 R38, desc[UR8][R214.64] ;  /* 0x00000008d6262981 */ /* 0x000f22000c1e1500 */
[----:B------:R-:W-:Y:S02]  /*d610*/  LOP3.LUT R0, R137, 0x1f0, RZ, 0xc0, !PT ;  /* 0x000001f089007812 */ /* 0x000fe400078ec0ff */
[----:B------:R-:W-:Y:S01]  /*d620*/  PRMT R53, RZ, 0x7610, R53 ;  /* 0x00007610ff357816 */ /* 0x000fe20000000035 */
[----:B------:R-:W4:Y:S01]  /*d630*/  @P2 LDG.E.U16 R34, desc[UR8][R206.64] ;  /* 0x00000008ce222981 */ /* 0x000f22000c1e1500 */
[----:B------:R-:W-:Y:S01]  /*d640*/  PRMT R49, RZ, 0x7610, R49 ;  /* 0x00007610ff317816 */ /* 0x000fe20000000031 */
[----:B------:R0:W1:Y:S01]  /*d650*/  MUFU.EX2 R142, R5 ;  /* 0x00000005008e7308 */ /* 0x0000620000000800 */
[----:B------:R-:W-:Y:S01]  /*d660*/  PRMT R45, RZ, 0x7610, R45 ;  /* 0x00007610ff2d7816 */ /* 0x000fe2000000002d */
[----:B------:R-:W4:Y:S01]  /*d670*/  @P2 LDG.E.U16 R30, desc[UR8][R198.64] ;  /* 0x00000008c61e2981 */ /* 0x000f22000c1e1500 */
[----:B------:R-:W-:-:S02]  /*d680*/  PRMT R41, RZ, 0x7610, R41 ;  /* 0x00007610ff297816 */ /* 0x000fc40000000029 */
[----:B------:R-:W-:Y:S01]  /*d690*/  PRMT R37, RZ, 0x7610, R37 ;  /* 0x00007610ff257816 */ /* 0x000fe20000000025 */
[----:B------:R-:W4:Y:S01]  /*d6a0*/  @P2 LDG.E.U16 R26, desc[UR8][R190.64] ;  /* 0x00000008be1a2981 */ /* 0x000f22000c1e1500 */
[----:B------:R-:W-:Y:S01]  /*d6b0*/  PRMT R33, RZ, 0x7610, R33 ;  /* 0x00007610ff217816 */ /* 0x000fe20000000021 */
[----:B------:R-:W1:Y:S01]  /*d6c0*/  MUFU.EX2 R134, R16 ;  /* 0x0000001000867308 */ /* 0x000e620000000800 */
[----:B------:R-:W-:Y:S01]  /*d6d0*/  PRMT R29, RZ, 0x7610, R29 ;  /* 0x00007610ff1d7816 */ /* 0x000fe2000000001d */
[----:B------:R-:W1:Y:S01]  /*d6e0*/  LDSM.16.M88 R0, [R0+UR4+0x10000] ;  /* 0x010000040000783b */ /* 0x000e620008000000 */
[----:B------:R-:W-:Y:S02]  /*d6f0*/  PRMT R25, RZ, 0x7610, R25 ;  /* 0x00007610ff197816 */ /* 0x000fe40000000019 */
[----:B------:R-:W-:Y:S01]  /*d700*/  PRMT R21, RZ, 0x7610, R21 ;  /* 0x00007610ff157816 */ /* 0x000fe20000000015 */
[----:B------:R-:W4:Y:S01]  /*d710*/  @P2 LDG.E.U16 R22, desc[UR8][R182.64] ;  /* 0x00000008b6162981 */ /* 0x000f22000c1e1500 */
[----:B0-----:R-:W-:Y:S01]  /*d720*/  PRMT R13, RZ, 0x7610, R13 ;  /* 0x00007610ff0d7816 */ /* 0x001fe2000000000d */
[----:B------:R0:W1:Y:S01]  /*d730*/  MUFU.EX2 R132, R17 ;  /* 0x0000001100847308 */ /* 0x0000620000000800 */
[----:B------:R-:W-:Y:S01]  /*d740*/  PRMT R9, RZ, 0x7610, R9 ;  /* 0x00007610ff097816 */ /* 0x000fe20000000009 */
[----:B------:R-:W4:Y:S01]  /*d750*/  @P2 LDG.E.U16 R18, desc[UR8][R174.64] ;  /* 0x00000008ae122981 */ /* 0x000f22000c1e1500 */
[----:B------:R-:W-:-:S02]  /*d760*/  PRMT R5, RZ, 0x7610, R5 ;  /* 0x00007610ff057816 */ /* 0x000fc40000000005 */
[----:B------:R-:W-:Y:S01]  /*d770*/  PRMT R56, RZ, 0x7610, R56 ;  /* 0x00007610ff387816 */ /* 0x000fe20000000038 */
[----:B------:R-:W4:Y:S01]  /*d780*/  @P2 LDG.E.U16 R14, desc[UR8][R166.64] ;  /* 0x00000008a60e2981 */ /* 0x000f22000c1e1500 */
[----:B------:R-:W-:Y:S01]  /*d790*/  PRMT R52, RZ, 0x7610, R52 ;  /* 0x00007610ff347816 */ /* 0x000fe20000000034 */
[----:B------:R1:W1:Y:S01]  /*d7a0*/  MUFU.EX2 R139, R4 ;  /* 0x00000004008b7308 */ /* 0x0002620000000800 */
[----:B0-----:R-:W-:Y:S01]  /*d7b0*/  PRMT R17, RZ, 0x7610, R17 ;  /* 0x00007610ff117816 */ /* 0x001fe20000000011 */
[----:B------:R-:W4:Y:S01]  /*d7c0*/  @P2 LDG.E.U16 R10, desc[UR8][R158.64] ;  /* 0x000000089e0a2981 */ /* 0x000f22000c1e1500 */
[----:B------:R-:W-:Y:S02]  /*d7d0*/  PRMT R48, RZ, 0x7610, R48 ;  /* 0x00007610ff307816 */ /* 0x000fe40000000030 */
[----:B------:R-:W-:Y:S01]  /*d7e0*/  PRMT R44, RZ, 0x7610, R44 ;  /* 0x00007610ff2c7816 */ /* 0x000fe2000000002c */
[----:B------:R-:W4:Y:S01]  /*d7f0*/  @P2 LDG.E.U16 R6, desc[UR8][R150.64] ;  /* 0x0000000896062981 */ /* 0x000f22000c1e1500 */
        /* <DEDUP_REMOVED lines=13> */
[----:B-1----:R-:W-:Y:S01]  /*d8d0*/  PRMT R4, RZ, 0x7610, R4 ;  /* 0x00007610ff047816 */ /* 0x002fe20000000004 */
        /* <DEDUP_REMOVED lines=19> */
[----:B------:R-:W2:Y:S04]  /*da10*/  LDL.LU R137, [R1+0x684] ;  /* 0x0006840001897983 */ /* 0x000ea80000300800 */
[----:B------:R-:W2:Y:S04]  /*da20*/  @P2 LDG.E.U16 R44, desc[UR8][R226.64] ;  /* 0x00000008e22c2981 */ /* 0x000ea8000c1e1500 */
[----:B------:R-:W2:Y:S04]  /*da30*/  @P2 LDG.E.U16 R48, desc[UR8][R234.64] ;  /* 0x00000008ea302981 */ /* 0x000ea8000c1e1500 */
[----:B---3--:R-:W3:Y:S04]  /*da40*/  @P2 LDG.E.U16 R52, desc[UR8][R242.64] ;  /* 0x00000008f2342981 */ /* 0x008ee8000c1e1500 */
[----:B----4-:R-:W4:Y:S01]  /*da50*/  @P2 LDG.E.U16 R56, desc[UR8][R250.64] ;  /* 0x00000008fa382981 */ /* 0x010f22000c1e1500 */
[----:B------:R-:W-:Y:S06]  /*da60*/  BAR.SYNC.DEFER_BLOCKING 0x0 ;  /* 0x0000000000007b1d */ /* 0x000fec0000010000 */
[----:B------:R0:W-:Y:S04]  /*da70*/  STS.U16 [R133+UR4+0x10000], R131 ;  /* 0x0100008385007988 */ /* 0x0001e80008000404 */
[----:B------:R1:W-:Y:S04]  /*da80*/  STS.U16 [R133+UR4+0x10800], R123 ;  /* 0x0108007b85007988 */ /* 0x0003e80008000404 */
[----:B------:R1:W-:Y:S01]  /*da90*/  STS.U16 [R133+UR4+0x11000], R115 ;  /* 0x0110007385007988 */ /* 0x0003e20008000404 */
[----:B0-----:R-:W-:-:S03]  /*daa0*/  FMUL R131, R3, 1.4426950216293334961 ;  /* 0x3fb8aa3b03837820 */ /* 0x001fc60000400000 */
[----:B------:R0:W-:Y:S01]  /*dab0*/  STS.U16 [R133+UR4+0x10400], R127 ;  /* 0x0104007f85007988 */ /* 0x0001e20008000404 */
[----:B-1----:R-:W-:Y:S01]  /*dac0*/  FMUL R123, R136, 1.4426950216293334961 ;  /* 0x3fb8aa3b887b7820 */ /* 0x002fe20000400000 */
[----:B------:R1:W2:Y:S02]  /*dad0*/  MUFU.EX2 R3, R131 ;  /* 0x0000008300037308 */ /* 0x0002a40000000800 */
[----:B------:R1:W-:Y:S01]  /*dae0*/  STS.U16 [R133+UR4+0x11800], R107 ;  /* 0x0118006b85007988 */ /* 0x0003e20008000404 */
[----:B------:R-:W-:-:S03]  /*daf0*/  FMUL R115, R138, 1.4426950216293334961 ;  /* 0x3fb8aa3b8a737820 */ /* 0x000fc60000400000 */
[----:B------:R1:W-:Y:S04]  /*db00*/  STS.U16 [R133+UR4+0x10c00], R119 ;  /* 0x010c007785007988 */ /* 0x0003e80008000404 */
[----:B0-----:R-:W2:Y:S01]  /*db10*/  LDL.LU R127, [R1+0x678] ;  /* 0x00067800017f7983 */ /* 0x001ea20000300800 */
[----:B-1----:R-:W-:Y:S01]  /*db20*/  FMUL R107, R135, 1.4426950216293334961 ;  /* 0x3fb8aa3b876b7820 */ /* 0x002fe20000400000 */
[----:B------:R0:W1:Y:S02]  /*db30*/  MUFU.EX2 R136, R123 ;  /* 0x0000007b00887308 */ /* 0x0000640000000800 */
[----:B------:R-:W2:Y:S04]  /*db40*/  LDL.LU R131, [R1+0x680] ;  /* 0x0006800001837983 */ /* 0x000ea80000300800 */
[----:B------:R-:W2:Y:S02]  /*db50*/  LDL.LU R119, [R1+0x664] ;  /* 0x0006640001777983 */ /* 0x000ea40000300800 */
[----:B------:R1:W2:Y:S02]  /*db60*/  MUFU.EX2 R138, R115 ;  /* 0x00000073008a7308 */ /* 0x0002a40000000800 */
[----:B0-----:R-:W2:Y:S04]  /*db70*/  LDL.LU R123, [R1+0x66c] ;  /* 0x00066c00017b7983 */ /* 0x001ea80000300800 */
[----:B------:R0:W-:Y:S02]  /*db80*/  STS.U16 [R133+UR4+0x11400], R111 ;  /* 0x0114006f85007988 */ /* 0x0001e40008000404 */
[----:B------:R0:W2:Y:S02]  /*db90*/  MUFU.EX2 R135, R107 ;  /* 0x0000006b00877308 */ /* 0x0000a40000000800 */
[----:B-1----:R-:W2:Y:S04]  /*dba0*/  LDL.LU R115, [R1+0x658] ;  /* 0x0006580001737983 */ /* 0x002ea80000300800 */
[----:B------:R1:W-:Y:S04]  /*dbb0*/  STS.U16 [R133+UR4+0x11c00], R103 ;  /* 0x011c006785007988 */ /* 0x0003e80008000404 */
[----:B0-----:R-:W2:Y:S04]  /*dbc0*/  LDL.LU R111, [R1+0x63c] ;  /* 0x00063c00016f7983 */ /* 0x001ea80000300800 */
[----:B------:R-:W2:Y:S04]  /*dbd0*/  LDL.LU R107, [R1+0x630] ;  /* 0x00063000016b7983 */ /* 0x000ea80000300800 */
[----:B------:R0:W-:Y:S04]  /*dbe0*/  STS.U16 [R133+UR4+0x12000], R99 ;  /* 0x0120006385007988 */ /* 0x0001e80008000404 */
[----:B-1----:R-:W2:Y:S04]  /*dbf0*/  LDL.LU R103, [R1+0x628] ;  /* 0x0006280001677983 */ /* 0x002ea80000300800 */
[----:B------:R1:W-:Y:S04]  /*dc00*/  STS.U16 [R133+UR4+0x15800], R43 ;  /* 0x0158002b85007988 */ /* 0x0003e80008000404 */
[----:B------:R1:W-:Y:S04]  /*dc10*/  STS.U16 [R133+UR4+0x13000], R83 ;  /* 0x0130005385007988 */ /* 0x0003e80008000404 */
[----:B0-----:R-:W2:Y:S01]  /*dc20*/  LDL.LU R99, [R1+0x620] ;  /* 0x0006200001637983 */ /* 0x001ea20000300800 */
[----:B-1----:R-:W-:-:S03]  /*dc30*/  LOP3.LUT R43, R133, 0x20, RZ, 0x3c, !PT ;  /* 0x00000020852b7812 */ /* 0x002fc600078e3cff */
[----:B------:R0:W-:Y:S04]  /*dc40*/  STS.U16 [R133+UR4+0x12400], R95 ;  /* 0x0124005f85007988 */ /* 0x0001e80008000404 */
[----:B------:R-:W2:Y:S04]  /*dc50*/  LDL.LU R83, [R1+0x618] ;  /* 0x0006180001537983 */ /* 0x000ea80000300800 */
[----:B------:R1:W-:Y:S04]  /*dc60*/  STS.U16 [R133+UR4+0x12800], R91 ;  /* 0x0128005b85007988 */ /* 0x0003e80008000404 */
[----:B0-----:R-:W2:Y:S04]  /*dc70*/  LDL.LU R95, [R1+0x610] ;  /* 0x00061000015f7983 */ /* 0x001ea80000300800 */
[----:B------:R0:W-:Y:S04]  /*dc80*/  STS.U16 [R133+UR4+0x12c00], R87 ;  /* 0x012c005785007988 */ /* 0x0001e80008000404 */
[----:B-1----:R-:W2:Y:S04]  /*dc90*/  LDL.LU R91, [R1+0x608] ;  /* 0x00060800015b7983 */ /* 0x002ea80000300800 */
        /* <DEDUP_REMOVED lines=8> */
[----:B0-----:R-:W2:Y:S04]  /*dd20*/  LDL.LU R87, [R1+0x600] ;  /* 0x0006000001577983 */ /* 0x001ea80000300800 */
        /* <DEDUP_REMOVED lines=10> */
[----:B------:R1:W-:Y:S04]  /*ddd0*/  STS.U16 [R43+UR4+0x10100], R130 ;  /* 0x010100822b007988 */ /* 0x0003e80008000404 */
[----:B0-----:R-:W2:Y:S04]  /*dde0*/  LDL.LU R11, [R1+0x6f0] ;  /* 0x0006f000010b7983 */ /* 0x001ea80000300800 */
[----:B-1----:R-:W2:Y:S04]  /*ddf0*/  LDL.LU R130, [R1+0x6d4] ;  /* 0x0006d40001827983 */ /* 0x002ea80000300800 */
[----:B------:R-:W2:Y:S04]  /*de00*/  LDL.LU R67, [R1+0x604] ;  /* 0x0006040001437983 */ /* 0x000ea80000300800 */
[----:B------:R-:W2:Y:S04]  /*de10*/  LDL.LU R63, [R1+0x60c] ;  /* 0x00060c00013f7983 */ /* 0x000ea80000300800 */
[----:B------:R-:W2:Y:S04]  /*de20*/  LDL.LU R51, [R1+0x614] ;  /* 0x0006140001337983 */ /* 0x000ea80000300800 */
[----:B------:R-:W3:Y:S04]  /*de30*/  LDL.LU R59, [R1+0x61c] ;  /* 0x00061c00013b7983 */ /* 0x000ee80000300800 */
[----:B------:R-:W3:Y:S04]  /*de40*/  LDL.LU R39, [R1+0x624] ;  /* 0x0006240001277983 */ /* 0x000ee80000300800 */
[----:B------:R-:W4:Y:S04]  /*de50*/  LDL.LU R55, [R1+0x62c] ;  /* 0x00062c0001377983 */ /* 0x000f280000300800 */
[----:B------:R-:W4:Y:S04]  /*de60*/  LDL.LU R47, [R1+0x638] ;  /* 0x00063800012f7983 */ /* 0x000f280000300800 */
        /* <DEDUP_REMOVED lines=17> */
[----:B------:R3:W-:Y:S04]  /*df80*/  STS.U16 [R43+UR4+0x14900], R58 ;  /* 0x0149003a2b007988 */ /* 0x0007e80008000404 */
        /* <DEDUP_REMOVED lines=13> */
[----:B--2---:R-:W-:-:S03]  /*e060*/  FMUL R62, R51, 1.4426950216293334961 ;  /* 0x3fb8aa3b333e7820 */ /* 0x004fc60000400000 */
[----:B------:R-:W2:Y:S01]  /*e070*/  LDL.LU R51, [R1+0x654] ;  /* 0x0006540001337983 */ /* 0x000ea20000300800 */
[----:B---3--:R-:W-:-:S03]  /*e080*/  FMUL R58, R39, 1.4426950216293334961 ;  /* 0x3fb8aa3b273a7820 */ /* 0x008fc60000400000 */
[----:B------:R-:W3:Y:S04]  /*e090*/  LDL.LU R39, [R1+0x660] ;  /* 0x0006600001277983 */ /* 0x000ee80000300800 */
[----:B0-----:R-:W2:Y:S01]  /*e0a0*/  LDL.LU R43, [R1+0x65c] ;  /* 0x00065c00012b7983 */ /* 0x001ea20000300800 */
[----:B----4-:R-:W-:-:S03]  /*e0b0*/  FMUL R54, R47, 1.4426950216293334961 ;  /* 0x3fb8aa3b2f367820 */ /* 0x010fc60000400000 */
[----:B------:R-:W4:Y:S04]  /*e0c0*/  LDL.LU R47, [R1+0x668] ;  /* 0x00066800012f7983 */ /* 0x000f280000300800 */
[----:B------:R-:W4:Y:S01]  /*e0d0*/  LDL.LU R19, [R1+0x674] ;  /* 0x0006740001137983 */ /* 0x000f220000300800 */
[----:B------:R-:W-:-:S05]  /*e0e0*/  LOP3.LUT R31, R133, 0x40, RZ, 0x3c, !PT ;  /* 0x00000040851f7812 */ /* 0x000fca00078e3cff */
[----:B------:R-:W-:Y:S04]  /*e0f0*/  STS.U16 [R31+UR4+0x10200], R129 ;  /* 0x010200811f007988 */ /* 0x000fe80008000404 */
[----:B------:R-:W-:Y:S04]  /*e100*/  STS.U16 [R31+UR4+0x10600], R125 ;  /* 0x0106007d1f007988 */ /* 0x000fe80008000404 */
[----:B------:R-:W-:Y:S01]  /*e110*/  STS.U16 [R31+UR4+0x10a00], R121 ;  /* 0x010a00791f007988 */ /* 0x000fe20008000404 */
[----:B---3--:R-:W-:Y:S01]  /*e120*/  FMUL R50, R39, 1.4426950216293334961 ;  /* 0x3fb8aa3b27327820 */ /* 0x008fe20000400000 */
[----:B--2---:R-:W-:-:S02]  /*e130*/  FMUL R27, R43, 1.4426950216293334961 ;  /* 0x3fb8aa3b2b1b7820 */ /* 0x004fc40000400000 */
[----:B------:R-:W2:Y:S04]  /*e140*/  LDL.LU R43, [R1+0x67c] ;  /* 0x00067c00012b7983 */ /* 0x000ea80000300800 */
[----:B------:R-:W3:Y:S01]  /*e150*/  LDL.LU R39, [R1+0x68c] ;  /* 0x00068c0001277983 */ /* 0x000ee20000300800 */
[----:B----4-:R-:W-:-:S03]  /*e160*/  FMUL R46, R19, 1.4426950216293334961 ;  /* 0x3fb8aa3b132e7820 */ /* 0x010fc60000400000 */
        /* <DEDUP_REMOVED lines=23> */
[----:B------:R-:W-:Y:S01]  /*e2e0*/  STS.U16 [R31+UR4+0x16600], R29 ;  /* 0x0166001d1f007988 */ /* 0x000fe20008000404 */
[----:B0-----:R-:W-:-:S03]  /*e2f0*/  FMUL R45, R144, 1.4426950216293334961 ;  /* 0x3fb8aa3b902d7820 */ /* 0x001fc60000400000 */
[----:B------:R-:W-:Y:S04]  /*e300*/  STS.U16 [R31+UR4+0x16a00], R25 ;  /* 0x016a00191f007988 */ /* 0x000fe80008000404 */
[----:B------:R-:W-:Y:S04]  /*e310*/  STS.U16 [R31+UR4+0x16e00], R21 ;  /* 0x016e00151f007988 */ /* 0x000fe80008000404 */
[----:B------:R-:W-:Y:S04]  /*e320*/  STS.U16 [R31+UR4+0x17200], R17 ;  /* 0x017200111f007988 */ /* 0x000fe80008000404 */
[----:B------:R-:W-:Y:S04]  /*e330*/  STS.U16 [R31+UR4+0x17600], R13 ;  /* 0x0176000d1f007988 */ /* 0x000fe80008000404 */
[----:B------:R-:W2:Y:S04]  /*e340*/  LDL.LU R144, [R1+0x75c] ;  /* 0x00075c0001907983 */ /* 0x000ea80000300800 */
[----:B------:R-:W-:Y:S04]  /*e350*/  STS.U16 [R31+UR4+0x17a00], R9 ;  /* 0x017a00091f007988 */ /* 0x000fe80008000404 */
[----:B------:R-:W2:Y:S04]  /*e360*/  LDL.LU R15, [R1+0x6a0] ;  /* 0x0006a000010f7983 */ /* 0x000ea80000300800 */
[----:B------:R0:W-:Y:S04]  /*e370*/  STS.U16 [R31+UR4+0x17e00], R5 ;  /* 0x017e00051f007988 */ /* 0x0001e80008000404 */
[----:B0-----:R-:W2:Y:S01]  /*e380*/  LDL.LU R31, [R1+0x6a4] ;  /* 0x0006a400011f7983 */ /* 0x001ea20000300800 */
[----:B------:R-:W-:-:S04]  /*e390*/  FADD R7, R11, R130 ;  /* 0x000000820b077221 */ /* 0x000fc80000000000 */
[----:B------:R-:W-:-:S04]  /*e3a0*/  FADD R7, R225, R7 ;  /* 0x00000007e1077221 */ /* 0x000fc80000000000 */
[----:B------:R-:W-:-:S04]  /*e3b0*/  FADD R7, R224, R7 ;  /* 0x00000007e0077221 */ /* 0x000fc80000000000 */
[----:B------:R-:W-:-:S04]  /*e3c0*/  FADD R7, R233, R7 ;  /* 0x00000007e9077221 */ /* 0x000fc80000000000 */
[----:B------:R-:W-:-:S04]  /*e3d0*/  FADD R7, R232, R7 ;  /* 0x00000007e8077221 */ /* 0x000fc80000000000 */
[----:B------:R-:W-:-:S04]  /*e3e0*/  FADD R7, R241, R7 ;  /* 0x00000007f1077221 */ /* 0x000fc80000000000 */
[----:B------:R-:W-:-:S04]  /*e3f0*/  FADD R7, R240, R7 ;  /* 0x00000007f0077221 */ /* 0x000fc80000000000 */
[----:B------:R-:W-:Y:S01]  /*e400*/  FADD R7, R249, R7 ;  /* 0x00000007f9077221 */ /* 0x000fe20000000000 */
[----:B---3--:R-:W-:Y:S02]  /*e410*/  FMUL R42, R39, 1.4426950216293334961 ;  /* 0x3fb8aa3b272a7820 */ /* 0x008fe40000400000 */
[----:B------:R-:W3:Y:S01]  /*e420*/  LDL.LU R39, [R1+0x6a8] ;  /* 0x0006a80001277983 */ /* 0x000ee20000300800 */
[----:B----4-:R-:W-:-:S03]  /*e430*/  FMUL R30, R19, 1.4426950216293334961 ;  /* 0x3fb8aa3b131e7820 */ /* 0x010fc60000400000 */
[----:B------:R-:W4:Y:S01]  /*e440*/  LDL.LU R19, [R1+0x6ac] ;  /* 0x0006ac0001137983 */ /* 0x000f220000300800 */
[----:B------:R-:W-:Y:S01]  /*e450*/  FADD R7, R248, R7 ;  /* 0x00000007f8077221 */ /* 0x000fe20000000000 */
[----:B------:R-:W-:Y:S01]  /*e460*/  FMUL R137, R137, 1.4426950216293334961 ;  /* 0x3fb8aa3b89897820 */ /* 0x000fe20000400000 */
[----:B------:R-:W-:Y:S01]  /*e470*/  FMUL R131, R131, 1.4426950216293334961 ;  /* 0x3fb8aa3b83837820 */ /* 0x000fe20000400000 */
[----:B------:R-:W-:Y:S01]  /*e480*/  FMUL R127, R127, 1.4426950216293334961 ;  /* 0x3fb8aa3b7f7f7820 */ /* 0x000fe20000400000 */
        /* <DEDUP_REMOVED lines=13> */
[----:B------:R-:W0:Y:S01]  /*e560*/  MUFU.EX2 R137, R137 ;  /* 0x0000008900897308 */ /* 0x000e220000000800 */
[----:B------:R-:W-:Y:S01]  /*e570*/  FMUL R91, R91, 1.4426950216293334961 ;  /* 0x3fb8aa3b5b5b7820 */ /* 0x000fe20000400000 */
[----:B------:R-:W-:Y:S01]  /*e580*/  FMUL R87, R87, 1.4426950216293334961 ;  /* 0x3fb8aa3b57577820 */ /* 0x000fe20000400000 */
[----:B------:R-:W-:Y:S01]  /*e590*/  FADD R7, R139, R7 ;  /* 0x000000078b077221 */ /* 0x000fe20000000000 */
[----:B------:R-:W-:Y:S01]  /*e5a0*/  FMUL R23, R145, 1.4426950216293334961 ;  /* 0x3fb8aa3b91177820 */ /* 0x000fe20000400000 */
[----:B------:R-:W-:Y:S01]  /*e5b0*/  FMUL R79, R140, 1.4426950216293334961 ;  /* 0x3fb8aa3b8c4f7820 */ /* 0x000fe20000400000 */
[----:B------:R-:W-:Y:S01]  /*e5c0*/  FMUL R75, R141, 1.4426950216293334961 ;  /* 0x3fb8aa3b8d4b7820 */ /* 0x000fe20000400000 */
[----:B------:R-:W-:Y:S01]  /*e5d0*/  FADD R7, R3, R7 ;  /* 0x0000000703077221 */ /* 0x000fe20000000000 */
[----:B------:R-:W1:Y:S01]  /*e5e0*/  MUFU.EX2 R131, R131 ;  /* 0x0000008300837308 */ /* 0x000e620000000800 */
[----:B------:R-:W-:Y:S01]  /*e5f0*/  FMUL R71, R252, 1.4426950216293334961 ;  /* 0x3fb8aa3bfc477820 */ /* 0x000fe20000400000 */
[----:B------:R-:W-:Y:S01]  /*e600*/  FMUL R67, R67, 1.4426950216293334961 ;  /* 0x3fb8aa3b43437820 */ /* 0x000fe20000400000 */
[----:B------:R-:W-:Y:S01]  /*e610*/  FADD R7, R136, R7 ;  /* 0x0000000788077221 */ /* 0x000fe20000000000 */
[----:B------:R-:W-:Y:S01]  /*e620*/  FMUL R63, R63, 1.4426950216293334961 ;  /* 0x3fb8aa3b3f3f7820 */ /* 0x000fe20000400000 */
[----:B------:R-:W-:-:S03]  /*e630*/  FMUL R59, R59, 1.4426950216293334961 ;  /* 0x3fb8aa3b3b3b7820 */ /* 0x000fc60000400000 */
[----:B------:R-:W-:Y:S01]  /*e640*/  MUFU.EX2 R62, R62 ;  /* 0x0000003e003e7308 */ /* 0x000fe20000000800 */
[----:B------:R-:W-:Y:S01]  /*e650*/  FADD R7, R138, R7 ;  /* 0x000000078a077221 */ /* 0x000fe20000000000 */
[----:B------:R-:W-:-:S06]  /*e660*/  FMUL R55, R55, 1.4426950216293334961 ;  /* 0x3fb8aa3b37377820 */ /* 0x000fcc0000400000 */
[----:B------:R-:W-:Y:S01]  /*e670*/  MUFU.EX2 R58, R58 ;  /* 0x0000003a003a7308 */ /* 0x000fe20000000800 */
[----:B------:R-:W-:Y:S01]  /*e680*/  FADD R7, R135, R7 ;  /* 0x0000000787077221 */ /* 0x000fe20000000000 */
[----:B------:R-:W-:-:S06]  /*e690*/  FMUL R51, R51, 1.4426950216293334961 ;  /* 0x3fb8aa3b33337820 */ /* 0x000fcc0000400000 */
[----:B------:R-:W-:Y:S01]  /*e6a0*/  MUFU.EX2 R54, R54 ;  /* 0x0000003600367308 */ /* 0x000fe20000000800 */
[----:B------:R-:W-:-:S07]  /*e6b0*/  FMUL R47, R47, 1.4426950216293334961 ;  /* 0x3fb8aa3b2f2f7820 */ /* 0x000fce0000400000 */
[----:B------:R-:W-:Y:S08]  /*e6c0*/  MUFU.EX2 R50, R50 ;  /* 0x0000003200327308 */ /* 0x000ff00000000800 */
[----:B------:R-:W-:Y:S01]  /*e6d0*/  MUFU.EX2 R27, R27 ;  /* 0x0000001b001b7308 */ /* 0x000fe20000000800 */
[----:B--2---:R-:W-:Y:S01]  /*e6e0*/  FMUL R43, R43, 1.4426950216293334961 ;  /* 0x3fb8aa3b2b2b7820 */ /* 0x004fe20000400000 */
[----:B------:R-:W2:Y:S06]  /*e6f0*/  LDL.LU R122, [R1+0x6b0] ;  /* 0x0006b000017a7983 */ /* 0x000eac0000300800 */
[----:B------:R-:W1:Y:S01]  /*e700*/  MUFU.EX2 R127, R127 ;  /* 0x0000007f007f7308 */ /* 0x000e620000000800 */
[----:B0-----:R-:W-:-:S07]  /*e710*/  FADD R6, R137, R7 ;  /* 0x0000000789067221 */ /* 0x001fce0000000000 */
[----:B------:R-:W0:Y:S01]  /*e720*/  MUFU.EX2 R123, R123 ;  /* 0x0000007b007b7308 */ /* 0x000e220000000800 */
[----:B-1----:R-:W-:-:S07]  /*e730*/  FADD R6, R131, R6 ;  /* 0x0000000683067221 */ /* 0x002fce0000000000 */
[----:B------:R-:W1:Y:S01]  /*e740*/  MUFU.EX2 R119, R119 ;  /* 0x0000007700777308 */ /* 0x000e620000000800 */
[----:B------:R-:W-:-:S07]  /*e750*/  FADD R6, R127, R6 ;  /* 0x000000067f067221 */ /* 0x000fce0000000000 */
        /* <DEDUP_REMOVED lines=9> */
[----:B-1----:R-:W-:Y:S01]  /*e7f0*/  FADD R6, R107, R6 ;  /* 0x000000066b067221 */ /* 0x002fe20000000000 */
[----:B------:R-:W-:-:S06]  /*e800*/  FMUL R83, R143, 1.4426950216293334961 ;  /* 0x3fb8aa3b8f537820 */ /* 0x000fcc0000400000 */
[----:B------:R-:W-:Y:S08]  /*e810*/  MUFU.EX2 R46, R46 ;  /* 0x0000002e002e7308 */ /* 0x000ff00000000800 */
[----:B------:R-:W1:Y:S01]  /*e820*/  MUFU.EX2 R35, R35 ;  /* 0x0000002300237308 */ /* 0x000e620000000800 */
[----:B------:R-:W-:-:S07]  /*e830*/  FADD R6, R103, R6 ;  /* 0x0000000667067221 */ /* 0x000fce0000000000 */
[----:B------:R-:W-:Y:S08]  /*e840*/  MUFU.EX2 R45, R45 ;  /* 0x0000002d002d7308 */ /* 0x000ff00000000800 */
[----:B------:R-:W1:Y:S01]  /*e850*/  MUFU.EX2 R95, R95 ;  /* 0x0000005f005f7308 */ /* 0x000e620000000800 */
[----:B0-----:R-:W-:Y:S01]  /*e860*/  FADD R6, R99, R6 ;  /* 0x0000000663067221 */ /* 0x001fe20000000000 */
[----:B------:R-:W-:Y:S01]  /*e870*/  FMUL R41, R15, 1.4426950216293334961 ;  /* 0x3fb8aa3b0f297820 */ /* 0x000fe20000400000 */
[----:B------:R-:W2:Y:S04]  /*e880*/  LDL.LU R126, [R1+0x6b4] ;  /* 0x0006b400017e7983 */ /* 0x000ea80000300800 */
[----:B------:R0:W-:Y:S01]  /*e890*/  STS.U16 [R144+UR4+0x16300], R32 ;  /* 0x0163002090007988 */ /* 0x0001e20008000404 */
[----:B------:R-:W0:Y:S01]  /*e8a0*/  MUFU.EX2 R91, R91 ;  /* 0x0000005b005b7308 */ /* 0x000e220000000800 */
[----:B-1----:R-:W-:-:S02]  /*e8b0*/  FADD R6, R35, R6 ;  /* 0x0000000623067221 */ /* 0x002fc40000000000 */
[----:B------:R-:W-:Y:S04]  /*e8c0*/  STS.U16 [R144+UR4+0x17b00], R8 ;  /* 0x017b000890007988 */ /* 0x000fe80008000404 */
[----:B------:R1:W-:Y:S01]  /*e8d0*/  STS.U16 [R144+UR4+0x17f00], R4 ;  /* 0x017f000490007988 */ /* 0x0003e20008000404 */
[----:B------:R-:W1:Y:S01]  /*e8e0*/  MUFU.EX2 R87, R87 ;  /* 0x0000005700577308 */ /* 0x000e620000000800 */
[----:B------:R-:W-:Y:S01]  /*e8f0*/  FADD R6, R95, R6 ;  /* 0x000000065f067221 */ /* 0x000fe20000000000 */
[----:B------:R-:W-:Y:S01]  /*e900*/  F2FP.F16.F32.PACK_AB R10, R132, R134 ;  /* 0x00000086840a723e */ /* 0x000fe200000000ff */
[----:B------:R-:W2:Y:S01]  /*e910*/  LDL.LU R15, [R1+0x6b8] ;  /* 0x0006b800010f7983 */ /* 0x000ea20000300800 */
[----:B------:R-:W-:Y:S01]  /*e920*/  FMUL R31, R31, 1.4426950216293334961 ;  /* 0x3fb8aa3b1f1f7820 */ /* 0x000fe20000400000 */
[----:B------:R-:W-:Y:S01]  /*e930*/  ULEA UR10, UR10, UR11, 0x12 ;  /* 0x0000000b0a0a7291 */ /* 0x000fe2000f8e90ff */
[----:B------:R-:W2:Y:S02]  /*e940*/  LDC R141, c[0x0][0x3f0] ;  /* 0x0000fc00ff8d7b82 */ /* 0x000ea40000000800 */
        /* <DEDUP_REMOVED lines=17> */
[----:B------:R-:W-:-:S04]  /*ea60*/  FADD R5, R63, R5 ;  /* 0x000000053f057221 */ /* 0x000fc80000000000 */
[----:B------:R-:W-:-:S03]  /*ea70*/  FADD R5, R62, R5 ;  /* 0x000000053e057221 */ /* 0x000fc60000000000 */
[----:B------:R-:W1:Y:S01]  /*ea80*/  MUFU.EX2 R51, R51 ;  /* 0x0000003300337308 */ /* 0x000e620000000800 */
[----:B0-----:R-:W-:-:S04]  /*ea90*/  FADD R5, R59, R5 ;  /* 0x000000053b057221 */ /* 0x001fc80000000000 */
[----:B------:R-:W-:-:S04]  /*eaa0*/  FADD R5, R58, R5 ;  /* 0x000000053a057221 */ /* 0x000fc80000000000 */
[----:B-1----:R-:W-:Y:S01]  /*eab0*/  FADD R5, R55, R5 ;  /* 0x0000000537057221 */ /* 0x002fe20000000000 */
[----:B------:R-:W0:Y:S03]  /*eac0*/  MUFU.EX2 R47, R47 ;  /* 0x0000002f002f7308 */ /* 0x000e260000000800 */
[----:B------:R-:W-:-:S04]  /*ead0*/  FADD R5, R54, R5 ;  /* 0x0000000536057221 */ /* 0x000fc80000000000 */
[----:B------:R-:W-:Y:S01]  /*eae0*/  FADD R5, R51, R5 ;  /* 0x0000000533057221 */ /* 0x000fe20000000000 */
[----:B------:R-:W1:Y:S03]  /*eaf0*/  MUFU.EX2 R43, R43 ;  /* 0x0000002b002b7308 */ /* 0x000e660000000800 */
[----:B------:R-:W-:-:S04]  /*eb00*/  FADD R5, R50, R5 ;  /* 0x0000000532057221 */ /* 0x000fc80000000000 */
[----:B------:R-:W-:Y:S01]  /*eb10*/  FADD R5, R27, R5 ;  /* 0x000000051b057221 */ /* 0x000fe20000000000 */
[----:B------:R-:W1:Y:S03]  /*eb20*/  MUFU.EX2 R42, R42 ;  /* 0x0000002a002a7308 */ /* 0x000e660000000800 */
[----:B0-----:R-:W-:-:S04]  /*eb30*/  FADD R5, R47, R5 ;  /* 0x000000052f057221 */ /* 0x001fc80000000000 */
[----:B------:R-:W-:Y:S01]  /*eb40*/  FADD R5, R46, R5 ;  /* 0x000000052e057221 */ /* 0x000fe20000000000 */
[----:B------:R-:W0:Y:S03]  /*eb50*/  MUFU.EX2 R30, R30 ;  /* 0x0000001e001e7308 */ /* 0x000e260000000800 */
[----:B------:R-:W-:Y:S01]  /*eb60*/  FADD R5, R45, R5 ;  /* 0x000000052d057221 */ /* 0x000fe20000000000 */
[----:B----4-:R-:W-:-:S03]  /*eb70*/  FMUL R6, R19, 1.4426950216293334961 ;  /* 0x3fb8aa3b13067820 */ /* 0x010fc60000400000 */
[----:B-1----:R-:W-:Y:S01]  /*eb80*/  FADD R7, R43, R5 ;  /* 0x000000052b077221 */ /* 0x002fe20000000000 */
[----:B------:R-:W4:Y:S01]  /*eb90*/  LDL.LU R19, [R1+0x6bc] ;  /* 0x0006bc0001137983 */ /* 0x000f220000300800 */
[----:B------:R-:W-:Y:S01]  /*eba0*/  F2FP.F16.F32.PACK_AB R5, R224, R225 ;  /* 0x000000e1e005723e */ /* 0x000fe200000000ff */
[----:B------:R1:W-:Y:S02]  /*ebb0*/  MUFU.EX2 R32, R6 ;  /* 0x0000000600207308 */ /* 0x0003e40000000800 */
[----:B------:R0:W5:Y:S01]  /*ebc0*/  LDL.LU R224, [R1+0x758] ;  /* 0x0007580001e07983 */ /* 0x0001620000300800 */
[----:B------:R-:W-:Y:S01]  /*ebd0*/  FADD R9, R42, R7 ;  /* 0x000000072a097221 */ /* 0x000fe20000000000 */
[----:B------:R-:W-:Y:S02]  /*ebe0*/  F2FP.F16.F32.PACK_AB R7, R240, R241 ;  /* 0x000000f1f007723e */ /* 0x000fe400000000ff */
[----:B------:R0:W5:Y:S01]  /*ebf0*/  LDL.LU R225, [R1+0x754] ;  /* 0x0007540001e17983 */ /* 0x0001620000300800 */
[----:B-1----:R-:W-:-:S03]  /*ec00*/  F2FP.F16.F32.PACK_AB R6, R232, R233 ;  /* 0x000000e9e806723e */ /* 0x002fc600000000ff */
[----:B------:R1:W5:Y:S01]  /*ec10*/  LDL.LU R232, [R1+0x750] ;  /* 0x0007500001e87983 */ /* 0x0003620000300800 */
[----:B------:R-:W-:-:S03]  /*ec20*/  F2FP.F16.F32.PACK_AB R4, R130, R11 ;  /* 0x0000000b8204723e */ /* 0x000fc600000000ff */
[----:B------:R1:W5:Y:S01]  /*ec30*/  LDL.LU R233, [R1+0x74c] ;  /* 0x00074c0001e97983 */ /* 0x0003620000300800 */
[----:B------:R-:W-:Y:S01]  /*ec40*/  F2FP.F16.F32.PACK_AB R8, R248, R249 ;  /* 0x000000f9f808723e */ /* 0x000fe200000000ff */
[----:B0-----:R-:W-:Y:S02]  /*ec50*/  FADD R11, R30, R9 ;  /* 0x000000091e0b7221 */ /* 0x001fe40000000000 */
[----:B------:R1:W5:Y:S01]  /*ec60*/  LDL.LU R240, [R1+0x748] ;  /* 0x0007480001f07983 */ /* 0x0003620000300800 */
[----:B------:R-:W-:-:S03]  /*ec70*/  F2FP.F16.F32.PACK_AB R9, R142, R2 ;  /* 0x000000028e09723e */ /* 0x000fc600000000ff */
[----:B------:R1:W5:Y:S04]  /*ec80*/  LDL.LU R241, [R1+0x744] ;  /* 0x0007440001f17983 */ /* 0x0003680000300800 */
[----:B------:R1:W5:Y:S04]  /*ec90*/  LDL.LU R248, [R1+0x740] ;  /* 0x0007400001f87983 */ /* 0x0003680000300800 */
[----:B------:R1:W5:Y:S04]  /*eca0*/  LDL.LU R249, [R1+0x73c] ;  /* 0x00073c0001f97983 */ /* 0x0003680000300800 */
[----:B------:R1:W5:Y:S04]  /*ecb0*/  LDL.LU R142, [R1+0x738] ;  /* 0x00073800018e7983 */ /* 0x0003680000300800 */
[----:B------:R-:W4:Y:S04]  /*ecc0*/  LDL.LU R2, [R1+0x734] ;  /* 0x0007340001027983 */ /* 0x000f280000300800 */
[----:B------:R1:W5:Y:S04]  /*ecd0*/  LDL.LU R132, [R1+0x730] ;  /* 0x0007300001847983 */ /* 0x0003680000300800 */
[----:B------:R-:W4:Y:S01]  /*ece0*/  LDL.LU R134, [R1+0x72c] ;  /* 0x00072c0001867983 */ /* 0x000f220000300800 */
[----:B------:R-:W0:Y:S01]  /*ecf0*/  MUFU.EX2 R41, R41 ;  /* 0x0000002900297308 */ /* 0x000e220000000800 */
[----:B---3--:R-:W-:-:S07]  /*ed00*/  FMUL R39, R39, 1.4426950216293334961 ;  /* 0x3fb8aa3b27277820 */ /* 0x008fce0000400000 */
[----:B------:R-:W3:Y:S08]  /*ed10*/  MUFU.EX2 R31, R31 ;  /* 0x0000001f001f7308 */ /* 0x000ef00000000800 */
[----:B------:R-:W1:Y:S01]  /*ed20*/  MUFU.EX2 R39, R39 ;  /* 0x0000002700277308 */ /* 0x000e620000000800 */
[----:B--2---:R-:W-:Y:S01]  /*ed30*/  FMUL R38, R122, 1.4426950216293334961 ;  /* 0x3fb8aa3b7a267820 */ /* 0x004fe20000400000 */
[----:B0-----:R-:W-:-:S06]  /*ed40*/  FADD R13, R41, R11 ;  /* 0x0000000b290d7221 */ /* 0x001fcc0000000000 */
[----:B------:R-:W0:Y:S01]  /*ed50*/  MUFU.EX2 R38, R38 ;  /* 0x0000002600267308 */ /* 0x000e220000000800 */
[----:B------:R-:W-:Y:S01]  /*ed60*/  STS.U16 [R144+UR4+0x15f00], R36 ;  /* 0x015f002490007988 */ /* 0x000fe20008000404 */
[----:B------:R-:W-:Y:S02]  /*ed70*/  F2FP.F16.F32.PACK_AB R18, R35, R99 ;  /* 0x000000632312723e */ /* 0x000fe400000000ff */
[----:B------:R-:W-:Y:S01]  /*ed80*/  F2FP.F16.F32.PACK_AB R11, R3, R139 ;  /* 0x0000008b030b723e */ /* 0x000fe200000000ff */
[----:B------:R2:W-:Y:S04]  /*ed90*/  STS.U16 [R144+UR4+0x17700], R12 ;  /* 0x0177000c90007988 */ /* 0x0005e80008000404 */
[----:B------:R0:W5:Y:S04]  /*eda0*/  LDL.LU R3, [R1+0x728] ;  /* 0x0007280001037983 */ /* 0x0001680000300800 */
[----:B------:R0:W-:Y:S01]  /*edb0*/  STS.U16 [R144+UR4+0x15b00], R40 ;  /* 0x015b002890007988 */ /* 0x0001e20008000404 */
[----:B--2---:R-:W-:-:S03]  /*edc0*/  F2FP.F16.F32.PACK_AB R12, R138, R136 ;  /* 0x000000888a0c723e */ /* 0x004fc600000000ff */
[----:B------:R2:W-:Y:S04]  /*edd0*/  STS.U16 [R144+UR4+0x16f00], R20 ;  /* 0x016f001490007988 */ /* 0x0005e80008000404 */
[----:B------:R1:W5:Y:S01]  /*ede0*/  LDL.LU R139, [R1+0x724] ;  /* 0x00072400018b7983 */ /* 0x0003620000300800 */
[----:B0-----:R-:W-:-:S03]  /*edf0*/  MOV R40, UR10 ;  /* 0x0000000a00287c02 */ /* 0x001fc60008000f00 */
[----:B------:R0:W5:Y:S01]  /*ee00*/  LDL.LU R138, [R1+0x720] ;  /* 0x00072000018a7983 */ /* 0x0001620000300800 */
[----:B--2---:R-:W-:-:S03]  /*ee10*/  F2FP.F16.F32.PACK_AB R20, R23, R87 ;  /* 0x000000571714723e */ /* 0x004fc600000000ff */
[----:B------:R0:W5:Y:S01]  /*ee20*/  LDL.LU R136, [R1+0x71c] ;  /* 0x00071c0001887983 */ /* 0x0001620000300800 */
[----:B------:R-:W-:-:S03]  /*ee30*/  F2FP.F16.F32.PACK_AB R14, R127, R131 ;  /* 0x000000837f0e723e */ /* 0x000fc600000000ff */
[----:B------:R-:W-:Y:S01]  /*ee40*/  STS.U16 [R144+UR4+0x10300], R128 ;  /* 0x0103008090007988 */ /* 0x000fe20008000404 */
[----:B------:R-:W-:-:S03]  /*ee50*/  F2FP.F16.F32.PACK_AB R22, R71, R75 ;  /* 0x0000004b4716723e */ /* 0x000fc600000000ff */
[----:B------:R-:W-:Y:S01]  /*ee60*/  STS.U16 [R144+UR4+0x10700], R124 ;  /* 0x0107007c90007988 */ /* 0x000fe20008000404 */
[----:B------:R-:W-:-:S03]  /*ee70*/  F2FP.F16.F32.PACK_AB R25, R55, R58 ;  /* 0x0000003a3719723e */ /* 0x000fc600000000ff */
[----:B------:R-:W-:Y:S01]  /*ee80*/  STS.U16 [R144+UR4+0x10b00], R120 ;  /* 0x010b007890007988 */ /* 0x000fe20008000404 */
[----:B------:R-:W-:-:S03]  /*ee90*/  F2FP.F16.F32.PACK_AB R27, R27, R50 ;  /* 0x000000321b1b723e */ /* 0x000fc600000000ff */
[----:B------:R-:W-:Y:S01]  /*eea0*/  STS.U16 [R144+UR4+0x10f00], R116 ;  /* 0x010f007490007988 */ /* 0x000fe20008000404 */
[----:B------:R-:W-:-:S06]  /*eeb0*/  FMUL R33, R126, 1.4426950216293334961 ;  /* 0x3fb8aa3b7e217820 */ /* 0x000fcc0000400000 */
[----:B------:R-:W2:Y:S01]  /*eec0*/  MUFU.EX2 R33, R33 ;  /* 0x0000002100217308 */ /* 0x000ea20000000800 */
[----:B------:R-:W-:Y:S01]  /*eed0*/  FMUL R37, R15, 1.4426950216293334961 ;  /* 0x3fb8aa3b0f257820 */ /* 0x000fe20000400000 */
[----:B---3--:R-:W-:-:S04]  /*eee0*/  FADD R15, R31, R13 ;  /* 0x0000000d1f0f7221 */ /* 0x008fc80000000000 */
[----:B-1----:R-:W-:Y:S02]  /*eef0*/  FADD R17, R39, R15 ;  /* 0x0000000f27117221 */ /* 0x002fe40000000000 */
[----:B------:R-:W1:Y:S01]  /*ef00*/  MUFU.EX2 R37, R37 ;  /* 0x0000002500257308 */ /* 0x000e620000000800 */
[----:B------:R-:W-:Y:S02]  /*ef10*/  F2FP.F16.F32.PACK_AB R13, R137, R135 ;  /* 0x00000087890d723e */ /* 0x000fe400000000ff */
[----:B------:R0:W5:Y:S01]  /*ef20*/  LDL.LU R135, [R1+0x718] ;  /* 0x0007180001877983 */ /* 0x0001620000300800 */
[----:B------:R-:W-:-:S03]  /*ef30*/  F2FP.F16.F32.PACK_AB R15, R119, R123 ;  /* 0x0000007b770f723e */ /* 0x000fc600000000ff */
[----:B------:R-:W-:Y:S01]  /*ef40*/  STS.U16 [R144+UR4+0x11300], R112 ;  /* 0x0113007090007988 */ /* 0x000fe20008000404 */
[----:B------:R-:W-:-:S03]  /*ef50*/  F2FP.F16.F32.PACK_AB R30, R30, R42 ;  /* 0x0000002a1e1e723e */ /* 0x000fc600000000ff */
[----:B------:R-:W-:Y:S01]  /*ef60*/  STS.U16 [R144+UR4+0x11700], R108 ;  /* 0x0117006c90007988 */ /* 0x000fe20008000404 */
[----:B------:R-:W-:-:S03]  /*ef70*/  F2FP.F16.F32.PACK_AB R31, R31, R41 ;  /* 0x000000291f1f723e */ /* 0x000fc600000000ff */
        /* <DEDUP_REMOVED lines=17> */
[----:B----4-:R-:W-:Y:S01]  /*f090*/  FMUL R34, R19, 1.4426950216293334961 ;  /* 0x3fb8aa3b13227820 */ /* 0x010fe20000400000 */
[----:B------:R-:W-:-:S05]  /*f0a0*/  FADD R19, R32, R17 ;  /* 0x0000001120137221 */ /* 0x000fca0000000000 */
[----:B------:R-:W3:Y:S01]  /*f0b0*/  MUFU.EX2 R34, R34 ;  /* 0x0000002200227308 */ /* 0x000ee20000000800 */
[----:B------:R-:W-:-:S04]  /*f0c0*/  FADD R21, R38, R19 ;  /* 0x0000001326157221 */ /* 0x000fc80000000000 */
[----:B--2---:R-:W-:-:S04]  /*f0d0*/  FADD R23, R33, R21 ;  /* 0x0000001521177221 */ /* 0x004fc80000000000 */
[----:B-1----:R-:W-:-:S04]  /*f0e0*/  FADD R26, R37, R23 ;  /* 0x00000017251a7221 */ /* 0x002fc80000000000 */
[----:B---3--:R-:W-:Y:S01]  /*f0f0*/  FADD R29, R34, R26 ;  /* 0x0000001a221d7221 */ /* 0x008fe20000000000 */
[----:B------:R-:W-:Y:S01]  /*f100*/  FMUL R35, R2, 1.4426950216293334961 ;  /* 0x3fb8aa3b02237820 */ /* 0x000fe20000400000 */
[----:B------:R-:W-:-:S05]  /*f110*/  FMUL R36, R134, 1.4426950216293334961 ;  /* 0x3fb8aa3b86247820 */ /* 0x000fca0000400000 */
[----:B------:R-:W-:Y:S01]  /*f120*/  MUFU.EX2 R35, R35 ;  /* 0x0000002300237308 */ /* 0x000fe20000000800 */
[----:B------:R0:W5:Y:S04]  /*f130*/  LDL.LU R134, [R1+0x714] ;  /* 0x0007140001867983 */ /* 0x0001680000300800 */
[----:B------:R0:W5:Y:S03]  /*f140*/  LDL.LU R2, [R1+0x710] ;  /* 0x0007100001027983 */ /* 0x0001660000300800 */
[----:B------:R-:W1:Y:S01]  /*f150*/  MUFU.EX2 R36, R36 ;  /* 0x0000002400247308 */ /* 0x000e620000000800 */
[----:B------:R-:W-:Y:S01]  /*f160*/  STL [R1+0x63c], R40 ;  /* 0x00063c2801007387 */ /* 0x000fe20000100800 */
[----:B------:R-:W-:-:S03]  /*f170*/  F2FP.F16.F32.PACK_AB R17, R103, R107 ;  /* 0x0000006b6711723e */ /* 0x000fc600000000ff */
[----:B------:R2:W-:Y:S01]  /*f180*/  STS.U16 [R144+UR4+0x16b00], R24 ;  /* 0x016b001890007988 */ /* 0x0005e20008000404 */
[----:B-1----:R-:W-:-:S04]  /*f190*/  FADD R137, R36, R29 ;  /* 0x0000001d24897221 */ /* 0x002fc80000000000 */
[----:B------:R-:W-:Y:S01]  /*f1a0*/  FADD R137, R35, R137 ;  /* 0x0000008923897221 */ /* 0x000fe20000000000 */
[----:B------:R1:W-:Y:S01]  /*f1b0*/  STS.U16 [R144+UR4+0x17300], R16 ;  /* 0x0173001090007988 */ /* 0x0003e20008000404 */
[----:B------:R-:W-:-:S03]  /*f1c0*/  F2FP.F16.F32.PACK_AB R19, R91, R95 ;  /* 0x0000005f5b13723e */ /* 0x000fc600000000ff */
[----:B------:R0:W3:Y:S01]  /*f1d0*/  SHFL.BFLY PT, R140, R137, 0x10, 0x1f ;  /* 0x0e001f00898c7f89 */ /* 0x0000e200000e0000 */
[----:B------:R-:W-:Y:S02]  /*f1e0*/  F2FP.F16.F32.PACK_AB R21, R79, R83 ;  /* 0x000000534f15723e */ /* 0x000fe400000000ff */
[----:B------:R-:W-:Y:S02]  /*f1f0*/  F2FP.F16.F32.PACK_AB R23, R63, R67 ;  /* 0x000000433f17723e */ /* 0x000fe400000000ff */
[----:B--2---:R-:W-:Y:S02]  /*f200*/  F2FP.F16.F32.PACK_AB R24, R59, R62 ;  /* 0x0000003e3b18723e */ /* 0x004fe400000000ff */
[----:B-1----:R-:W-:Y:S02]  /*f210*/  F2FP.F16.F32.PACK_AB R16, R111, R115 ;  /* 0x000000736f10723e */ /* 0x002fe400000000ff */
[----:B------:R-:W-:Y:S02]  /*f220*/  F2FP.F16.F32.PACK_AB R26, R51, R54 ;  /* 0x00000036331a723e */ /* 0x000fe400000000ff */
[----:B------:R-:W-:-:S02]  /*f230*/  F2FP.F16.F32.PACK_AB R28, R46, R47 ;  /* 0x0000002f2e1c723e */ /* 0x000fc400000000ff */
[----:B------:R-:W-:Y:S02]  /*f240*/  F2FP.F16.F32.PACK_AB R29, R43, R45 ;  /* 0x0000002d2b1d723e */ /* 0x000fe400000000ff */
[----:B------:R-:W-:Y:S02]  /*f250*/  F2FP.F16.F32.PACK_AB R32, R32, R39 ;  /* 0x000000272020723e */ /* 0x000fe400000000ff */
[----:B------:R-:W-:Y:S02]  /*f260*/  F2FP.F16.F32.PACK_AB R33, R33, R38 ;  /* 0x000000262121723e */ /* 0x000fe400000000ff */
[----:B------:R-:W-:Y:S02]  /*f270*/  F2FP.F16.F32.PACK_AB R34, R34, R37 ;  /* 0x000000252222723e */ /* 0x000fe400000000ff */
[----:B------:R-:W-:Y:S01]  /*f280*/  F2FP.F16.F32.PACK_AB R35, R35, R36 ;  /* 0x000000242323723e */ /* 0x000fe200000000ff */
[----:B0-----:R-:W-:Y:S06]  /*f290*/  @!P2 BRA `(.L_x_9) ;  /* 0x00000000000ca947 */ /* 0x001fec0003800000 */
[----:B------:R-:W-:-:S13]  /*f2a0*/  R2UR UR10, R40 ;  /* 0x00000000280a72ca */ /* 0x000fda00000e0000 */
[----:B------:R0:W-:Y:S01]  /*f2b0*/  STTM.16dp32bit_t0_t15.x32 tmem[UR10], R4 ;  /* 0x00000004000079ed */ /* 0x0001e20008a8000a */
[----:B------:R0:W-:Y:S02]  /*f2c0*/  STTM.16dp32bit_t16_t31.x32 tmem[UR10+0x20], R4 ;  /* 0x00002004000079ed */ /* 0x0001e40008aa000a */
.L_x_9:
[----:B------:R-:W1:Y:S02]  /*f2d0*/  FENCE.VIEW.ASYNC.T ;  /* 0x00000000000073c6 */ /* 0x000e640000000200 */
[----:B-1----:R-:W-:Y:S01]  /*f2e0*/  BAR.SYNC.DEFER_BLOCKING 0x0 ;  /* 0x0000000000007b1d */ /* 0x002fe20000010000 */
[----:B------:R-:W-:-:S05]  /*f2f0*/  VIADD R141, R141, 0xffffff80 ;  /* 0xffffff808d8d7836 */ /* 0x000fca0000000000 */
[----:B0-----:R-:W0:Y:S01]  /*f300*/  LDTM.x128 R4, tmem[UR7] ;  /* 0x00000007000479ee */ /* 0x001e2200083c0000 */
[----:B------:R-:W-:Y:S01]  /*f310*/  NOP ;  /* 0x0000000000007918 */ /* 0x000fe20000000000 */
[----:B------:R-:W-:Y:S05]  /*f320*/  @!P2 BRA `(.L_x_10) ;  /* 0x000000080004a947 */ /* 0x000fea0003800000 */
[C---:B0-----:R-:W-:Y:S01]  /*f330*/  FMUL R4, R0.reuse, R4 ;  /* 0x0000000400047220 */ /* 0x041fe20000400000 */
[C---:B------:R-:W-:Y:S01]  /*f340*/  FMUL R5, R0.reuse, R5 ;  /* 0x0000000500057220 */ /* 0x040fe20000400000 */
        /* <DEDUP_REMOVED lines=125> */
[----:B------:R-:W-:-:S04]  /*fb20*/  FMUL R131, R0, R131 ;  /* 0x0000008300837220 */ /* 0x000fc80000400000 */
[----:B------:R1:W-:Y:S03]  /*fb30*/  STTM.x128 tmem[UR7], R4 ;  /* 0x00000004000079ed */ /* 0x0003e600083c0007 */
.L_x_10:
[----:B01----:R0:W5:Y:S01]  /*fb40*/  LDL R11, [R1+0x70c] ;  /* 0x00070c00010b7983 */ /* 0x0031620000100800 */
[----:B---3--:R-:W-:Y:S01]  /*fb50*/  FADD R0, R137, R140 ;  /* 0x0000008c89007221 */ /* 0x008fe20000000000 */
[----:B------:R-:W-:Y:S01]  /*fb60*/  MOV R8, UR4 ;  /* 0x0000000400087c02 */ /* 0x000fe20008000f00 */
[----:B------:R-:W1:Y:S02]  /*fb70*/  FENCE.VIEW.ASYNC.T ;  /* 0x00000000000073c6 */ /* 0x000e640000000200 */
[----:B-1----:R-:W-:Y:S01]  /*fb80*/  BAR.SYNC.DEFER_BLOCKING 0x0 ;  /* 0x0000000000007b1d */ /* 0x002fe20000010000 */
[----:B-----5:R-:W-:Y:S01]  /*fb90*/  FADD R142, R142, R0 ;  /* 0x000000008e8e7221 */ /* 0x020fe20000000000 */
[----:B------:R-:W-:Y:S01]  /*fba0*/  ISETP.GE.AND P3, PT, R141, 0x1, PT ;  /* 0x000000018d00780c */ /* 0x000fe20003f66270 */
[----:B------:R-:W-:-:S03]  /*fbb0*/  IMAD.MOV.U32 R0, RZ, RZ, RZ ;  /* 0x000000ffff007224 */ /* 0x000fc600078e00ff */
[----:B------:R1:W-:Y:S06]  /*fbc0*/  MEMBAR.ALL.CTA ;  /* 0x0000000000007992 */ /* 0x0003ec0000008000 */
[----:B-1----:R-:W1:Y:S02]  /*fbd0*/  FENCE.VIEW.ASYNC.S ;  /* 0x00000000000073c6 */ /* 0x002e640000000000 */
[----:B-1----:R-:W-:Y:S06]  /*fbe0*/  BAR.SYNC.DEFER_BLOCKING 0x0 ;  /* 0x0000000000007b1d */ /* 0x002fec0000010000 */
[----:B0-----:R-:W-:Y:S05]  /*fbf0*/  @!P4 BRA `(.L_x_11) ;  /* 0x000000040028c947 */ /* 0x001fea0003800000 */
[----:B------:R-:W-:Y:S01]  /*fc00*/  VIADD R4, R11, 0x10000 ;  /* 0x000100000b047836 */ /* 0x000fe20000000000 */
[----:B------:R-:W-:Y:S01]  /*fc10*/  UIADD3 UR11, UPT, UPT, UR5, 0x190, URZ ;  /* 0x00000190050b7890 */ /* 0x000fe2000fffe0ff */
[----:B------:R-:W-:Y:S01]  /*fc20*/  IMAD.MOV.U32 R6, RZ, RZ, RZ ;  /* 0x000000ffff067224 */ /* 0x000fe200078e00ff */
[----:B------:R-:W-:Y:S02]  /*fc30*/  UIADD3 UR12, UPT, UPT, UR5, 0x198, URZ ;  /* 0x00000198050c7890 */ /* 0x000fe4000fffe0ff */
[----:B------:R-:W-:Y:S01]  /*fc40*/  SHF.R.U32.HI R4, RZ, 0x4, R4 ;  /* 0x00000004ff047819 */ /* 0x000fe20000011604 */
[----:B------:R-:W-:Y:S02]  /*fc50*/  UIADD3 UR13, UPT, UPT, UR5, 0x1a0, URZ ;  /* 0x000001a0050d7890 */ /* 0x000fe4000fffe0ff */
[----:B------:R-:W-:Y:S01]  /*fc60*/  UIADD3 UR14, UPT, UPT, UR5, 0x1a8, URZ ;  /* 0x000001a8050e7890 */ /* 0x000fe2000fffe0ff */
[----:B------:R-:W-:Y:S01]  /*fc70*/  SGXT.U32 R4, R4, 0xe ;  /* 0x0000000e0404781a */ /* 0x000fe20000000000 */
[----:B------:R-:W-:Y:S01]  /*fc80*/  UIADD3 UR15, UPT, UPT, UR5, 0x1b0, URZ ;  /* 0x000001b0050f7890 */ /* 0x000fe2000fffe0ff */
[----:B------:R-:W-:-:S02]  /*fc90*/  UMOV UR18, 0x0 ;  /* 0x0000000000127882 */ /* 0x000fc40000000000 */
[C---:B------:R-:W-:Y:S01]  /*fca0*/  IADD3 R3, P5, PT, R4.reuse, 0x2, RZ ;  /* 0x0000000204037810 */ /* 0x040fe20007fbe0ff */
[----:B------:R-:W-:Y:S01]  /*fcb0*/  UMOV UR19, 0x8400010 ;  /* 0x0840001000137882 */ /* 0x000fe20000000000 */
[----:B------:R-:W-:Y:S01]  /*fcc0*/  R2UR UR10, R4 ;  /* 0x00000000040a72ca */ /* 0x000fe200000e0000 */
[----:B------:R-:W-:Y:S01]  /*fcd0*/  UIADD3 UR16, UPT, UPT, UR5, 0x1b8, URZ ;  /* 0x000001b805107890 */ /* 0x000fe2000fffe0ff */
[C---:B------:R-:W-:Y:S01]  /*fce0*/  IADD3 R4, P6, PT, R3.reuse, 0x2, RZ ;  /* 0x0000000203047810 */ /* 0x040fe20007fde0ff */
[----:B------:R-:W-:Y:S01]  /*fcf0*/  UMOV UR24, 0x0 ;  /* 0x0000000000187882 */ /* 0x000fe20000000000 */
[----:B------:R-:W-:Y:S01]  /*fd00*/  IADD3.X R6, PT, PT, R6, 0x40004040, RZ, P5, !PT ;  /* 0x4000404006067810 */ /* 0x000fe20002ffe4ff */
[----:B------:R-:W-:Y:S01]  /*fd10*/  UMOV UR25, 0x8400010 ;  /* 0x0840001000197882 */ /* 0x000fe20000000000 */
[----:B------:R-:W-:Y:S01]  /*fd20*/  R2UR UR26, R4 ;  /* 0x00000000041a72ca */ /* 0x000fe200000e0000 */
[----:B------:R-:W-:Y:S01]  /*fd30*/  UMOV UR28, 0x0 ;  /* 0x00000000001c7882 */ /* 0x000fe20000000000 */
[C---:B------:R-:W-:Y:S01]  /*fd40*/  IADD3 R4, P4, PT, R3.reuse, 0x4, RZ ;  /* 0x0000000403047810 */ /* 0x040fe20007f9e0ff */
[----:B------:R-:W-:Y:S01]  /*fd50*/  UMOV UR29, 0x8400010 ;  /* 0x08400010001d7882 */ /* 0x000fe20000000000 */
[----:B------:R-:W-:Y:S01]  /*fd60*/  IADD3.X R5, PT, PT, R6, RZ, RZ, P6, !PT ;  /* 0x000000ff06057210 */ /* 0x000fe200037fe4ff */
[----:B------:R-:W-:Y:S01]  /*fd70*/  UMOV UR32, 0x0 ;  /* 0x0000000000207882 */ /* 0x000fe20000000000 */
[----:B------:R-:W-:Y:S01]  /*fd80*/  R2UR UR30, R4 ;  /* 0x00000000041e72ca */ /* 0x000fe200000e0000 */
[----:B------:R-:W-:Y:S01]  /*fd90*/  UMOV UR33, 0x8400010 ;  /* 0x0840001000217882 */ /* 0x000fe20000000000 */
[C---:B------:R-:W-:Y:S01]  /*fda0*/  IADD3 R4, P5, PT, R3.reuse, 0x7fe, RZ ;  /* 0x000007fe03047810 */ /* 0x040fe20007fbe0ff */
[----:B------:R-:W-:Y:S01]  /*fdb0*/  UMOV UR36, 0x0 ;  /* 0x0000000000247882 */ /* 0x000fe20000000000 */
[C---:B------:R-:W-:Y:S01]  /*fdc0*/  R2UR UR22, R3.reuse ;  /* 0x00000000031672ca */ /* 0x040fe200000e0000 */
[----:B------:R-:W-:Y:S01]  /*fdd0*/  UMOV UR37, 0x8400010 ;  /* 0x0840001000257882 */ /* 0x000fe20000000000 */
[----:B------:R-:W-:Y:S01]  /*fde0*/  R2UR UR34, R4 ;  /* 0x00000000042272ca */ /* 0x000fe200000e0000 */
[----:B------:R-:W-:Y:S01]  /*fdf0*/  UMOV UR40, 0x0 ;  /* 0x0000000000287882 */ /* 0x000fe20000000000 */
[----:B------:R-:W-:Y:S01]  /*fe00*/  IADD3 R4, P6, PT, R3, 0x800, RZ ;  /* 0x0000080003047810 */ /* 0x000fe20007fde0ff */
[----:B------:R-:W-:Y:S01]  /*fe10*/  UMOV UR41, 0x8400010 ;  /* 0x0840001000297882 */ /* 0x000fe20000000000 */
[----:B------:R-:W-:Y:S01]  /*fe20*/  R2UR UR27, R5 ;  /* 0x00000000051b72ca */ /* 0x000fe200000e0000 */
[----:B------:R-:W-:Y:S01]  /*fe30*/  UMOV UR44, 0x0 ;  /* 0x00000000002c7882 */ /* 0x000fe20000000000 */
[----:B------:R-:W-:Y:S01]  /*fe40*/  R2UR UR38, R4 ;  /* 0x00000000042672ca */ /* 0x000fe200000e0000 */
[--C-:B------:R-:W-:Y:S01]  /*fe50*/  IMAD.X R4, RZ, RZ, R6.reuse, P4 ;  /* 0x000000ffff047224 */ /* 0x100fe200020e0606 */
[C---:B------:R-:W-:Y:S01]  /*fe60*/  IADD3.X R7, PT, PT, R6.reuse, RZ, RZ, P6, !PT ;  /* 0x000000ff06077210 */ /* 0x040fe200037fe4ff */
[----:B------:R-:W-:Y:S01]  /*fe70*/  UMOV UR45, 0x8400010 ;  /* 0x08400010002d7882 */ /* 0x000fe20000000000 */
[----:B------:R-:W-:Y:S01]  /*fe80*/  R2UR UR23, R6 ;  /* 0x00000000061772ca */ /* 0x000fe200000e0000 */
[----:B------:R-:W-:Y:S01]  /*fe90*/  UMOV UR48, 0x0 ;  /* 0x0000000000307882 */ /* 0x000fe20000000000 */
[----:B------:R-:W-:Y:S01]  /*fea0*/  R2UR UR31, R4 ;  /* 0x00000000041f72ca */ /* 0x000fe200000e0000 */
[----:B------:R-:W-:Y:S01]  /*feb0*/  IMAD.X R4, RZ, RZ, R6, P5 ;  /* 0x000000ffff047224 */ /* 0x000fe200028e0606 */
[----:B------:R-:W-:-:S02]  /*fec0*/  ELECT P5, URZ, PT ;  /* 0x0000000000ff782f */ /* 0x000fc400038a0000 */
[----:B------:R-:W-:Y:S01]  /*fed0*/  R2UR UR39, R7 ;  /* 0x00000000072772ca */ /* 0x000fe200000e0000 */
[----:B------:R-:W-:Y:S01]  /*fee0*/  UMOV UR49, 0x8400010 ;  /* 0x0840001000317882 */ /* 0x000fe20000000000 */
[----:B------:R-:W-:Y:S02]  /*fef0*/  R2UR UR35, R4 ;  /* 0x00000000042372ca */ /* 0x000fe400000e0000 */
[C---:B------:R-:W-:Y:S02]  /*ff00*/  IADD3 R4, P4, PT, R3.reuse, 0x802, RZ ;  /* 0x0000080203047810 */ /* 0x040fe40007f9e0ff */
[----:B------:R-:W-:Y:S02]  /*ff10*/  IADD3 R3, P6, PT, R3, 0x804, RZ ;  /* 0x0000080403037810 */ /* 0x000fe40007fde0ff */
[----:B------:R-:W-:Y:S01]  /*ff20*/  R2UR UR42, R4 ;  /* 0x00000000042a72ca */ /* 0x000fe200000e0000 */
[----:B------:R-:W-:Y:S01]  /*ff30*/  IMAD.U32 R4, RZ, RZ, UR10 ;  /* 0x0000000aff047e24 */ /* 0x000fe2000f8e00ff */
[----:B------:R-:W-:Y:S01]  /*ff40*/  R2UR UR46, R3 ;  /* 0x00000000032e72ca */ /* 0x000fe200000e0000 */
[----:B------:R-:W-:-:S02]  /*ff50*/  HFMA2 R3, -RZ, RZ, 0, 0 ;  /* 0x00000000ff037431 */ /* 0x000fc400000001ff */
[----:B------:R-:W-:Y:S01]  /*ff60*/  @P5 IMAD.MOV.U32 R5, RZ, RZ, 0x40004040 ;  /* 0x40004040ff055424 */ /* 0x000fe200078e00ff */
[----:B------:R-:W-:Y:S01]  /*ff70*/  UIADD3 UR10, UPT, UPT, UR5, 0x188, URZ ;  /* 0x00000188050a7890 */ /* 0x000fe2000fffe0ff */
[----:B------:R-:W-:-:S03]  /*ff80*/  @P5 R2UR UR20, R4 ;  /* 0x00000000041452ca */ /* 0x000fc600000e0000 */
[----:B------:R-:W-:Y:S02]  /*ff90*/  @P5 R2UR UR21, R5 ;  /* 0x00000000051552ca */ /* 0x000fe400000e0000 */
[----:B------:R-:W-:-:S04]  /*ffa0*/  @P5 MOV R4, R2 ;  /* 0x0000000200045202 */ /* 0x000fc80000000f00 */
[----:B------:R-:W-:Y:S01]  /*ffb0*/  @P5 R2UR UR17, R4 ;  /* 0x00000000041152ca */ /* 0x000fe200000e0000 */
[--C-:B------:R-:W-:Y:S02]  /*ffc0*/  IMAD.X R4, RZ, RZ, R6.reuse, P4 ;  /* 0x000000ffff047224 */ /* 0x100fe400020e0606 */
[----:B------:R-:W-:-:S04]  /*ffd0*/  IMAD.X R6, RZ, RZ, R6, P6 ;  /* 0x000000ffff067224 */ /* 0x000fc800030e0606 */
[----:B------:R0:W-:Y:S01]  /*ffe0*/  UTCHMMA tmem[UR75], gdesc[UR20], tmem[UR5], tmem[UR18], idesc[UR19], UPT ;  /* 0x00ff12144b0079ea */ /* 0x0001e2000b800005 */
[----:B------:R-:W-:Y:S01]  /*fff0*/  R2UR UR43, R4 ;  /* 0x00000000042b72ca */ /* 0x000fe200000e0000 */
[----:B------:R0:W-:Y:S01]  /*10000*/  UTCHMMA tmem[UR10], gdesc[UR22], tmem[UR5], tmem[UR24], idesc[UR25], UPT ;  /* 0x00ff18160a0079ea */ /* 0x0001e2000b800005 */
[----:B------:R-:W-:Y:S01]  /*10010*/  R2UR UR47, R6 ;  /* 0x00000000062f72ca */ /* 0x000fe200000e0000 */
[----:B------:R0:W-:Y:S01]  /*10020*/  UTCHMMA tmem[UR11], gdesc[UR26], tmem[UR5], tmem[UR28], idesc[UR29], UPT ;  /* 0x00ff1c1a0b0079ea */ /* 0x0001e2000b800005 */
[----:B------:R0:W-:Y:S01]  /*10030*/  UTCHMMA tmem[UR12], gdesc[UR30], tmem[UR5], tmem[UR32], idesc[UR33], UPT ;  /* 0x00ff201e0c0079ea */ /* 0x0001e2000b800005 */
[----:B------:R0:W-:Y:S01]  /*10040*/  UTCHMMA tmem[UR13], gdesc[UR34], tmem[UR5], tmem[UR36], idesc[UR37], UPT ;  /* 0x00ff24220d0079ea */ /* 0x0001e2000b800005 */
[----:B------:R0:W-:Y:S07]  /*10050*/  UTCHMMA tmem[UR14], gdesc[UR38], tmem[UR5], tmem[UR40], idesc[UR41], UPT ;  /* 0x00ff28260e0079ea */ /* 0x0001ee000b800005 */
[----:B------:R0:W-:Y:S02]  /*10060*/  UTCHMMA tmem[UR15], gdesc[UR42], tmem[UR5], tmem[UR44], idesc[UR45], UPT ;  /* 0x00ff2c2a0f0079ea */ /* 0x0001e4000b800005 */
[----:B------:R0:W-:Y:S01]  /*10070*/  UTCHMMA tmem[UR16], gdesc[UR46], tmem[UR5], tmem[UR48], idesc[UR49], UPT ;  /* 0x00ff302e100079ea */ /* 0x0001e2000b800005 */
[----:B------:R0:W-:Y:S01]  /*10080*/  UTCBAR [UR17], URZ ;  /* 0x000000ff110073e9 */ /* 0x0001e200080000ff */
[----:B------:R-:W-:Y:S01]  /*10090*/  NOP ;  /* 0x0000000000007918 */ /* 0x000fe20000000000 */
.L_x_11:
[----:B------:R-:W-:Y:S02]  /*100a0*/  FSEL R132, R132, -INF , P2 ;  /* 0xff80000084847808 */ /* 0x000fe40001000000 */
[----:B------:R-:W-:Y:S01]  /*100b0*/  FSEL R142, R142, 1, P2 ;  /* 0x3f8000008e8e7808 */ /* 0x000fe20001000000 */
[----:B------:R-:W-:Y:S06]  /*100c0*/  @!P3 BRA `(.L_x_12) ;  /* 0x00000074001cb947 */ /* 0x000fec0003800000 */
[----:B------:R-:W1:Y:S01]  /*100d0*/  S2R R4, SR_TID.X ;  /* 0x0000000000047919 */ /* 0x000e620000002100 */
[----:B------:R-:W-:Y:S01]  /*100e0*/  SHF.R.U32.HI R138, RZ, 0x4, R138 ;  /* 0x00000004ff8a7819 */ /* 0x000fe2000001168a */
[----:B------:R-:W-:Y:S01]  /*100f0*/  VIADD R252, R11, 0x30000 ;  /* 0x000300000bfc7836 */ /* 0x000fe20000000000 */
[----:B------:R-:W-:Y:S01]  /*10100*/  R2UR UR6, R2 ;  /* 0x00000000020672ca */ /* 0x000fe200000e0000 */
[----:B------:R-:W-:Y:S01]  /*10110*/  HFMA2 R139, -RZ, RZ, 0, 5.9604644775390625e-08 ;  /* 0x00000001ff8b7431 */ /* 0x000fe200000001ff */
[----:B------:R-:W-:Y:S01]  /*10120*/  SGXT.U32 R0, R138, 0xe ;  /* 0x0000000e8a00781a */ /* 0x000fe20000000000 */
[----:B------:R-:W-:Y:S01]  /*10130*/  IMAD.MOV.U32 R143, RZ, RZ, RZ ;  /* 0x000000ffff8f7224 */ /* 0x000fe200078e00ff */
[----:B------:R-:W-:Y:S01]  /*10140*/  SHF.R.U32.HI R252, RZ, 0x4, R252 ;  /* 0x00000004fffc7819 */ /* 0x000fe200000116fc */
[----:B------:R-:W-:Y:S01]  /*10150*/  IMAD.MOV.U32 R140, RZ, RZ, RZ ;  /* 0x000000ffff8c7224 */ /* 0x000fe200078e00ff */
[----:B------:R-:W-:Y:S01]  /*10160*/  MOV R68, R132 ;  /* 0x0000008400447202 */ /* 0x000fe20000000f00 */
[----:B------:R2:W-:Y:S01]  /*10170*/  STL [R1+0x638], R0 ;  /* 0x0006380001007387 */ /* 0x0005e20000100800 */
[----:B------:R-:W-:-:S02]  /*10180*/  SGXT.U32 R252, R252, 0xe ;  /* 0x0000000efcfc781a */ /* 0x000fc40000000000 */
[----:B--2---:R-:W-:-:S04]  /*10190*/  IADD3 R0, P3, PT, R0, 0x2, RZ ;  /* 0x0000000200007810 */ /* 0x004fc80007f7e0ff */
[----:B0-----:R-:W-:Y:S01]  /*101a0*/  R2UR UR10, R0 ;  /* 0x00000000000a72ca */ /* 0x001fe200000e0000 */
[----:B------:R-:W-:Y:S01]  /*101b0*/  HFMA2 R0, -RZ, RZ, 0, 0 ;  /* 0x00000000ff007431 */ /* 0x000fe200000001ff */
[----:B-1----:R-:W-:-:S04]  /*101c0*/  SHF.R.U32.HI R4, RZ, 0x5, R4 ;  /* 0x00000005ff047819 */ /* 0x002fc80000011604 */
[----:B------:R-:W-:Y:S02]  /*101d0*/  IADD3.X R0, PT, PT, R0, 0x40004040, RZ, P3, !PT ;  /* 0x4000404000007810 */ /* 0x000fe40001ffe4ff */
[----:B------:R-:W-:Y:S02]  /*101e0*/  ISETP.NE.U32.AND P2, PT, R4, RZ, PT ;  /* 0x000000ff0400720c */ /* 0x000fe40003f45070 */
[----:B------:R-:W-:Y:S02]  /*101f0*/  SHF.R.U32.HI R4, RZ, 0x4, R8 ;  /* 0x00000004ff047819 */ /* 0x000fe40000011608 */
[----:B------:R-:W-:Y:S02]  /*10200*/  R2UR UR11, R0 ;  /* 0x00000000000b72ca */ /* 0x000fe400000e0000 */
[----:B------:R-:W-:-:S04]  /*10210*/  SGXT.U32 R4, R4, 0xe ;  /* 0x0000000e0404781a */ /* 0x000fc80000000000 */
[----:B------:R-:W-:-:S04]  /*10220*/  IADD3 R0, P3, PT, R4, 0x8000080, RZ ;  /* 0x0800008004007810 */ /* 0x000fc80007f7e0ff */
[C---:B------:R-:W-:Y:S02]  /*10230*/  IADD3 R2, P4, PT, R0.reuse, 0x80, RZ ;  /* 0x0000008000027810 */ /* 0x040fe40007f9e0ff */
[----:B------:R-:W-:Y:S01]  /*10240*/  R2UR UR38, R0 ;  /* 0x00000000002672ca */ /* 0x000fe200000e0000 */
[----:B------:R-:W-:Y:S01]  /*10250*/  UIADD3.64 UR76, UPT, UPT, UR10, 0x2, URZ ;  /* 0x000000020a4c7897 */ /* 0x000fe2000fffe0ff */
[----:B------:R-:W-:Y:S01]  /*10260*/  R2UR UR12, R2 ;  /* 0x00000000020c72ca */ /* 0x000fe200000e0000 */
[----:B------:R-:W-:Y:S01]  /*10270*/  UIADD3.64 UR44, UPT, UPT, UR10, 0x4, URZ ;  /* 0x000000040a2c7897 */ /* 0x000fe2000fffe0ff */
[----:B------:R-:W-:Y:S01]  /*10280*/  IADD3 R2, P6, PT, R0, 0x100, RZ ;  /* 0x0000010000027810 */ /* 0x000fe20007fde0ff */
[----:B------:R-:W-:Y:S02]  /*10290*/  UIADD3.64 UR46, UPT, UPT, UR10, 0x3fe, URZ ;  /* 0x000003fe0a2e7897 */ /* 0x000fe4000fffe0ff */
[----:B------:R-:W-:Y:S01]  /*102a0*/  UIADD3.64 UR48, UPT, UPT, UR10, 0x400, URZ ;  /* 0x000004000a307897 */ /* 0x000fe2000fffe0ff */
[----:B------:R-:W-:Y:S01]  /*102b0*/  R2UR UR14, R2 ;  /* 0x00000000020e72ca */ /* 0x000fe200000e0000 */
[----:B------:R-:W-:Y:S01]  /*102c0*/  UIADD3.64 UR50, UPT, UPT, UR10, 0x402, URZ ;  /* 0x000004020a327897 */ /* 0x000fe2000fffe0ff */
[----:B------:R-:W-:Y:S01]  /*102d0*/  IADD3 R2, P5, PT, R0, 0x180, RZ ;  /* 0x0000018000027810 */ /* 0x000fe20007fbe0ff */
[----:B------:R-:W-:-:S02]  /*102e0*/  UIADD3.64 UR52, UPT, UPT, UR10, 0x404, URZ ;  /* 0x000004040a347897 */ /* 0x000fc4000fffe0ff */
[----:B------:R-:W-:Y:S01]  /*102f0*/  UIADD3.64 UR54, UPT, UPT, UR10, 0x7fe, URZ ;  /* 0x000007fe0a367897 */ /* 0x000fe2000fffe0ff */
[----:B------:R-:W-:Y:S01]  /*10300*/  R2UR UR16, R2 ;  /* 0x00000000021072ca */ /* 0x000fe200000e0000 */
[----:B------:R-:W-:Y:S01]  /*10310*/  IMAD.MOV.U32 R2, RZ, RZ, RZ ;  /* 0x000000ffff027224 */ /* 0x000fe200078e00ff */
[----:B------:R-:W-:Y:S02]  /*10320*/  UIADD3.64 UR56, UPT, UPT, UR10, 0x800, URZ ;  /* 0x000008000a387897 */ /* 0x000fe4000fffe0ff */
[----:B------:R-:W-:Y:S02]  /*10330*/  UIADD3.64 UR58, UPT, UPT, UR10, 0x802, URZ ;  /* 0x000008020a3a7897 */ /* 0x000fe4000fffe0ff */
[----:B------:R-:W-:Y:S01]  /*10340*/  IADD3.X R2, PT, PT, R2, 0x40004040, RZ, P3, !PT ;  /* 0x4000404002027810 */ /* 0x000fe20001ffe4ff */
[----:B------:R-:W-:Y:S01]  /*10350*/  UIADD3.64 UR60, UPT, UPT, UR10, 0x804, URZ ;  /* 0x000008040a3c7897 */ /* 0x000fe2000fffe0ff */
[----:B------:R-:W-:Y:S01]  /*10360*/  IADD3 R3, P3, PT, R0, 0x200, RZ ;  /* 0x0000020000037810 */ /* 0x000fe20007f7e0ff */
[----:B------:R-:W-:Y:S01]  /*10370*/  UIADD3.64 UR62, UPT, UPT, UR10, 0xbfe, URZ ;  /* 0x00000bfe0a3e7897 */ /* 0x000fe2000fffe0ff */
[----:B------:R-:W-:Y:S01]  /*10380*/  IADD3.X R7, PT, PT, R2, RZ, RZ, P6, !PT ;  /* 0x000000ff02077210 */ /* 0x000fe200037fe4ff */
[--C-:B------:R-:W-:Y:S01]  /*10390*/  IMAD.X R8, RZ, RZ, R2.reuse, P4 ;  /* 0x000000ffff087224 */ /* 0x100fe200020e0602 */
[----:B------:R-:W-:Y:S01]  /*103a0*/  R2UR UR18, R3 ;  /* 0x00000000031272ca */ /* 0x000fe200000e0000 */
[--C-:B------:R-:W-:Y:S01]  /*103b0*/  IMAD.X R6, RZ, RZ, R2.reuse, P5 ;  /* 0x000000ffff067224 */ /* 0x100fe200028e0602 */
[----:B------:R-:W-:Y:S01]  /*103c0*/  IADD3 R3, P4, PT, R0, 0x280, RZ ;  /* 0x0000028000037810 */ /* 0x000fe20007f9e0ff */
[----:B------:R-:W-:Y:S01]  /*103d0*/  IMAD.X R5, RZ, RZ, R2, P3 ;  /* 0x000000ffff057224 */ /* 0x000fe200018e0602 */
[----:B------:R-:W-:Y:S01]  /*103e0*/  R2UR UR13, R8 ;  /* 0x00000000080d72ca */ /* 0x000fe200000e0000 */
[----:B------:R-:W-:Y:S01]  /*103f0*/  UIADD3.64 UR64, UPT, UPT, UR10, 0xc00, URZ ;  /* 0x00000c000a407897 */ /* 0x000fe2000fffe0ff */
[----:B------:R-:W-:Y:S01]  /*10400*/  R2UR UR20, R3 ;  /* 0x00000000031472ca */ /* 0x000fe200000e0000 */
[----:B------:R-:W-:Y:S01]  /*10410*/  UIADD3.64 UR66, UPT, UPT, UR10, 0xc02, URZ ;  /* 0x00000c020a427897 */ /* 0x000fe2000fffe0ff */
[----:B------:R-:W-:Y:S01]  /*10420*/  IADD3 R3, P6, PT, R0, 0x300, RZ ;  /* 0x0000030000037810 */ /* 0x000fe20007fde0ff */
[----:B------:R-:W-:Y:S01]  /*10430*/  UIADD3.64 UR68, UPT, UPT, UR10, 0xc04, URZ ;  /* 0x00000c040a447897 */ /* 0x000fe2000fffe0ff */
[----:B------:R-:W-:-:S02]  /*10440*/  IADD3.X R9, PT, PT, R2, RZ, RZ, P4, !PT ;  /* 0x000000ff02097210 */ /* 0x000fc400027fe4ff */
[----:B------:R-:W-:Y:S01]  /*10450*/  R2UR UR22, R3 ;  /* 0x00000000031672ca */ /* 0x000fe200000e0000 */
[--C-:B------:R-:W-:Y:S01]  /*10460*/  IMAD.X R10, RZ, RZ, R2.reuse, P6 ;  /* 0x000000ffff0a7224 */ /* 0x100fe200030e0602 */
[C---:B------:R-:W-:Y:S02]  /*10470*/  IADD3 R3, P5, PT, R0.reuse, 0x380, RZ ;  /* 0x0000038000037810 */ /* 0x040fe40007fbe0ff */
[----:B------:R-:W-:Y:S02]  /*10480*/  R2UR UR15, R7 ;  /* 0x00000000070f72ca */ /* 0x000fe400000e0000 */
[----:B------:R-:W-:Y:S01]  /*10490*/  R2UR UR24, R3 ;  /* 0x00000000031872ca */ /* 0x000fe200000e0000 */
[----:B------:R-:W-:Y:S01]  /*104a0*/  IMAD.X R8, RZ, RZ, R2, P5 ;  /* 0x000000ffff087224 */ /* 0x000fe200028e0602 */
[----:B------:R-:W-:Y:S02]  /*104b0*/  IADD3 R3, P3, PT, R0, 0x400, RZ ;  /* 0x0000040000037810 */ /* 0x000fe40007f7e0ff */
[----:B------:R-:W-:-:S02]  /*104c0*/  R2UR UR17, R6 ;  /* 0x00000000061172ca */ /* 0x000fc400000e0000 */
[----:B------:R-:W-:Y:S02]  /*104d0*/  R2UR UR26, R3 ;  /* 0x00000000031a72ca */ /* 0x000fe400000e0000 */
[----:B------:R-:W-:Y:S02]  /*104e0*/  IADD3 R3, P4, PT, R0, 0x480, RZ ;  /* 0x0000048000037810 */ /* 0x000fe40007f9e0ff */
[----:B------:R-:W-:Y:S02]  /*104f0*/  IADD3.X R7, PT, PT, R2, RZ, RZ, P3, !PT ;  /* 0x000000ff02077210 */ /* 0x000fe40001ffe4ff */
[----:B------:R-:W-:Y:S01]  /*10500*/  R2UR UR28, R3 ;  /* 0x00000000031c72ca */ /* 0x000fe200000e0000 */
[----:B------:R-:W-:Y:S01]  /*10510*/  IMAD.X R6, RZ, RZ, R2, P4 ;  /* 0x000000ffff067224 */ /* 0x000fe200020e0602 */
[----:B------:R-:W-:Y:S02]  /*10520*/  IADD3 R3, P6, PT, R0, 0x500, RZ ;  /* 0x0000050000037810 */ /* 0x000fe40007fde0ff */
[----:B------:R-:W-:-:S02]  /*10530*/  R2UR UR19, R5 ;  /* 0x00000000051372ca */ /* 0x000fc400000e0000 */
[----:B------:R-:W-:Y:S02]  /*10540*/  R2UR UR30, R3 ;  /* 0x00000000031e72ca */ /* 0x000fe400000e0000 */
[----:B------:R-:W-:Y:S02]  /*10550*/  IADD3 R3, P5, PT, R0, 0x580, RZ ;  /* 0x0000058000037810 */ /* 0x000fe40007fbe0ff */
[----:B------:R-:W-:Y:S02]  /*10560*/  IADD3.X R5, PT, PT, R2, RZ, RZ, P6, !PT ;  /* 0x000000ff02057210 */ /* 0x000fe400037fe4ff */
[----:B------:R-:W-:Y:S02]  /*10570*/  R2UR UR32, R3 ;  /* 0x00000000032072ca */ /* 0x000fe400000e0000 */
[----:B------:R-:W-:Y:S02]  /*10580*/  IADD3 R3, P3, PT, R0, 0x600, RZ ;  /* 0x0000060000037810 */ /* 0x000fe40007f7e0ff */
[----:B------:R-:W-:-:S02]  /*10590*/  R2UR UR31, R5 ;  /* 0x00000000051f72ca */ /* 0x000fc400000e0000 */
[----:B------:R-:W-:Y:S01]  /*105a0*/  R2UR UR34, R3 ;  /* 0x00000000032272ca */ /* 0x000fe200000e0000 */
[----:B------:R-:W0:Y:S01]  /*105b0*/  LDC R5, c[0x0][0x3d4] ;  /* 0x0000f500ff057b82 */ /* 0x000e220000000800 */
[C---:B------:R-:W-:Y:S02]  /*105c0*/  IADD3 R3, P4, PT, R0.reuse, 0x680, RZ ;  /* 0x0000068000037810 */ /* 0x040fe40007f9e0ff */
[----:B------:R-:W-:Y:S02]  /*105d0*/  IADD3 R0, P6, PT, R0, 0x700, RZ ;  /* 0x0000070000007810 */ /* 0x000fe40007fde0ff */
[----:B------:R-:W-:Y:S02]  /*105e0*/  R2UR UR36, R3 ;  /* 0x00000000032472ca */ /* 0x000fe400000e0000 */
[----:B------:R-:W-:Y:S01]  /*105f0*/  R2UR UR40, R0 ;  /* 0x00000000002872ca */ /* 0x000fe200000e0000 */
[----:B------:R-:W-:Y:S01]  /*10600*/  IMAD.X R0, RZ, RZ, R2, P5 ;  /* 0x000000ffff007224 */ /* 0x000fe200028e0602 */
[----:B------:R-:W-:-:S02]  /*10610*/  IADD3 R3, P5, PT, R252, 0x2, RZ ;  /* 0x00000002fc037810 */ /* 0x000fc40007fbe0ff */
[----:B------:R-:W-:Y:S02]  /*10620*/  R2UR UR29, R6 ;  /* 0x00000000061d72ca */ /* 0x000fe400000e0000 */
[----:B------:R-:W-:Y:S01]  /*10630*/  R2UR UR42, R3 ;  /* 0x00000000032a72ca */ /* 0x000fe200000e0000 */
[----:B------:R-:W-:Y:S01]  /*10640*/  IMAD.MOV.U32 R3, RZ, RZ, RZ ;  /* 0x000000ffff037224 */ /* 0x000fe200078e00ff */
[----:B------:R-:W-:Y:S01]  /*10650*/  R2UR UR33, R0 ;  /* 0x00000000002172ca */ /* 0x000fe200000e0000 */
[----:B------:R-:W-:Y:S01]  /*10660*/  IMAD.X R0, RZ, RZ, R2, P3 ;  /* 0x000000ffff007224 */ /* 0x000fe200018e0602 */
[----:B------:R-:W1:Y:S01]  /*10670*/  LDC R6, c[0x0][0x3c4] ;  /* 0x0000f100ff067b82 */ /* 0x000e620000000800 */
[----:B------:R-:W-:Y:S02]  /*10680*/  R2UR UR39, R2 ;  /* 0x00000000022772ca */ /* 0x000fe400000e0000 */
[----:B------:R-:W-:Y:S02]  /*10690*/  IADD3.X R3, PT, PT, R3, 0x40004040, RZ, P5, !PT ;  /* 0x4000404003037810 */ /* 0x000fe40002ffe4ff */
[----:B------:R-:W-:-:S02]  /*106a0*/  R2UR UR35, R0 ;  /* 0x00000000002372ca */ /* 0x000fc400000e0000 */
[----:B------:R-:W-:Y:S02]  /*106b0*/  R2UR UR43, R3 ;  /* 0x00000000032b72ca */ /* 0x000fe400000e0000 */
[----:B------:R-:W-:Y:S02]  /*106c0*/  IADD3.X R0, PT, PT, R2, RZ, RZ, P4, !PT ;  /* 0x000000ff02007210 */ /* 0x000fe400027fe4ff */
[----:B------:R-:W-:Y:S02]  /*106d0*/  R2UR UR27, R7 ;  /* 0x00000000071b72ca */ /* 0x000fe400000e0000 */
[----:B------:R-:W-:Y:S01]  /*106e0*/  R2UR UR37, R0 ;  /* 0x00000000002572ca */ /* 0x000fe200000e0000 */
[----:B------:R-:W-:Y:S01]  /*106f0*/  IMAD.X R0, RZ, RZ, R2, P6 ;  /* 0x000000ffff007224 */ /* 0x000fe200030e0602 */
[----:B------:R-:W-:Y:S01]  /*10700*/  R2UR UR21, R9 ;  /* 0x00000000091572ca */ /* 0x000fe200000e0000 */
[----:B0-----:R-:W-:Y:S01]  /*10710*/  IMAD.SHL.U32 R2, R5, 0x80, RZ ;  /* 0x0000008005027824 */ /* 0x001fe200078e00ff */
[----:B------:R-:W-:-:S02]  /*10720*/  R2UR UR23, R10 ;  /* 0x000000000a1772ca */ /* 0x000fc400000e0000 */
[----:B------:R-:W-:Y:S01]  /*10730*/  R2UR UR41, R0 ;  /* 0x00000000002972ca */ /* 0x000fe200000e0000 */
[----:B------:R-:W-:Y:S01]  /*10740*/  UIADD3.64 UR70, UPT, UPT, UR42, 0x2, URZ ;  /* 0x000000022a467897 */ /* 0x000fe2000fffe0ff */
[----:B------:R-:W-:Y:S01]  /*10750*/  LOP3.LUT R0, R4, 0x8000000, RZ, 0xfc, !PT ;  /* 0x0800000004007812 */ /* 0x000fe200078efcff */
[----:B------:R-:W-:Y:S01]  /*10760*/  UIADD3.64 UR72, UPT, UPT, UR42, 0x7fe, URZ ;  /* 0x000007fe2a487897 */ /* 0x000fe2000fffe0ff */
[----:B------:R-:W-:Y:S01]  /*10770*/  R2UR UR25, R8 ;  /* 0x00000000081972ca */ /* 0x000fe200000e0000 */
[----:B-1----:R-:W-:Y:S02]  /*10780*/  IMAD.SHL.U32 R3, R6, 0x80, RZ ;  /* 0x0000008006037824 */ /* 0x002fe400078e00ff */
[----:B------:R-:W-:Y:S01]  /*10790*/  IMAD.U32 R4, RZ, RZ, UR70 ;  /* 0x00000046ff047e24 */ /* 0x000fe2000f8e00ff */
[----:B------:R-:W-:Y:S01]  /*107a0*/  MOV R5, UR71 ;  /* 0x0000004700057c02 */ /* 0x000fe20008000f00 */
[----:B------:R-:W-:Y:S01]  /*107b0*/  UIADD3.64 UR70, UPT, UPT, UR42, 0x4, URZ ;  /* 0x000000042a467897 */ /* 0x000fe2000fffe0ff */
[----:B------:R0:W-:Y:S01]  /*107c0*/  STL [R1+0x630], R0 ;  /* 0x0006300001007387 */ /* 0x0001e20000100800 */
[----:B------:R-:W-:Y:S01]  /*107d0*/  IMAD.U32 R6, RZ, RZ, UR72 ;  /* 0x00000048ff067e24 */ /* 0x000fe2000f8e00ff */
[----:B------:R-:W-:Y:S01]  /*107e0*/  MOV R7, UR73 ;  /* 0x0000004900077c02 */ /* 0x000fe20008000f00 */
[----:B------:R-:W-:Y:S01]  /*107f0*/  UIADD3.64 UR72, UPT, UPT, UR42, 0x802, URZ ;  /* 0x000008022a487897 */ /* 0x000fe2000fffe0ff */
[----:B------:R1:W-:Y:S01]  /*10800*/  STL.64 [R1+0x628], R4 ;  /* 0x0006280401007387 */ /* 0x0003e20000100a00 */
[----:B0-----:R-:W-:Y:S01]  /*10810*/  IMAD.MOV.U32 R0, RZ, RZ, RZ ;  /* 0x000000ffff007224 */ /* 0x001fe200078e00ff */
[----:B-1----:R-:W-:Y:S01]  /*10820*/  MOV R4, UR70 ;  /* 0x0000004600047c02 */ /* 0x002fe20008000f00 */
[----:B------:R-:W-:Y:S01]  /*10830*/  IMAD.U32 R5, RZ, RZ, UR71 ;  /* 0x00000047ff057e24 */ /* 0x000fe2000f8e00ff */
[----:B------:R-:W-:-:S04]  /*10840*/  UIADD3.64 UR70, UPT, UPT, UR42, 0x800, URZ ;  /* 0x000008002a467897 */ /* 0x000fc8000fffe0ff */
[----:B------:R0:W-:Y:S04]  /*10850*/  STL.64 [R1+0x620], R4 ;  /* 0x0006200401007387 */ /* 0x0001e80000100a00 */
[----:B------:R1:W-:Y:S01]  /*10860*/  STL.64 [R1+0x618], R6 ;  /* 0x0006180601007387 */ /* 0x0003e20000100a00 */
[----:B0-----:R-:W-:Y:S02]  /*10870*/  IMAD.U32 R4, RZ, RZ, UR70 ;  /* 0x00000046ff047e24 */ /* 0x001fe4000f8e00ff */
[----:B------:R-:W-:Y:S01]  /*10880*/  IMAD.U32 R5, RZ, RZ, UR71 ;  /* 0x00000047ff057e24 */ /* 0x000fe2000f8e00ff */
[----:B------:R-:W-:-:S04]  /*10890*/  UIADD3.64 UR70, UPT, UPT, UR42, 0x804, URZ ;  /* 0x000008042a467897 */ /* 0x000fc8000fffe0ff */
[----:B------:R0:W-:Y:S02]  /*108a0*/  STL.64 [R1+0x610], R4 ;  /* 0x0006100401007387 */ /* 0x0001e40000100a00 */
[----:B-1----:R-:W-:Y:S01]  /*108b0*/  MOV R6, UR70 ;  /* 0x0000004600067c02 */ /* 0x002fe20008000f00 */
[----:B------:R-:W-:Y:S02]  /*108c0*/  IMAD.U32 R7, RZ, RZ, UR71 ;  /* 0x00000047ff077e24 */ /* 0x000fe4000f8e00ff */
[----:B0-----:R-:W-:Y:S01]  /*108d0*/  IMAD.U32 R4, RZ, RZ, UR72 ;  /* 0x00000048ff047e24 */ /* 0x001fe2000f8e00ff */
[----:B------:R-:W-:-:S05]  /*108e0*/  MOV R5, UR73 ;  /* 0x0000004900057c02 */ /* 0x000fca0008000f00 */
[----:B------:R0:W-:Y:S04]  /*108f0*/  STL.64 [R1+0x608], R4 ;  /* 0x0006080401007387 */ /* 0x0001e80000100a00 */
[----:B------:R0:W-:Y:S02]  /*10900*/  STL.64 [R1+0x600], R6 ;  /* 0x0006000601007387 */ /* 0x0001e40000100a00 */
.L_x_17:
[----:B0-----:R-:W2:Y:S01]  /*10910*/  LDL.64 R4, [R1+0x578] ;  /* 0x0005780001047983 */ /* 0x001ea20000100a00 */
[----:B------:R-:W0:Y:S03]  /*10920*/  LDC R100, c[0x0][0x3c4] ;  /* 0x0000f100ff647b82 */ /* 0x000e260000000800 */
[----:B------:R-:W3:Y:S04]  /*10930*/  LDL.64 R8, [R1+0x500] ;  /* 0x0005000001087983 */ /* 0x000ee80000100a00 */
[----:B------:R-:W4:Y:S04]  /*10940*/  LDL.64 R6, [R1+0x4c0] ;  /* 0x0004c00001067983 */ /* 0x000f280000100a00 */
[----:B------:R-:W5:Y:S04]  /*10950*/  LDL.64 R22, [R1+0x410] ;  /* 0x0004100001167983 */ /* 0x000f680000100a00 */
        /* <DEDUP_REMOVED lines=57> */
[----:B------:R-:W5:Y:S01]  /*10cf0*/  LDL.64 R126, [R1+0x448] ;  /* 0x00044800017e7983 */ /* 0x000f620000100a00 */
[----:B--2---:R-:W-:-:S04]  /*10d00*/  IMAD.WIDE R4, R3, 0x2, R4 ;  /* 0x0000000203047825 */ /* 0x004fc800078e0204 */
[C---:B---3--:R-:W-:Y:S02]  /*10d10*/  IMAD.WIDE R8, R3.reuse, 0x2, R8 ;  /* 0x0000000203087825 */ /* 0x048fe400078e0208 */
[----:B------:R-:W2:Y:S02]  /*10d20*/  LDG.E.U16 R4, desc[UR8][R4.64] ;  /* 0x0000000804047981 */ /* 0x000ea4000c1e1500 */
[----:B----4-:R-:W-:-:S06]  /*10d30*/  IMAD.WIDE R6, R3, 0x2, R6 ;  /* 0x0000000203067825 */ /* 0x010fcc00078e0206 */
[----:B------:R-:W3:Y:S04]  /*10d40*/  LDG.E.U16 R6, desc[UR8][R6.64] ;  /* 0x0000000806067981 */ /* 0x000ee8000c1e1500 */
[----:B-1----:R1:W4:Y:S01]  /*10d50*/  LDG.E.U16 R5, desc[UR8][R8.64] ;  /* 0x0000000808057981 */ /* 0x002322000c1e1500 */
[----:B-----5:R-:W-:-:S04]  /*10d60*/  IMAD.WIDE R14, R3, 0x2, R14 ;  /* 0x00000002030e7825 */ /* 0x020fc800078e020e */
[C---:B------:R-:W-:Y:S01]  /*10d70*/  IMAD.WIDE R12, R3.reuse, 0x2, R12 ;  /* 0x00000002030c7825 */ /* 0x040fe200078e020c */
[----:B------:R5:W2:Y:S03]  /*10d80*/  LDG.E.U16 R7, desc[UR8][R14.64] ;  /* 0x000000080e077981 */ /* 0x000aa6000c1e1500 */
[C---:B-1----:R-:W-:Y:S02]  /*10d90*/  IMAD.WIDE R8, R3.reuse, 0x2, R22 ;  /* 0x0000000203087825 */ /* 0x042fe400078e0216 */
[----:B------:R-:W2:Y:S04]  /*10da0*/  LDL.64 R22, [R1+0x4f8] ;  /* 0x0004f80001167983 */ /* 0x000ea80000100a00 */
[----:B------:R-:W3:Y:S01]  /*10db0*/  LDG.E.U16 R8, desc[UR8][R8.64] ;  /* 0x0000000808087981 */ /* 0x000ee2000c1e1500 */
[----:B-----5:R-:W-:-:S03]  /*10dc0*/  IMAD.WIDE R14, R3, 0x2, R26 ;  /* 0x00000002030e7825 */ /* 0x020fc600078e021a */
[----:B------:R-:W5:Y:S01]  /*10dd0*/  LDL.64 R26, [R1+0x348] ;  /* 0x00034800011a7983 */ /* 0x000f620000100a00 */
[----:B------:R-:W-:-:S03]  /*10de0*/  IMAD.WIDE R18, R3, 0x2, R18 ;  /* 0x0000000203127825 */ /* 0x000fc600078e0212 */
[----:B------:R-:W3:Y:S04]  /*10df0*/  LDG.E.U16 R14, desc[UR8][R14.64] ;  /* 0x000000080e0e7981 */ /* 0x000ee8000c1e1500 */
[----:B------:R1:W3:Y:S02]  /*10e00*/  LDG.E.U16 R9, desc[UR8][R12.64] ;  /* 0x000000080c097981 */ /* 0x0002e4000c1e1500 */
[C---:B-1----:R-:W-:Y:S02]  /*10e10*/  IMAD.WIDE R12, R3.reuse, 0x2, R28 ;  /* 0x00000002030c7825 */ /* 0x042fe400078e021c */
[----:B------:R-:W3:Y:S04]  /*10e20*/  LDL.64 R28, [R1+0x3c8] ;  /* 0x0003c800011c7983 */ /* 0x000ee80000100a00 */
[----:B------:R-:W4:Y:S04]  /*10e30*/  LDG.E.U16 R12, desc[UR8][R12.64] ;  /* 0x000000080c0c7981 */ /* 0x000f28000c1e1500 */
[----:B------:R1:W4:Y:S02]  /*10e40*/  LDG.E.U16 R13, desc[UR8][R18.64] ;  /* 0x00000008120d7981 */ /* 0x000324000c1e1500 */
[----:B-1----:R-:W-:-:S02]  /*10e50*/  IMAD.WIDE R18, R3, 0x2, R32 ;  /* 0x0000000203127825 */ /* 0x002fc400078e0220 */
[----:B------:R-:W4:Y:S02]  /*10e60*/  LDL.64 R32, [R1+0x5e0] ;  /* 0x0005e00001207983 */ /* 0x000f240000100a00 */
[C---:B------:R-:W-:Y:S02]  /*10e70*/  IMAD.WIDE R16, R3.reuse, 0x2, R16 ;  /* 0x0000000203107825 */ /* 0x040fe400078e0210 */
[----:B------:R-:W4:Y:S04]  /*10e80*/  LDG.E.U16 R18, desc[UR8][R18.64] ;  /* 0x0000000812127981 */ /* 0x000f28000c1e1500 */
[----:B------:R1:W4:Y:S01]  /*10e90*/  LDG.E.U16 R15, desc[UR8][R16.64] ;  /* 0x00000008100f7981 */ /* 0x000322000c1e1500 */
[----:B------:R-:W-:-:S04]  /*10ea0*/  IMAD.WIDE R10, R3, 0x2, R10 ;  /* 0x00000002030a7825 */ /* 0x000fc800078e020a */
[C---:B------:R-:W-:Y:S02]  /*10eb0*/  IMAD.WIDE R24, R3.reuse, 0x2, R24 ;  /* 0x0000000203187825 */ /* 0x040fe400078e0218 */
[----:B------:R-:W4:Y:S02]  /*10ec0*/  LDG.E.U16 R10, desc[UR8][R10.64] ;  /* 0x000000080a0a7981 */ /* 0x000f24000c1e1500 */
[C---:B-1----:R-:W-:Y:S02]  /*10ed0*/  IMAD.WIDE R16, R3.reuse, 0x2, R34 ;  /* 0x0000000203107825 */ /* 0x042fe400078e0222 */
[----:B------:R-:W4:Y:S02]  /*10ee0*/  LDL.64 R34, [R1+0x2c8] ;  /* 0x0002c80001227983 */ /* 0x000f240000100a00 */
[C---:B------:R-:W-:Y:S02]  /*10ef0*/  IMAD.WIDE R20, R3.reuse, 0x2, R20 ;  /* 0x0000000203147825 */ /* 0x040fe400078e0214 */
[----:B------:R-:W4:Y:S04]  /*10f00*/  LDG.E.U16 R16, desc[UR8][R16.64] ;  /* 0x0000000810107981 */ /* 0x000f28000c1e1500 */
[----:B------:R1:W4:Y:S04]  /*10f10*/  LDG.E.U16 R11, desc[UR8][R20.64] ;  /* 0x00000008140b7981 */ /* 0x000328000c1e1500 */
[----:B------:R0:W4:Y:S01]  /*10f20*/  LDG.E.U16 R17, desc[UR8][R24.64] ;  /* 0x0000000818117981 */ /* 0x000122000c1e1500 */
[----:B-1----:R-:W-:-:S03]  /*10f30*/  IMAD.WIDE R20, R3, 0x2, R38 ;  /* 0x0000000203147825 */ /* 0x002fc600078e0226 */
[----:B------:R-:W4:Y:S01]  /*10f40*/  LDL.64 R38, [R1+0x4f0] ;  /* 0x0004f00001267983 */ /* 0x000f220000100a00 */
[----:B0-----:R-:W-:-:S03]  /*10f50*/  IMAD.WIDE R24, R3, 0x2, R36 ;  /* 0x0000000203187825 */ /* 0x001fc600078e0224 */
[----:B------:R-:W4:Y:S04]  /*10f60*/  LDG.E.U16 R20, desc[UR8][R20.64] ;  /* 0x0000000814147981 */ /* 0x000f28000c1e1500 */
[----:B------:R-:W4:Y:S04]  /*10f70*/  LDL.64 R36, [R1+0x470] ;  /* 0x0004700001247983 */ /* 0x000f280000100a00 */
[----:B------:R-:W4:Y:S01]  /*10f80*/  LDG.E.U16 R24, desc[UR8][R24.64] ;  /* 0x0000000818187981 */ /* 0x000f22000c1e1500 */
[----:B--2---:R-:W-:-:S05]  /*10f90*/  IMAD.WIDE R22, R3, 0x2, R22 ;  /* 0x0000000203167825 */ /* 0x004fca00078e0216 */
[----:B------:R0:W2:Y:S01]  /*10fa0*/  LDG.E.U16 R19, desc[UR8][R22.64] ;  /* 0x0000000816137981 */ /* 0x0000a2000c1e1500 */
[----:B-----5:R-:W-:-:S05]  /*10fb0*/  IMAD.WIDE R26, R3, 0x2, R26 ;  /* 0x00000002031a7825 */ /* 0x020fca00078e021a */
[----:B------:R1:W5:Y:S01]  /*10fc0*/  LDG.E.U16 R25, desc[UR8][R26.64] ;  /* 0x000000081a197981 */ /* 0x000362000c1e1500 */
[----:B0-----:R-:W-:-:S03]  /*10fd0*/  IMAD.WIDE R22, R3, 0x2, R44 ;  /* 0x0000000203167825 */ /* 0x001fc600078e022c */
[----:B------:R-:W2:Y:S04]  /*10fe0*/  LDL.64 R44, [R1+0x400] ;  /* 0x00040000012c7983 */ /* 0x000ea80000100a00 */
[----:B------:R-:W2:Y:S01]  /*10ff0*/  LDG.E.U16 R22, desc[UR8][R22.64] ;  /* 0x0000000816167981 */ /* 0x000ea2000c1e1500 */
[----:B---3--:R-:W-:-:S04]  /*11000*/  IMAD.WIDE R28, R3, 0x2, R28 ;  /* 0x00000002031c7825 */ /* 0x008fc800078e021c */
[C---:B-1----:R-:W-:Y:S01]  /*11010*/  IMAD.WIDE R26, R3.reuse, 0x2, R42 ;  /* 0x00000002031a7825 */ /* 0x042fe200078e022a */
[----:B------:R0:W3:Y:S04]  /*11020*/  LDG.E.U16 R23, desc[UR8][R28.64] ;  /* 0x000000081c177981 */ /* 0x0000e8000c1e1500 */
[----:B------:R-:W2:Y:S04]  /*11030*/  LDL.64 R42, [R1+0x380] ;  /* 0x00038000012a7983 */ /* 0x000ea80000100a00 */
[----:B------:R-:W3:Y:S01]  /*11040*/  LDG.E.U16 R26, desc[UR8][R26.64] ;  /* 0x000000081a1a7981 */ /* 0x000ee2000c1e1500 */
[----:B0-----:R-:W-:-:S03]  /*11050*/  IMAD.WIDE R28, R3, 0x2, R56 ;  /* 0x00000002031c7825 */ /* 0x001fc600078e0238 */
[----:B------:R-:W3:Y:S04]  /*11060*/  LDL.64 R56, [R1+0x5d8] ;  /* 0x0005d80001387983 */ /* 0x000ee80000100a00 */
[----:B------:R-:W3:Y:S01]  /*11070*/  LDG.E.U16 R28, desc[UR8][R28.64] ;  /* 0x000000081c1c7981 */ /* 0x000ee2000c1e1500 */
[----:B----4-:R-:W-:-:S05]  /*11080*/  IMAD.WIDE R32, R3, 0x2, R32 ;  /* 0x0000000203207825 */ /* 0x010fca00078e0220 */
[----:B------:R0:W4:Y:S02]  /*11090*/  LDG.E.U16 R29, desc[UR8][R32.64] ;  /* 0x00000008201d7981 */ /* 0x000124000c1e1500 */
[C---:B0-----:R-:W-:Y:S02]  /*110a0*/  IMAD.WIDE R32, R3.reuse, 0x2, R48 ;  /* 0x0000000203207825 */ /* 0x041fe400078e0230 */
[----:B------:R-:W3:Y:S02]  /*110b0*/  LDL.64 R48, [R1+0x280] ;  /* 0x0002800001307983 */ /* 0x000ee40000100a00 */
[C---:B------:R-:W-:Y:S02]  /*110c0*/  IMAD.WIDE R34, R3.reuse, 0x2, R34 ;  /* 0x0000000203227825 */ /* 0x040fe400078e0222 */
[----:B------:R-:W4:Y:S04]  /*110d0*/  LDG.E.U16 R32, desc[UR8][R32.64] ;  /* 0x0000000820207981 */ /* 0x000f28000c1e1500 */
[----:B------:R0:W4:Y:S02]  /*110e0*/  LDG.E.U16 R27, desc[UR8][R34.64] ;  /* 0x00000008221b7981 */ /* 0x000124000c1e1500 */
[----:B0-----:R-:W-:-:S02]  /*110f0*/  IMAD.WIDE R34, R3, 0x2, R46 ;  /* 0x0000000203227825 */ /* 0x001fc400078e022e */
[----:B------:R-:W4:Y:S02]  /*11100*/  LDL.64 R46, [R1+0x5a0] ;  /* 0x0005a000012e7983 */ /* 0x000f240000100a00 */
[C---:B------:R-:W-:Y:S02]  /*11110*/  IMAD.WIDE R38, R3.reuse, 0x2, R38 ;  /* 0x0000000203267825 */ /* 0x040fe400078e0226 */
[----:B------:R-:W4:Y:S04]  /*11120*/  LDG.E.U16 R34, desc[UR8][R34.64] ;  /* 0x0000000822227981 */ /* 0x000f28000c1e1500 */
[----:B------:R0:W4:Y:S01]  /*11130*/  LDG.E.U16 R33, desc[UR8][R38.64] ;  /* 0x0000000826217981 */ /* 0x000122000c1e1500 */
[----:B------:R-:W-:-:S05]  /*11140*/  IMAD.WIDE R36, R3, 0x2, R36 ;  /* 0x0000000203247825 */ /* 0x000fca00078e0224 */
[----:B------:R1:W4:Y:S01]  /*11150*/  LDG.E.U16 R35, desc[UR8][R36.64] ;  /* 0x0000000824237981 */ /* 0x000322000c1e1500 */
[----:B0-----:R-:W-:-:S03]  /*11160*/  IMAD.WIDE R38, R3, 0x2, R52 ;  /* 0x0000000203267825 */ /* 0x001fc600078e0234 */
[----:B------:R-:W5:Y:S01]  /*11170*/  LDL.64 R52, [R1+0x4a8] ;  /* 0x0004a80001347983 */ /* 0x000f620000100a00 */
[----:B------:R-:W-:-:S03]  /*11180*/  IMAD.WIDE R30, R3, 0x2, R30 ;  /* 0x00000002031e7825 */ /* 0x000fc600078e021e */
[----:B------:R-:W5:Y:S01]  /*11190*/  LDG.E.U16 R38, desc[UR8][R38.64] ;  /* 0x0000000826267981 */ /* 0x000f62000c1e1500 */
[----:B-1----:R-:W-:-:S03]  /*111a0*/  IMAD.WIDE R36, R3, 0x2, R54 ;  /* 0x0000000203247825 */ /* 0x002fc600078e0236 */
[----:B------:R-:W5:Y:S04]  /*111b0*/  LDL.64 R54, [R1+0x528] ;  /* 0x0005280001367983 */ /* 0x000f680000100a00 */
[----:B------:R0:W5:Y:S01]  /*111c0*/  LDG.E.U16 R21, desc[UR8][R30.64] ;  /* 0x000000081e157981 */ /* 0x000162000c1e1500 */
[----:B------:R-:W-:-:S03]  /*111d0*/  IMAD.WIDE R40, R3, 0x2, R40 ;  /* 0x0000000203287825 */ /* 0x000fc600078e0228 */
[----:B------:R-:W5:Y:S01]  /*111e0*/  LDG.E.U16 R36, desc[UR8][R36.64] ;  /* 0x0000000824247981 */ /* 0x000f62000c1e1500 */
[----:B0-----:R-:W-:-:S03]  /*111f0*/  IMAD.WIDE R30, R3, 0x2, R50 ;  /* 0x00000002031e7825 */ /* 0x001fc600078e0232 */
[----:B------:R-:W5:Y:S04]  /*11200*/  LDL.64 R50, [R1+0x300] ;  /* 0x0003000001327983 */ /* 0x000f680000100a00 */
[----:B------:R-:W5:Y:S04]  /*11210*/  LDG.E.U16 R30, desc[UR8][R30.64] ;  /* 0x000000081e1e7981 */ /* 0x000f68000c1e1500 */
[----:B------:R0:W5:Y:S02]  /*11220*/  LDG.E.U16 R31, desc[UR8][R40.64] ;  /* 0x00000008281f7981 */ /* 0x000164000c1e1500 */
[----:B0-----:R-:W-:-:S02]  /*11230*/  IMAD.WIDE R40, R3, 0x2, R58 ;  /* 0x0000000203287825 */ /* 0x001fc400078e023a */
[----:B------:R-:W5:Y:S04]  /*11240*/  LDL.64 R58, [R1+0x3b8] ;  /* 0x0003b800013a7983 */ /* 0x000f680000100a00 */
[----:B------:R-:W5:Y:S01]  /*11250*/  LDG.E.U16 R40, desc[UR8][R40.64] ;  /* 0x0000000828287981 */ /* 0x000f62000c1e1500 */
[----:B--2---:R-:W-:-:S05]  /*11260*/  IMAD.WIDE R42, R3, 0x2, R42 ;  /* 0x00000002032a7825 */ /* 0x004fca00078e022a */
[----:B------:R0:W2:Y:S02]  /*11270*/  LDG.E.U16 R39, desc[UR8][R42.64] ;  /* 0x000000082a277981 */ /* 0x0000a4000c1e1500 */
[C---:B0-----:R-:W-:Y:S02]  /*11280*/  IMAD.WIDE R42, R3.reuse, 0x2, R62 ;  /* 0x00000002032a7825 */ /* 0x041fe400078e023e */
[----:B------:R-:W2:Y:S04]  /*11290*/  LDL.64 R62, [R1+0x5d0] ;  /* 0x0005d000013e7983 */ /* 0x000ea80000100a00 */
[----:B------:R-:W2:Y:S01]  /*112a0*/  LDG.E.U16 R42, desc[UR8][R42.64] ;  /* 0x000000082a2a7981 */ /* 0x000ea2000c1e1500 */
[----:B---3--:R-:W-:-:S05]  /*112b0*/  IMAD.WIDE R48, R3, 0x2, R48 ;  /* 0x0000000203307825 */ /* 0x008fca00078e0230 */
[----:B------:R0:W3:Y:S02]  /*112c0*/  LDG.E.U16 R43, desc[UR8][R48.64] ;  /* 0x00000008302b7981 */ /* 0x0000e4000c1e1500 */
[C---:B0-----:R-:W-:Y:S02]  /*112d0*/  IMAD.WIDE R48, R3.reuse, 0x2, R78 ;  /* 0x0000000203307825 */ /* 0x041fe400078e024e */
[----:B------:R-:W2:Y:S02]  /*112e0*/  LDL.64 R78, [R1+0x598] ;  /* 0x00059800014e7983 */ /* 0x000ea40000100a00 */
[C---:B------:R-:W-:Y:S02]  /*112f0*/  IMAD.WIDE R44, R3.reuse, 0x2, R44 ;  /* 0x00000002032c7825 */ /* 0x040fe400078e022c */
[----:B------:R-:W3:Y:S04]  /*11300*/  LDG.E.U16 R48, desc[UR8][R48.64] ;  /* 0x0000000830307981 */ /* 0x000ee8000c1e1500 */
[----:B------:R0:W3:Y:S02]  /*11310*/  LDG.E.U16 R37, desc[UR8][R44.64] ;  /* 0x000000082c257981 */ /* 0x0000e4000c1e1500 */
[----:B0-----:R-:W-:-:S02]  /*11320*/  IMAD.WIDE R44, R3, 0x2, R56 ;  /* 0x00000002032c7825 */ /* 0x001fc400078e0238 */
[----:B------:R-:W3:Y:S02]  /*11330*/  LDL.64 R56, [R1+0x338] ;  /* 0x0003380001387983 */ /* 0x000ee40000100a00 */
[C---:B----4-:R-:W-:Y:S02]  /*11340*/  IMAD.WIDE R46, R3.reuse, 0x2, R46 ;  /* 0x00000002032e7825 */ /* 0x050fe400078e022e */
[----:B------:R-:W4:Y:S02]  /*11350*/  LDG.E.U16 R44, desc[UR8][R44.64] ;  /* 0x000000082c2c7981 */ /* 0x000f24000c1e1500 */
[----:B-----5:R-:W-:-:S05]  /*11360*/  IMAD.WIDE R52, R3, 0x2, R52 ;  /* 0x0000000203347825 */ /* 0x020fca00078e0234 */
[----:B------:R-:W5:Y:S01]  /*11370*/  LDG.E.U16 R49, desc[UR8][R52.64] ;  /* 0x0000000834317981 */ /* 0x000f62000c1e1500 */
[----:B------:R-:W-:-:S03]  /*11380*/  IMAD.WIDE R54, R3, 0x2, R54 ;  /* 0x0000000203367825 */ /* 0x000fc600078e0236 */
[----:B------:R0:W4:Y:S02]  /*11390*/  LDG.E.U16 R45, desc[UR8][R46.64] ;  /* 0x000000082e2d7981 */ /* 0x000124000c1e1500 */
[C---:B0-----:R-:W-:Y:S02]  /*113a0*/  IMAD.WIDE R46, R3.reuse, 0x2, R80 ;  /* 0x00000002032e7825 */ /* 0x041fe400078e0250 */
[----:B------:R-:W4:Y:S04]  /*113b0*/  LDL.64 R80, [R1+0x2b0] ;  /* 0x0002b00001507983 */ /* 0x000f280000100a00 */
[----:B------:R-:W4:Y:S01]  /*113c0*/  LDG.E.U16 R46, desc[UR8][R46.64] ;  /* 0x000000082e2e7981 */ /* 0x000f22000c1e1500 */
[----:B------:R-:W-:-:S03]  /*113d0*/  IMAD.WIDE R52, R3, 0x2, R70 ;  /* 0x0000000203347825 */ /* 0x000fc600078e0246 */
[----:B------:R-:W4:Y:S01]  /*113e0*/  LDL.64 R70, [R1+0x4e0] ;  /* 0x0004e00001467983 */ /* 0x000f220000100a00 */
[----:B------:R-:W-:-:S03]  /*113f0*/  IMAD.WIDE R50, R3, 0x2, R50 ;  /* 0x0000000203327825 */ /* 0x000fc600078e0232 */
[----:B------:R-:W5:Y:S04]  /*11400*/  LDG.E.U16 R52, desc[UR8][R52.64] ;  /* 0x0000000834347981 */ /* 0x000f68000c1e1500 */
[----:B------:R0:W5:Y:S01]  /*11410*/  LDG.E.U16 R47, desc[UR8][R54.64] ;  /* 0x00000008362f7981 */ /* 0x000162000c1e1500 */
[----:B------:R-:W-:-:S03]  /*11420*/  IMAD.WIDE R60, R3, 0x2, R60 ;  /* 0x00000002033c7825 */ /* 0x000fc600078e023c */
[----:B------:R1:W5:Y:S01]  /*11430*/  LDG.E.U16 R41, desc[UR8][R50.64] ;  /* 0x0000000832297981 */ /* 0x000362000c1e1500 */
[----:B0-----:R-:W-:-:S03]  /*11440*/  IMAD.WIDE R54, R3, 0x2, R66 ;  /* 0x0000000203367825 */ /* 0x001fc600078e0242 */
[----:B------:R-:W5:Y:S01]  /*11450*/  LDL.64 R66, [R1+0x460] ;  /* 0x0004600001427983 */ /* 0x000f620000100a00 */
[----:B------:R-:W-:-:S03]  /*11460*/  IMAD.WIDE R58, R3, 0x2, R58 ;  /* 0x00000002033a7825 */ /* 0x000fc600078e023a */
[----:B------:R-:W5:Y:S01]  /*11470*/  LDG.E.U16 R54, desc[UR8][R54.64] ;  /* 0x0000000836367981 */ /* 0x000f62000c1e1500 */
[----:B-1----:R-:W-:-:S03]  /*11480*/  IMAD.WIDE R50, R3, 0x2, R72 ;  /* 0x0000000203327825 */ /* 0x002fc600078e0248 */
[----:B------:R0:W5:Y:S04]  /*11490*/  LDG.E.U16 R53, desc[UR8][R58.64] ;  /* 0x000000083a357981 */ /* 0x000168000c1e1500 */
[----:B------:R-:W5:Y:S04]  /*114a0*/  LDG.E.U16 R50, desc[UR8][R50.64] ;  /* 0x0000000832327981 */ /* 0x000f68000c1e1500 */
[----:B------:R-:W5:Y:S01]  /*114b0*/  LDL.64 R72, [R1+0x558] ;  /* 0x0005580001487983 */ /* 0x000f620000100a00 */
[----:B0-----:R-:W-:-:S03]  /*114c0*/  IMAD.WIDE R58, R3, 0x2, R74 ;  /* 0x00000002033a7825 */ /* 0x001fc600078e024a */
[----:B------:R-:W5:Y:S04]  /*114d0*/  LDL.64 R74, [R1+0x3b0] ;  /* 0x0003b000014a7983 */ /* 0x000f680000100a00 */
[----:B------:R2:W5:Y:S01]  /*114e0*/  LDG.E.U16 R51, desc[UR8][R60.64] ;  /* 0x000000083c337981 */ /* 0x000562000c1e1500 */
[----:B------:R-:W-:-:S03]  /*114f0*/  IMAD.WIDE R64, R3, 0x2, R64 ;  /* 0x0000000203407825 */ /* 0x000fc600078e0240 */
[----:B------:R-:W5:Y:S01]  /*11500*/  LDG.E.U16 R58, desc[UR8][R58.64] ;  /* 0x000000083a3a7981 */ /* 0x000f62000c1e1500 */
[----:B--2---:R-:W-:-:S03]  /*11510*/  IMAD.WIDE R60, R3, 0x2, R78 ;  /* 0x00000002033c7825 */ /* 0x004fc600078e024e */
[----:B------:R-:W2:Y:S01]  /*11520*/  LDL.64 R78, [R1+0x5c8] ;  /* 0x0005c800014e7983 */ /* 0x000ea20000100a00 */
[----:B------:R-:W-:-:S03]  /*11530*/  IMAD.WIDE R62, R3, 0x2, R62 ;  /* 0x00000002033e7825 */ /* 0x000fc600078e023e */
[----:B------:R-:W2:Y:S04]  /*11540*/  LDG.E.U16 R60, desc[UR8][R60.64] ;  /* 0x000000083c3c7981 */ /* 0x000ea8000c1e1500 */
[----:B------:R-:W2:Y:S01]  /*11550*/  LDG.E.U16 R59, desc[UR8][R62.64] ;  /* 0x000000083e3b7981 */ /* 0x000ea2000c1e1500 */
[----:B---3--:R-:W-:-:S05]  /*11560*/  IMAD.WIDE R56, R3, 0x2, R56 ;  /* 0x0000000203387825 */ /* 0x008fca00078e0238 */
[----:B------:R0:W3:Y:S02]  /*11570*/  LDG.E.U16 R55, desc[UR8][R56.64] ;  /* 0x0000000838377981 */ /* 0x0000e4000c1e1500 */
[C---:B0-----:R-:W-:Y:S02]  /*11580*/  IMAD.WIDE R56, R3.reuse, 0x2, R76 ;  /* 0x0000000203387825 */ /* 0x041fe400078e024c */
[----:B------:R-:W3:Y:S04]  /*11590*/  LDL.64 R76, [R1+0x3f0] ;  /* 0x0003f000014c7983 */ /* 0x000ee80000100a00 */
[----:B------:R-:W3:Y:S01]  /*115a0*/  LDG.E.U16 R56, desc[UR8][R56.64] ;  /* 0x0000000838387981 */ /* 0x000ee2000c1e1500 */
[C---:B------:R-:W-:Y:S02]  /*115b0*/  IMAD.WIDE R62, R3.reuse, 0x2, R84 ;  /* 0x00000002033e7825 */ /* 0x040fe400078e0254 */
[----:B------:R-:W0:Y:S04]  /*115c0*/  LDC R85, c[0x0][0x3c4] ;  /* 0x0000f100ff557b82 */ /* 0x000e280000000800 */
[----:B------:R-:W3:Y:S04]  /*115d0*/  LDG.E.U16 R62, desc[UR8][R62.64] ;  /* 0x000000083e3e7981 */ /* 0x000ee8000c1e1500 */
[----:B------:R1:W3:Y:S01]  /*115e0*/  LDG.E.U16 R57, desc[UR8][R64.64] ;  /* 0x0000000840397981 */ /* 0x0002e2000c1e1500 */
[----:B------:R-:W0:Y:S01]  /*115f0*/  LDC R84, c[0x0][0x3c4] ;  /* 0x0000f100ff547b82 */ /* 0x000e220000000800 */
[----:B----4-:R-:W-:-:S05]  /*11600*/  IMAD.WIDE R70, R3, 0x2, R70 ;  /* 0x0000000203467825 */ /* 0x010fca00078e0246 */
[----:B------:R4:W3:Y:S01]  /*11610*/  LDG.E.U16 R63, desc[UR8][R70.64] ;  /* 0x00000008463f7981 */ /* 0x0008e2000c1e1500 */
[C---:B-1----:R-:W-:Y:S02]  /*11620*/  IMAD.WIDE R64, R3.reuse, 0x2, R82 ;  /* 0x0000000203407825 */ /* 0x042fe400078e0252 */
[----:B------:R-:W1:Y:S04]  /*11630*/  LDC R83, c[0x0][0x3c4] ;  /* 0x0000f100ff537b82 */ /* 0x000e680000000800 */
[----:B------:R-:W3:Y:S01]  /*11640*/  LDG.E.U16 R64, desc[UR8][R64.64] ;  /* 0x0000000840407981 */ /* 0x000ee2000c1e1500 */
[----:B-----5:R-:W-:-:S03]  /*11650*/  IMAD.WIDE R66, R3, 0x2, R66 ;  /* 0x0000000203427825 */ /* 0x020fc600078e0242 */
[----:B------:R-:W5:Y:S02]  /*11660*/  LDC R82, c[0x0][0x3c4] ;  /* 0x0000f100ff527b82 */ /* 0x000f640000000800 */
[----:B------:R0:W3:Y:S01]  /*11670*/  LDG.E.U16 R65, desc[UR8][R66.64] ;  /* 0x0000000842417981 */ /* 0x0000e2000c1e1500 */
[----:B----4-:R-:W-:-:S03]  /*11680*/  IMAD.WIDE R70, R3, 0x2, R86 ;  /* 0x0000000203467825 */ /* 0x010fc600078e0256 */
[----:B------:R-:W4:Y:S04]  /*11690*/  LDL.64 R86, [R1+0x4d8] ;  /* 0x0004d80001567983 */ /* 0x000f280000100a00 */
[----:B------:R-:W4:Y:S01]  /*116a0*/  LDG.E.U16 R70, desc[UR8][R70.64] ;  /* 0x0000000846467981 */ /* 0x000f22000c1e1500 */
[----:B0-----:R-:W-:-:S03]  /*116b0*/  IMAD.WIDE R66, R3, 0x2, R92 ;  /* 0x0000000203427825 */ /* 0x001fc600078e025c */
[----:B------:R-:W4:Y:S01]  /*116c0*/  LDL.64 R92, [R1+0x518] ;  /* 0x00051800015c7983 */ /* 0x000f220000100a00 */
[----:B------:R-:W-:-:S03]  /*116d0*/  IMAD.WIDE R74, R3, 0x2, R74 ;  /* 0x00000002034a7825 */ /* 0x000fc600078e024a */
[----:B------:R-:W4:Y:S04]  /*116e0*/  LDG.E.U16 R66, desc[UR8][R66.64] ;  /* 0x0000000842427981 */ /* 0x000f28000c1e1500 */
[----:B------:R0:W4:Y:S02]  /*116f0*/  LDG.E.U16 R69, desc[UR8][R74.64] ;  /* 0x000000084a457981 */ /* 0x000124000c1e1500 */
[C---:B0-----:R-:W-:Y:S02]  /*11700*/  IMAD.WIDE R74, R3.reuse, 0x2, R90 ;  /* 0x00000002034a7825 */ /* 0x041fe400078e025a */
[----:B------:R-:W0:Y:S04]  /*11710*/  LDC R90, c[0x0][0x3c4] ;  /* 0x0000f100ff5a7b82 */ /* 0x000e280000000800 */
[----:B------:R-:W4:Y:S01]  /*11720*/  LDG.E.U16 R74, desc[UR8][R74.64] ;  /* 0x000000084a4a7981 */ /* 0x000f22000c1e1500 */
[----:B--2---:R-:W-:-:S03]  /*11730*/  IMAD.WIDE R78, R3, 0x2, R78 ;  /* 0x00000002034e7825 */ /* 0x004fc600078e024e */
[----:B------:R-:W2:Y:S02]  /*11740*/  LDC R91, c[0x0][0x3c4] ;  /* 0x0000f100ff5b7b82 */ /* 0x000ea40000000800 */
[----:B------:R0:W2:Y:S02]  /*11750*/  LDG.E.U16 R75, desc[UR8][R78.64] ;  /* 0x000000084e4b7981 */ /* 0x0000a4000c1e1500 */
[C---:B0-----:R-:W-:Y:S02]  /*11760*/  IMAD.WIDE R78, R3.reuse, 0x2, R94 ;  /* 0x00000002034e7825 */ /* 0x041fe400078e025e */
[----:B------:R-:W2:Y:S02]  /*11770*/  LDL.64 R94, [R1+0x498] ;  /* 0x00049800015e7983 */ /* 0x000ea40000100a00 */
[----:B------:R-:W-:-:S05]  /*11780*/  IMAD.WIDE R72, R3, 0x2, R72 ;  /* 0x0000000203487825 */ /* 0x000fca00078e0248 */
[----:B------:R0:W2:Y:S01]  /*11790*/  LDG.E.U16 R61, desc[UR8][R72.64] ;  /* 0x00000008483d7981 */ /* 0x0000a2000c1e1500 */
[----:B---3--:R-:W-:-:S05]  /*117a0*/  IMAD.WIDE R76, R3, 0x2, R76 ;  /* 0x00000002034c7825 */ /* 0x008fca00078e024c */
[----:B------:R3:W2:Y:S01]  /*117b0*/  LDG.E.U16 R67, desc[UR8][R76.64] ;  /* 0x000000084c437981 */ /* 0x0006a2000c1e1500 */
[----:B0-----:R-:W-:Y:S01]  /*117c0*/  IMAD.WIDE R72, R3, 0x2, R98 ;  /* 0x0000000203487825 */ /* 0x001fe200078e0262 */
[----:B-----5:R-:W-:Y:S01]  /*117d0*/  LEA R82, P4, R82, R134, 0x6 ;  /* 0x0000008652527211 */ /* 0x020fe200078830ff */
[----:B------:R-:W0:Y:S02]  /*117e0*/  LDC R98, c[0x0][0x3c4] ;  /* 0x0000f100ff627b82 */ /* 0x000e240000000800 */
[----:B-1----:R-:W-:Y:S01]  /*117f0*/  IMAD.SHL.U32 R83, R83, 0x20, RZ ;  /* 0x0000002053537824 */ /* 0x002fe200078e00ff */
[----:B------:R1:W5:Y:S01]  /*11800*/  LDG.E.U16 R71, desc[UR8][R72.64] ;  /* 0x0000000848477981 */ /* 0x000362000c1e1500 */
[----:B---3--:R-:W-:-:S04]  /*11810*/  IMAD.WIDE R76, R3, 0x2, R88 ;  /* 0x00000002034c7825 */ /* 0x008fc800078e0258 */
[----:B------:R-:W-:Y:S01]  /*11820*/  IMAD.WIDE R80, R3, 0x2, R80 ;  /* 0x0000000203507825 */ /* 0x000fe200078e0250 */
[----:B------:R-:W3:Y:S01]  /*11830*/  LDC R88, c[0x0][0x3c4] ;  /* 0x0000f100ff587b82 */ /* 0x000ee20000000800 */
[----:B------:R-:W-:Y:S01]  /*11840*/  LEA.HI.X.SX32 R83, R83, R135, 0x1, P4 ;  /* 0x0000008753537211 */ /* 0x000fe200020f0eff */
[----:B------:R-:W5:Y:S06]  /*11850*/  LDG.E.U16 R76, desc[UR8][R76.64] ;  /* 0x000000084c4c7981 */ /* 0x000f6c000c1e1500 */
[----:B------:R-:W0:Y:S01]  /*11860*/  LDC R89, c[0x0][0x3c4] ;  /* 0x0000f100ff597b82 */ /* 0x000e220000000800 */
[----:B-1----:R-:W-:Y:S01]  /*11870*/  IMAD.WIDE R72, R3, 0x2, R96 ;  /* 0x0000000203487825 */ /* 0x002fe200078e0260 */
[----:B------:R-:W-:Y:S01]  /*11880*/  LEA R84, P3, R84, R134, 0x5 ;  /* 0x0000008654547211 */ /* 0x000fe200078628ff */
[----:B------:R-:W5:Y:S02]  /*11890*/  LDG.E.U16 R77, desc[UR8][R78.64] ;  /* 0x000000084e4d7981 */ /* 0x000f64000c1e1500 */
[----:B------:R-:W-:-:S02]  /*118a0*/  IMAD.SHL.U32 R85, R85, 0x10, RZ ;  /* 0x0000001055557824 */ /* 0x000fc400078e00ff */
[----:B------:R-:W5:Y:S01]  /*118b0*/  LDG.E.U16 R72, desc[UR8][R72.64] ;  /* 0x0000000848487981 */ /* 0x000f62000c1e1500 */
[----:B------:R-:W-:Y:S02]  /*118c0*/  IMAD.WIDE R82, R3, 0x2, R82 ;  /* 0x0000000203527825 */ /* 0x000fe400078e0252 */
[----:B------:R-:W-:Y:S01]  /*118d0*/  LEA.HI.X.SX32 R85, R85, R135, 0x1, P3 ;  /* 0x0000008755557211 */ /* 0x000fe200018f0eff */
[----:B------:R-:W1:Y:S01]  /*118e0*/  LDC R99, c[0x0][0x3c4] ;  /* 0x0000f100ff637b82 */ /* 0x000e620000000800 */
[----:B------:R4:W5:Y:S02]  /*118f0*/  LDG.E.U16 R73, desc[UR8][R80.64] ;  /* 0x0000000850497981 */ /* 0x000964000c1e1500 */
[----:B----4-:R-:W-:Y:S02]  /*11900*/  IMAD.WIDE R86, R3, 0x2, R86 ;  /* 0x0000000203567825 */ /* 0x010fe400078e0256 */
[----:B------:R3:W4:Y:S01]  /*11910*/  LDG.E.U16 R82, desc[UR8][R82.64] ;  /* 0x0000000852527981 */ /* 0x000722000c1e1500 */
[----:B------:R-:W-:Y:S01]  /*11920*/  MOV R80, R134 ;  /* 0x0000008600507202 */ /* 0x000fe20000000f00 */
[----:B------:R-:W-:-:S02]  /*11930*/  IMAD.MOV.U32 R81, RZ, RZ, R135 ;  /* 0x000000ffff517224 */ /* 0x000fc400078e0087 */
[C---:B------:R-:W-:Y:S02]  /*11940*/  IMAD.WIDE R78, R3.reuse, 0x2, R92 ;  /* 0x00000002034e7825 */ /* 0x040fe400078e025c */
[----:B------:R-:W1:Y:S02]  /*11950*/  LDC R92, c[0x0][0x3c4] ;  /* 0x0000f100ff5c7b82 */ /* 0x000e640000000800 */
[C---:B------:R-:W-:Y:S02]  /*11960*/  IMAD.WIDE R80, R3.reuse, 0x2, R80 ;  /* 0x0000000203507825 */ /* 0x040fe400078e0250 */
[----:B------:R-:W4:Y:S02]  /*11970*/  LDG.E.U16 R78, desc[UR8][R78.64] ;  /* 0x000000084e4e7981 */ /* 0x000f24000c1e1500 */
[----:B------:R-:W-:Y:S02]  /*11980*/  IMAD.WIDE R84, R3, 0x2, R84 ;  /* 0x0000000203547825 */ /* 0x000fe400078e0254 */
[----:B------:R-:W4:Y:S01]  /*11990*/  LDG.E.U16 R80, desc[UR8][R80.64] ;  /* 0x0000000850507981 */ /* 0x000f22000c1e1500 */
[----:B------:R-:W2:Y:S01]  /*119a0*/  LDC R93, c[0x0][0x3c4] ;  /* 0x0000f100ff5d7b82 */ /* 0x000ea20000000800 */
[----:B---3--:R-:W-:Y:S01]  /*119b0*/  IMAD.SHL.U32 R83, R88, 0x40, RZ ;  /* 0x0000004058537824 */ /* 0x008fe200078e00ff */
[----:B0-----:R-:W-:Y:S01]  /*119c0*/  LEA R88, P3, R89, R134, 0x7 ;  /* 0x0000008659587211 */ /* 0x001fe200078638ff */
[----:B------:R-:W-:Y:S01]  /*119d0*/  IMAD R96, R90, 0x6, RZ ;  /* 0x000000065a607824 */ /* 0x000fe200078e02ff */
[----:B------:R2:W3:Y:S02]  /*119e0*/  LDG.E.U16 R79, desc[UR8][R86.64] ;  /* 0x00000008564f7981 */ /* 0x0004e4000c1e1500 */
[----:B------:R-:W-:-:S02]  /*119f0*/  LEA.HI.X.SX32 R89, R83, R135, 0x1, P3 ;  /* 0x0000008753597211 */ /* 0x000fc400018f0eff */
[----:B------:R0:W3:Y:S01]  /*11a00*/  LDG.E.U16 R81, desc[UR8][R84.64] ;  /* 0x0000000854517981 */ /* 0x0000e2000c1e1500 */
[----:B------:R-:W-:Y:S01]  /*11a10*/  IMAD R83, R90, 0x3, RZ ;  /* 0x000000035a537824 */ /* 0x000fe200078e02ff */
[-C--:B------:R-:W-:Y:S02]  /*11a20*/  IADD3 R96, P3, PT, R96, R134.reuse, RZ ;  /* 0x0000008660607210 */ /* 0x080fe40007f7e0ff */
[----:B--2---:R-:W-:Y:S02]  /*11a30*/  LEA R86, P4, R91, R134, 0x4 ;  /* 0x000000865b567211 */ /* 0x004fe400078820ff */
[C---:B0-----:R-:W-:Y:S01]  /*11a40*/  SHF.L.U32 R85, R90.reuse, 0x3, RZ ;  /* 0x000000035a557819 */ /* 0x041fe200000006ff */
[C---:B------:R-:W-:Y:S02]  /*11a50*/  IMAD R84, R90.reuse, 0xa, RZ ;  /* 0x0000000a5a547824 */ /* 0x040fe400078e02ff */
[----:B------:R-:W-:Y:S01]  /*11a60*/  IMAD R91, R90, 0x5, RZ ;  /* 0x000000055a5b7824 */ /* 0x000fe200078e02ff */
[----:B------:R-:W-:-:S02]  /*11a70*/  LEA.HI.X.SX32 R87, R85, R135, 0x1, P4 ;  /* 0x0000008755577211 */ /* 0x000fc400020f0eff */
[----:B------:R-:W-:Y:S02]  /*11a80*/  IADD3 R84, P4, PT, R84, R134, RZ ;  /* 0x0000008654547210 */ /* 0x000fe40007f9e0ff */
[-C--:B------:R-:W-:Y:S02]  /*11a90*/  LEA.HI.X.SX32 R97, R83, R135.reuse, 0x1, P3 ;  /* 0x0000008753617211 */ /* 0x080fe400018f0eff */
[----:B------:R-:W-:Y:S01]  /*11aa0*/  LEA.HI.X.SX32 R85, R91, R135, 0x1, P4 ;  /* 0x000000875b557211 */ /* 0x000fe200020f0eff */
[----:B------:R-:W-:-:S04]  /*11ab0*/  IMAD.WIDE R96, R3, 0x2, R96 ;  /* 0x0000000203607825 */ /* 0x000fc800078e0260 */
[C---:B------:R-:W-:Y:S02]  /*11ac0*/  IMAD.WIDE R84, R3.reuse, 0x2, R84 ;  /* 0x0000000203547825 */ /* 0x040fe400078e0254 */
[----:B------:R-:W2:Y:S02]  /*11ad0*/  LDG.E.U16 R96, desc[UR8][R96.64] ;  /* 0x0000000860607981 */ /* 0x000ea4000c1e1500 */
[----:B------:R-:W-:Y:S01]  /*11ae0*/  IMAD.WIDE R88, R3, 0x2, R88 ;  /* 0x0000000203587825 */ /* 0x000fe200078e0258 */
[----:B-1----:R-:W-:-:S03]  /*11af0*/  LEA R92, P3, R92, R134, 0x2 ;  /* 0x000000865c5c7211 */ /* 0x002fc600078610ff */
[----:B------:R-:W-:Y:S01]  /*11b00*/  IMAD.WIDE R86, R3, 0x2, R86 ;  /* 0x0000000203567825 */ /* 0x000fe200078e0256 */
[----:B------:R-:W2:Y:S04]  /*11b10*/  LDG.E.U16 R83, desc[UR8][R88.64] ;  /* 0x0000000858537981 */ /* 0x000ea8000c1e1500 */
[----:B------:R0:W2:Y:S02]  /*11b20*/  LDG.E.U16 R97, desc[UR8][R84.64] ;  /* 0x0000000854617981 */ /* 0x0000a4000c1e1500 */
[----:B0-----:R-:W-:Y:S02]  /*11b30*/  IMAD.SHL.U32 R85, R90, 0x2, RZ ;  /* 0x000000025a557824 */ /* 0x001fe400078e00ff */
[----:B------:R-:W-:-:S03]  /*11b40*/  IMAD R88, R93, 0x82, RZ ;  /* 0x000000825d587824 */ /* 0x000fc600078e02ff */
[CC--:B------:R-:W-:Y:S02]  /*11b50*/  IADD3 R84, P4, PT, R85.reuse, R134.reuse, RZ ;  /* 0x0000008655547210 */ /* 0x0c0fe40007f9e0ff */
[-C--:B------:R-:W-:Y:S02]  /*11b60*/  LEA.HI.X.SX32 R93, R85, R135.reuse, 0x1, P3 ;  /* 0x00000087555d7211 */ /* 0x080fe400018f0eff */
[----:B------:R-:W-:Y:S01]  /*11b70*/  LEA.HI.X.SX32 R85, R98, R135, 0x1, P4 ;  /* 0x0000008762557211 */ /* 0x000fe200020f0eff */
[----:B------:R-:W-:Y:S01]  /*11b80*/  IMAD R89, R99, 0x41, RZ ;  /* 0x0000004163597824 */ /* 0x000fe200078e02ff */
[----:B------:R-:W-:Y:S01]  /*11b90*/  IADD3 R88, P4, PT, R88, R134, RZ ;  /* 0x0000008658587210 */ /* 0x000fe20007f9e0ff */
[----:B------:R-:W-:-:S04]  /*11ba0*/  IMAD.WIDE R92, R3, 0x2, R92 ;  /* 0x00000002035c7825 */ /* 0x000fc800078e025c */
[----:B------:R-:W-:Y:S01]  /*11bb0*/  IMAD.WIDE R84, R3, 0x2, R84 ;  /* 0x0000000203547825 */ /* 0x000fe200078e0254 */
[----:B------:R-:W-:Y:S01]  /*11bc0*/  LEA.HI.X.SX32 R89, R89, R135, 0x1, P4 ;  /* 0x0000008759597211 */ /* 0x000fe200020f0eff */
[----:B------:R-:W2:Y:S02]  /*11bd0*/  LDG.E.U16 R92, desc[UR8][R92.64] ;  /* 0x000000085c5c7981 */ /* 0x000ea4000c1e1500 */
[C---:B------:R-:W-:Y:S02]  /*11be0*/  IMAD.WIDE R88, R3.reuse, 0x2, R88 ;  /* 0x0000000203587825 */ /* 0x040fe400078e0258 */
[----:B------:R0:W2:Y:S04]  /*11bf0*/  LDG.E.U16 R93, desc[UR8][R84.64] ;  /* 0x00000008545d7981 */ /* 0x0000a8000c1e1500 */
[----:B------:R-:W2:Y:S01]  /*11c00*/  LDG.E.U16 R88, desc[UR8][R88.64] ;  /* 0x0000000858587981 */ /* 0x000ea2000c1e1500 */
[----:B0-----:R-:W-:-:S03]  /*11c10*/  IMAD.WIDE R84, R3, 0x2, R104 ;  /* 0x0000000203547825 */ /* 0x001fc600078e0268 */
[----:B------:R-:W2:Y:S04]  /*11c20*/  LDL.64 R104, [R1+0x5c0] ;  /* 0x0005c00001687983 */ /* 0x000ea80000100a00 */
[----:B------:R0:W2:Y:S02]  /*11c30*/  LDG.E.U16 R99, desc[UR8][R84.64] ;  /* 0x0000000854637981 */ /* 0x0000a4000c1e1500 */
[C---:B0-----:R-:W-:Y:S02]  /*11c40*/  IMAD.WIDE R84, R3.reuse, 0x2, R112 ;  /* 0x0000000203547825 */ /* 0x041fe400078e0270 */
[----:B------:R-:W2:Y:S02]  /*11c50*/  LDL.64 R112, [R1+0x588] ;  /* 0x0005880001707983 */ /* 0x000ea40000100a00 */
[----:B------:R-:W-:-:S06]  /*11c60*/  IMAD.WIDE R94, R3, 0x2, R94 ;  /* 0x00000002035e7825 */ /* 0x000fcc00078e025e */
[----:B------:R-:W2:Y:S04]  /*11c70*/  LDG.E.U16 R94, desc[UR8][R94.64] ;  /* 0x000000085e5e7981 */ /* 0x000ea8000c1e1500 */
[----:B------:R0:W2:Y:S02]  /*11c80*/  LDG.E.U16 R95, desc[UR8][R86.64] ;  /* 0x00000008565f7981 */ /* 0x0000a4000c1e1500 */
[----:B0-----:R-:W-:Y:S02]  /*11c90*/  IMAD.SHL.U32 R87, R90, 0x4, RZ ;  /* 0x000000045a577824 */ /* 0x001fe400078e00ff */
[----:B------:R-:W-:Y:S02]  /*11ca0*/  IMAD.WIDE R90, R3, 0x2, R102 ;  /* 0x00000002035a7825 */ /* 0x000fe400078e0266 */
[----:B------:R-:W2:Y:S01]  /*11cb0*/  LDL.64 R102, [R1+0x268] ;  /* 0x0002680001667983 */ /* 0x000ea20000100a00 */
[----:B------:R-:W-:-:S03]  /*11cc0*/  LEA R86, P3, R100, R134, 0x3 ;  /* 0x0000008664567211 */ /* 0x000fc600078618ff */
[----:B------:R0:W3:Y:S01]  /*11cd0*/  LDG.E.U16 R98, desc[UR8][R90.64] ;  /* 0x000000085a627981 */ /* 0x0000e2000c1e1500 */
[----:B------:R-:W-:-:S03]  /*11ce0*/  LEA.HI.X.SX32 R87, R87, R135, 0x1, P3 ;  /* 0x0000008757577211 */ /* 0x000fc600018f0eff */
[----:B------:R-:W-:-:S04]  /*11cf0*/  IMAD.WIDE R86, R3, 0x2, R86 ;  /* 0x0000000203567825 */ /* 0x000fc800078e0256 */
[C---:B0-----:R-:W-:Y:S01]  /*11d00*/  IMAD.WIDE R90, R3.reuse, 0x2, R118 ;  /* 0x00000002035a7825 */ /* 0x041fe200078e0276 */
[----:B------:R0:W3:Y:S04]  /*11d10*/  LDG.E.U16 R89, desc[UR8][R86.64] ;  /* 0x0000000856597981 */ /* 0x0000e8000c1e1500 */
[----:B------:R-:W3:Y:S04]  /*11d20*/  LDL.64 R118, [R1+0x420] ;  /* 0x0004200001767983 */ /* 0x000ee80000100a00 */
[----:B------:R-:W3:Y:S01]  /*11d30*/  LDG.E.U16 R90, desc[UR8][R90.64] ;  /* 0x000000085a5a7981 */ /* 0x000ee2000c1e1500 */
[----:B0-----:R-:W-:-:S03]  /*11d40*/  IMAD.WIDE R86, R3, 0x2, R106 ;  /* 0x0000000203567825 */ /* 0x001fc600078e026a */
[----:B------:R-:W3:Y:S04]  /*11d50*/  LDL.64 R106, [R1+0x548] ;  /* 0x00054800016a7983 */ /* 0x000ee80000100a00 */
[----:B------:R-:W3:Y:S04]  /*11d60*/  LDG.E.U16 R86, desc[UR8][R86.64] ;  /* 0x0000000856567981 */ /* 0x000ee8000c1e1500 */
[----:B------:R0:W3:Y:S02]  /*11d70*/  LDG.E.U16 R91, desc[UR8][R84.64] ;  /* 0x00000008545b7981 */ /* 0x0000e4000c1e1500 */
[----:B0-----:R-:W-:-:S02]  /*11d80*/  IMAD.WIDE R84, R3, 0x2, R116 ;  /* 0x0000000203547825 */ /* 0x001fc400078e0274 */
[----:B------:R-:W3:Y:S04]  /*11d90*/  LDL.64 R116, [R1+0x490] ;  /* 0x0004900001747983 */ /* 0x000ee80000100a00 */
[----:B------:R0:W3:Y:S02]  /*11da0*/  LDG.E.U16 R87, desc[UR8][R84.64] ;  /* 0x0000000854577981 */ /* 0x0000e4000c1e1500 */
[C---:B0-----:R-:W-:Y:S02]  /*11db0*/  IMAD.WIDE R84, R3.reuse, 0x2, R114 ;  /* 0x0000000203547825 */ /* 0x041fe400078e0272 */
[----:B------:R-:W4:Y:S04]  /*11dc0*/  LDL.64 R114, [R1+0x510] ;  /* 0x0005100001727983 */ /* 0x000f280000100a00 */
[----:B------:R0:W4:Y:S02]  /*11dd0*/  LDG.E.U16 R100, desc[UR8][R84.64] ;  /* 0x0000000854647981 */ /* 0x000124000c1e1500 */
[----:B0-----:R-:W-:-:S02]  /*11de0*/  IMAD.WIDE R84, R3, 0x2, R108 ;  /* 0x0000000203547825 */ /* 0x001fc400078e026c */
[----:B------:R-:W5:Y:S04]  /*11df0*/  LDL.64 R108, [R1+0x4d0] ;  /* 0x0004d000016c7983 */ /* 0x000f680000100a00 */
[----:B------:R2:W5:Y:S02]  /*11e00*/  LDG.E.U16 R101, desc[UR8][R84.64] ;  /* 0x0000000854657981 */ /* 0x000564000c1e1500 */
[----:B--2---:R-:W-:-:S05]  /*11e10*/  IMAD.WIDE R84, R3, 0x2, R102 ;  /* 0x0000000203547825 */ /* 0x004fca00078e0266 */
[----:B------:R0:W2:Y:S02]  /*11e20*/  LDG.E.U16 R102, desc[UR8][R84.64] ;  /* 0x0000000854667981 */ /* 0x0000a4000c1e1500 */
[C---:B0-----:R-:W-:Y:S02]  /*11e30*/  IMAD.WIDE R84, R3.reuse, 0x2, R110 ;  /* 0x0000000203547825 */ /* 0x041fe400078e026e */
[----:B------:R-:W2:Y:S04]  /*11e40*/  LDL.64 R110, [R1+0x450] ;  /* 0x00045000016e7983 */ /* 0x000ea80000100a00 */
[----:B------:R0:W2:Y:S02]  /*11e50*/  LDG.E.U16 R103, desc[UR8][R84.64] ;  /* 0x0000000854677981 */ /* 0x0000a4000c1e1500 */
[----:B0-----:R-:W-:-:S05]  /*11e60*/  IMAD.WIDE R84, R3, 0x2, R104 ;  /* 0x0000000203547825 */ /* 0x001fca00078e0268 */
[----:B------:R0:W2:Y:S02]  /*11e70*/  LDG.E.U16 R104, desc[UR8][R84.64] ;  /* 0x0000000854687981 */ /* 0x0000a4000c1e1500 */
[C---:B0-----:R-:W-:Y:S02]  /*11e80*/  IMAD.WIDE R84, R3.reuse, 0x2, R112 ;  /* 0x0000000203547825 */ /* 0x041fe400078e0270 */
[----:B------:R-:W2:Y:S04]  /*11e90*/  LDL.64 R112, [R1+0x3e0] ;  /* 0x0003e00001707983 */ /* 0x000ea80000100a00 */
[----:B------:R3:W2:Y:S02]  /*11ea0*/  LDG.E.U16 R105, desc[UR8][R84.64] ;  /* 0x0000000854697981 */ /* 0x0006a4000c1e1500 */
[----:B---3--:R-:W-:-:S05]  /*11eb0*/  IMAD.WIDE R84, R3, 0x2, R106 ;  /* 0x0000000203547825 */ /* 0x008fca00078e026a */
[----:B------:R4:W3:Y:S02]  /*11ec0*/  LDG.E.U16 R106, desc[UR8][R84.64] ;  /* 0x00000008546a7981 */ /* 0x0008e4000c1e1500 */
[C---:B----4-:R-:W-:Y:S02]  /*11ed0*/  IMAD.WIDE R84, R3.reuse, 0x2, R114 ;  /* 0x0000000203547825 */ /* 0x050fe400078e0272 */
[----:B------:R-:W4:Y:S04]  /*11ee0*/  LDL.64 R114, [R1+0x360] ;  /* 0x0003600001727983 */ /* 0x000f280000100a00 */
[----:B------:R5:W3:Y:S02]  /*11ef0*/  LDG.E.U16 R107, desc[UR8][R84.64] ;  /* 0x00000008546b7981 */ /* 0x000ae4000c1e1500 */
[----:B-----5:R-:W-:-:S05]  /*11f00*/  IMAD.WIDE R84, R3, 0x2, R108 ;  /* 0x0000000203547825 */ /* 0x020fca00078e026c */
[----:B------:R0:W5:Y:S02]  /*11f10*/  LDG.E.U16 R108, desc[UR8][R84.64] ;  /* 0x00000008546c7981 */ /* 0x000164000c1e1500 */
[C---:B0-----:R-:W-:Y:S02]  /*11f20*/  IMAD.WIDE R84, R3.reuse, 0x2, R116 ;  /* 0x0000000203547825 */ /* 0x041fe400078e0274 */
[----:B------:R-:W3:Y:S04]  /*11f30*/  LDL.64 R116, [R1+0x2e0] ;  /* 0x0002e00001747983 */ /* 0x000ee80000100a00 */
[----:B------:R2:W5:Y:S02]  /*11f40*/  LDG.E.U16 R109, desc[UR8][R84.64] ;  /* 0x00000008546d7981 */ /* 0x000564000c1e1500 */
[----:B--2---:R-:W-:-:S05]  /*11f50*/  IMAD.WIDE R84, R3, 0x2, R110 ;  /* 0x0000000203547825 */ /* 0x004fca00078e026e */
[----:B------:R0:W2:Y:S02]  /*11f60*/  LDG.E.U16 R110, desc[UR8][R84.64] ;  /* 0x00000008546e7981 */ /* 0x0000a4000c1e1500 */
[C---:B0-----:R-:W-:Y:S02]  /*11f70*/  IMAD.WIDE R84, R3.reuse, 0x2, R118 ;  /* 0x0000000203547825 */ /* 0x041fe400078e0276 */
[----:B------:R-:W2:Y:S04]  /*11f80*/  LDL.64 R118, [R1+0x260] ;  /* 0x0002600001767983 */ /* 0x000ea80000100a00 */
[----:B------:R0:W5:Y:S02]  /*11f90*/  LDG.E.U16 R111, desc[UR8][R84.64] ;  /* 0x00000008546f7981 */ /* 0x000164000c1e1500 */
[----:B0-----:R-:W-:-:S05]  /*11fa0*/  IMAD.WIDE R84, R3, 0x2, R112 ;  /* 0x0000000203547825 */ /* 0x001fca00078e0270 */
[----:B------:R0:W5:Y:S02]  /*11fb0*/  LDG.E.U16 R112, desc[UR8][R84.64] ;  /* 0x0000000854707981 */ /* 0x000164000c1e1500 */
[C---:B0-----:R-:W-:Y:S02]  /*11fc0*/  IMAD.WIDE R84, R3.reuse, 0x2, R120 ;  /* 0x0000000203547825 */ /* 0x041fe400078e0278 */
[----:B------:R-:W5:Y:S04]  /*11fd0*/  LDL.64 R120, [R1+0x5b8] ;  /* 0x0005b80001787983 */ /* 0x000f680000100a00 */
[----:B------:R4:W5:Y:S02]  /*11fe0*/  LDG.E.U16 R113, desc[UR8][R84.64] ;  /* 0x0000000854717981 */ /* 0x000964000c1e1500 */
[----:B----4-:R-:W-:-:S05]  /*11ff0*/  IMAD.WIDE R84, R3, 0x2, R114 ;  /* 0x0000000203547825 */ /* 0x010fca00078e0272 */
[----:B------:R0:W4:Y:S02]  /*12000*/  LDG.E.U16 R114, desc[UR8][R84.64] ;  /* 0x0000000854727981 */ /* 0x000124000c1e1500 */
[C---:B0-----:R-:W-:Y:S02]  /*12010*/  IMAD.WIDE R84, R3.reuse, 0x2, R122 ;  /* 0x0000000203547825 */ /* 0x041fe400078e027a */
[----:B------:R-:W4:Y:S04]  /*12020*/  LDL.64 R122, [R1+0x540] ;  /* 0x00054000017a7983 */ /* 0x000f280000100a00 */
[----:B------:R3:W4:Y:S02]  /*12030*/  LDG.E.U16 R115, desc[UR8][R84.64] ;  /* 0x0000000854737981 */ /* 0x000724000c1e1500 */
[----:B---3--:R-:W-:-:S05]  /*12040*/  IMAD.WIDE R84, R3, 0x2, R116 ;  /* 0x0000000203547825 */ /* 0x008fca00078e0274 */
[----:B------:R0:W3:Y:S02]  /*12050*/  LDG.E.U16 R116, desc[UR8][R84.64] ;  /* 0x0000000854747981 */ /* 0x0000e4000c1e1500 */
[C---:B0-----:R-:W-:Y:S02]  /*12060*/  IMAD.WIDE R84, R3.reuse, 0x2, R124 ;  /* 0x0000000203547825 */ /* 0x041fe400078e027c */
[----:B------:R-:W3:Y:S04]  /*12070*/  LDL.64 R124, [R1+0x4c8] ;  /* 0x0004c800017c7983 */ /* 0x000ee80000100a00 */
[----:B------:R2:W3:Y:S02]  /*12080*/  LDG.E.U16 R117, desc[UR8][R84.64] ;  /* 0x0000000854757981 */ /* 0x0004e4000c1e1500 */
[----:B--2---:R-:W-:-:S05]  /*12090*/  IMAD.WIDE R84, R3, 0x2, R118 ;  /* 0x0000000203547825 */ /* 0x004fca00078e0276 */
[----:B------:R0:W2:Y:S02]  /*120a0*/  LDG.E.U16 R118, desc[UR8][R84.64] ;  /* 0x0000000854767981 */ /* 0x0000a4000c1e1500 */
[C---:B0-----:R-:W-:Y:S02]  /*120b0*/  IMAD.WIDE R84, R3.reuse, 0x2, R128 ;  /* 0x0000000203547825 */ /* 0x041fe400078e0280 */
[----:B------:R-:W2:Y:S04]  /*120c0*/  LDL.64 R128, [R1+0x3d8] ;  /* 0x0003d80001807983 */ /* 0x000ea80000100a00 */
[----:B------:R5:W2:Y:S02]  /*120d0*/  LDG.E.U16 R119, desc[UR8][R84.64] ;  /* 0x0000000854777981 */ /* 0x000aa4000c1e1500 */
[----:B-----5:R-:W-:-:S05]  /*120e0*/  IMAD.WIDE R84, R3, 0x2, R120 ;  /* 0x0000000203547825 */ /* 0x020fca00078e0278 */
[----:B------:R0:W5:Y:S02]  /*120f0*/  LDG.E.U16 R120, desc[UR8][R84.64] ;  /* 0x0000000854787981 */ /* 0x000164000c1e1500 */
[C---:B0-----:R-:W-:Y:S02]  /*12100*/  IMAD.WIDE R84, R3.reuse, 0x2, R130 ;  /* 0x0000000203547825 */ /* 0x041fe400078e0282 */
[----:B------:R-:W2:Y:S04]  /*12110*/  LDL.64 R130, [R1+0x358] ;  /* 0x0003580001827983 */ /* 0x000ea80000100a00 */
[----:B------:R4:W2:Y:S02]  /*12120*/  LDG.E.U16 R121, desc[UR8][R84.64] ;  /* 0x0000000854797981 */ /* 0x0008a4000c1e1500 */
[----:B----4-:R-:W-:-:S05]  /*12130*/  IMAD.WIDE R84, R3, 0x2, R122 ;  /* 0x0000000203547825 */ /* 0x010fca00078e027a */
[----:B------:R0:W4:Y:S04]  /*12140*/  LDG.E.U16 R122, desc[UR8][R84.64] ;  /* 0x00000008547a7981 */ /* 0x000128000c1e1500 */
[----:B------:R-:W0:Y:S02]  /*12150*/  LDL.64 R84, [R1+0x508] ;  /* 0x0005080001547983 */ /* 0x000e240000100a00 */
[----:B0-----:R-:W-:-:S05]  /*12160*/  IMAD.WIDE R84, R3, 0x2, R84 ;  /* 0x0000000203547825 */ /* 0x001fca00078e0254 */
[----:B------:R3:W2:Y:S02]  /*12170*/  LDG.E.U16 R123, desc[UR8][R84.64] ;  /* 0x00000008547b7981 */ /* 0x0006a4000c1e1500 */
[----:B---3--:R-:W-:-:S05]  /*12180*/  IMAD.WIDE R84, R3, 0x2, R124 ;  /* 0x0000000203547825 */ /* 0x008fca00078e027c */
[----:B------:R0:W3:Y:S04]  /*12190*/  LDG.E.U16 R124, desc[UR8][R84.64] ;  /* 0x00000008547c7981 */ /* 0x0000e8000c1e1500 */
[----:B------:R-:W0:Y:S02]  /*121a0*/  LDL.64 R84, [R1+0x488] ;  /* 0x0004880001547983 */ /* 0x000e240000100a00 */
[----:B0-----:R-:W-:-:S05]  /*121b0*/  IMAD.WIDE R84, R3, 0x2, R84 ;  /* 0x0000000203547825 */ /* 0x001fca00078e0254 */
[----:B------:R0:W2:Y:S02]  /*121c0*/  LDG.E.U16 R125, desc[UR8][R84.64] ;  /* 0x00000008547d7981 */ /* 0x0000a4000c1e1500 */
[----:B0-----:R-:W-:-:S05]  /*121d0*/  IMAD.WIDE R84, R3, 0x2, R126 ;  /* 0x0000000203547825 */ /* 0x001fca00078e027e */
[----:B------:R0:W2:Y:S04]  /*121e0*/  LDG.E.U16 R126, desc[UR8][R84.64] ;  /* 0x00000008547e7981 */ /* 0x0000a8000c1e1500 */
[----:B------:R-:W0:Y:S02]  /*121f0*/  LDL.64 R84, [R1+0x418] ;  /* 0x0004180001547983 */ /* 0x000e240000100a00 */
[----:B0-----:R-:W-:-:S05]  /*12200*/  IMAD.WIDE R84, R3, 0x2, R84 ;  /* 0x0000000203547825 */ /* 0x001fca00078e0254 */
[----:B------:R2:W3:Y:S02]  /*12210*/  LDG.E.U16 R127, desc[UR8][R84.64] ;  /* 0x00000008547f7981 */ /* 0x0004e4000c1e1500 */
[----:B--2---:R-:W-:-:S05]  /*12220*/  IMAD.WIDE R84, R3, 0x2, R128 ;  /* 0x0000000203547825 */ /* 0x004fca00078e0280 */
[----:B------:R0:W2:Y:S04]  /*12230*/  LDG.E.U16 R128, desc[UR8][R84.64] ;  /* 0x0000000854807981 */ /* 0x0000a8000c1e1500 */
[----:B------:R-:W0:Y:S02]  /*12240*/  LDL.64 R84, [R1+0x398] ;  /* 0x0003980001547983 */ /* 0x000e240000100a00 */
[----:B0-----:R-:W-:-:S05]  /*12250*/  IMAD.WIDE R84, R3, 0x2, R84 ;  /* 0x0000000203547825 */ /* 0x001fca00078e0254 */
[----:B------:R0:W2:Y:S02]  /*12260*/  LDG.E.U16 R129, desc[UR8][R84.64] ;  /* 0x0000000854817981 */ /* 0x0000a4000c1e1500 */
[----:B0-----:R-:W-:-:S05]  /*12270*/  IMAD.WIDE R84, R3, 0x2, R130 ;  /* 0x0000000203547825 */ /* 0x001fca00078e0282 */
[----:B------:R0:W2:Y:S04]  /*12280*/  LDG.E.U16 R130, desc[UR8][R84.64] ;  /* 0x0000000854827981 */ /* 0x0000a8000c1e1500 */
[----:B------:R-:W0:Y:S02]  /*12290*/  LDL.64 R84, [R1+0x318] ;  /* 0x0003180001547983 */ /* 0x000e240000100a00 */
        /* <DEDUP_REMOVED lines=8> */
[----:B------:R-:W0:Y:S01]  /*12320*/  LDL.64 R84, [R1+0x258] ;  /* 0x0002580001547983 */ /* 0x000e220000100a00 */
[----:B------:R-:W-:-:S03]  /*12330*/  LOP3.LUT R138, R136, 0x10, RZ, 0x3c, !PT ;  /* 0x00000010888a7812 */ /* 0x000fc600078e3cff */
        /* <DEDUP_REMOVED lines=17> */
[----:B0-----:R-:W-:-:S06]  /*12450*/  IMAD.WIDE R84, R3, 0x2, R84 ;  /* 0x0000000203547825 */ /* 0x001fcc00078e0254 */
[----:B------:R-:W2:Y:S04]  /*12460*/  LDG.E.U16 R84, desc[UR8][R84.64] ;  /* 0x0000000854547981 */ /* 0x000ea8000c1e1500 */
        /* <DEDUP_REMOVED lines=15> */
[----:B0-----:R-:W0:Y:S01]  /*12560*/  S2R R138, SR_TID.X ;  /* 0x00000000008a7919 */ /* 0x001e220000002100 */
[----:B------:R-:W-:-:S05]  /*12570*/  LOP3.LUT R141, R136, 0x20, RZ, 0x3c, !PT ;  /* 0x00000020888d7812 */ /* 0x000fca00078e3cff */
        /* <DEDUP_REMOVED lines=8> */
[C---:B0-----:R-:W-:Y:S01]  /*12600*/  SHF.L.U32 R5, R138.reuse, 0x1, RZ ;  /* 0x000000018a057819 */ /* 0x041fe200000006ff */
[----:B------:R-:W-:-:S02]  /*12610*/  IMAD.SHL.U32 R4, R138, 0x100, RZ ;  /* 0x000001008a047824 */ /* 0x000fc400078e00ff */
[----:B------:R-:W-:Y:S01]  /*12620*/  STS.U16 [R141+UR4+0x22100], R36 ;  /* 0x022100248d007988 */ /* 0x000fe20008000404 */
[C---:B------:R-:W-:Y:S01]  /*12630*/  IMAD.SHL.U32 R7, R138.reuse, 0x2, RZ ;  /* 0x000000028a077824 */ /* 0x040fe200078e00ff */
[----:B------:R-:W-:Y:S02]  /*12640*/  SHF.L.U32 R6, R138, 0x8, RZ ;  /* 0x000000088a067819 */ /* 0x000fe400000006ff */
[----:B------:R-:W-:Y:S01]  /*12650*/  STS.U16 [R141+UR4+0x22500], R37 ;  /* 0x022500258d007988 */ /* 0x000fe20008000404 */
        /* <DEDUP_REMOVED lines=11> */
[----:B------:R-:W-:-:S03]  /*12710*/  LOP3.LUT R4, R4, 0xc07e, R5, 0xc8, !PT ;  /* 0x0000c07e04047812 */ /* 0x000fc600078ec805 */
[----:B------:R-:W-:Y:S04]  /*12720*/  STS.U16 [R138+UR4+0x21180], R47 ;  /* 0x0211802f8a007988 */ /* 0x000fe80008000404 */
[----:B------:R-:W-:Y:S04]  /*12730*/  STS.U16 [R138+UR4+0x21580], R48 ;  /* 0x021580308a007988 */ /* 0x000fe80008000404 */
[----:B------:R-:W-:Y:S04]  /*12740*/  STS.U16 [R138+UR4+0x21980], R49 ;  /* 0x021980318a007988 */ /* 0x000fe80008000404 */
[----:B------:R-:W-:Y:S01]  /*12750*/  STS.U16 [R138+UR4+0x21d80], R50 ;  /* 0x021d80328a007988 */ /* 0x000fe20008000404 */
[----:B------:R-:W-:-:S03]  /*12760*/  LOP3.LUT R4, R4, 0x40, RZ, 0x3c, !PT ;  /* 0x0000004004047812 */ /* 0x000fc600078e3cff */
[----:B------:R-:W-:Y:S01]  /*12770*/  STS.U16 [R138+UR4+0x22180], R51 ;  /* 0x022180338a007988 */ /* 0x000fe20008000404 */
[----:B------:R-:W-:-:S03]  /*12780*/  UMOV UR70, 0x1 ;  /* 0x0000000100467882 */ /* 0x000fc60000000000 */
[----:B------:R-:W-:Y:S01]  /*12790*/  STS.U16 [R138+UR4+0x22580], R52 ;  /* 0x022580348a007988 */ /* 0x000fe20008000404 */
[----:B------:R-:W-:-:S03]  /*127a0*/  LOP3.LUT R5, R6, 0xc07e, R7, 0xc8, !PT ;  /* 0x0000c07e06057812 */ /* 0x000fc600078ec807 */
[----:B------:R-:W-:Y:S01]  /*127b0*/  STS.U16 [R138+UR4+0x22980], R53 ;  /* 0x022980358a007988 */ /* 0x000fe20008000404 */
[----:B------:R-:W-:-:S04]  /*127c0*/  @!UP0 UIADD3 UR70, UPT, UPT, -UR70, 0x100000, URZ ;  /* 0x0010000046468890 */ /* 0x000fc8000fffe1ff */
[----:B------:R-:W-:Y:S02]  /*127d0*/  @!UP0 USHF.L.U32 UR71, UR70, 0xb, URZ ;  /* 0x0000000b46478899 */ /* 0x000fe400080006ff */
[----:B------:R-:W-:Y:S01]  /*127e0*/  @!UP0 USHF.L.U32 UR70, UR70, 0x1, URZ ;  /* 0x0000000146468899 */ /* 0x000fe200080006ff */
[----:B------:R-:W-:Y:S04]  /*127f0*/  STS.U16 [R138+UR4+0x22d80], R54 ;  /* 0x022d80368a007988 */ /* 0x000fe80008000404 */
        /* <DEDUP_REMOVED lines=21> */
[----:B------:R-:W-:-:S03]  /*12950*/  VOTEU.ALL UP1, P1 ;  /* 0x0000000000ff7886 */ /* 0x000fc60000820000 */
[----:B------:R1:W-:Y:S01]  /*12960*/  STS.U16 [R6+UR4+0x20280], R97 ;  /* 0x0202806106007988 */ /* 0x0003e20008000404 */
[C---:B0-----:R-:W-:Y:S02]  /*12970*/  LOP3.LUT R4, R5.reuse, 0x60, RZ, 0x3c, !PT ;  /* 0x0000006005047812 */ /* 0x041fe400078e3cff */
[----:B------:R-:W-:Y:S01]  /*12980*/  LOP3.LUT R5, R5, 0x70, RZ, 0x3c, !PT ;  /* 0x0000007005057812 */ /* 0x000fe200078e3cff */
        /* <DEDUP_REMOVED lines=32> */
[----:B-----5:R1:W-:Y:S04]  /*12b90*/  STS.U16 [R5+UR4+0x20780], R120 ;  /* 0x0207807805007988 */ /* 0x0203e80008000404 */
[----:B------:R1:W-:Y:S04]  /*12ba0*/  STS.U16 [R5+UR4+0x20b80], R121 ;  /* 0x020b807905007988 */ /* 0x0003e80008000404 */
[----:B----4-:R1:W-:Y:S04]  /*12bb0*/  STS.U16 [R5+UR4+0x20f80], R122 ;  /* 0x020f807a05007988 */ /* 0x0103e80008000404 */
[----:B------:R1:W-:Y:S04]  /*12bc0*/  STS.U16 [R5+UR4+0x21380], R123 ;  /* 0x0213807b05007988 */ /* 0x0003e80008000404 */
[----:B---3--:R1:W-:Y:S04]  /*12bd0*/  STS.U16 [R5+UR4+0x21780], R124 ;  /* 0x0217807c05007988 */ /* 0x0083e80008000404 */
[----:B------:R1:W-:Y:S04]  /*12be0*/  STS.U16 [R5+UR4+0x21b80], R125 ;  /* 0x021b807d05007988 */ /* 0x0003e80008000404 */
[----:B------:R1:W-:Y:S04]  /*12bf0*/  STS.U16 [R5+UR4+0x21f80], R126 ;  /* 0x021f807e05007988 */ /* 0x0003e80008000404 */
[----:B------:R1:W-:Y:S04]  /*12c00*/  STS.U16 [R5+UR4+0x22380], R127 ;  /* 0x0223807f05007988 */ /* 0x0003e80008000404 */
[----:B--2---:R1:W-:Y:S04]  /*12c10*/  STS.U16 [R5+UR4+0x22780], R128 ;  /* 0x0227808005007988 */ /* 0x0043e80008000404 */
[----:B------:R1:W-:Y:S04]  /*12c20*/  STS.U16 [R5+UR4+0x22b80], R129 ;  /* 0x022b808105007988 */ /* 0x0003e80008000404 */
[----:B------:R1:W-:Y:S04]  /*12c30*/  STS.U16 [R5+UR4+0x22f80], R130 ;  /* 0x022f808205007988 */ /* 0x0003e80008000404 */
[----:B------:R1:W-:Y:S04]  /*12c40*/  STS.U16 [R5+UR4+0x23380], R131 ;  /* 0x0233808305007988 */ /* 0x0003e80008000404 */
[----:B------:R1:W-:Y:S04]  /*12c50*/  STS.U16 [R5+UR4+0x23780], R132 ;  /* 0x0237808405007988 */ /* 0x0003e80008000404 */
[----:B------:R1:W-:Y:S04]  /*12c60*/  STS.U16 [R5+UR4+0x23b80], R137 ;  /* 0x023b808905007988 */ /* 0x0003e80008000404 */
[----:B------:R1:W-:Y:S01]  /*12c70*/  STS.U16 [R5+UR4+0x23f80], R84 ;  /* 0x023f805405007988 */ /* 0x0003e20008000404 */
[----:B------:R0:W-:Y:S06]  /*12c80*/  MEMBAR.ALL.CTA ;  /* 0x0000000000007992 */ /* 0x0001ec0000008000 */
[----:B0-----:R-:W-:Y:S04]  /*12c90*/  FENCE.VIEW.ASYNC.S ;  /* 0x00000000000073c6 */ /* 0x001fe80000000000 */
[----:B------:R-:W0:Y:S02]  /*12ca0*/  FENCE.VIEW.ASYNC.S ;  /* 0x00000000000073c6 */ /* 0x000e240000000000 */
[----:B0-----:R1:W0:Y:S02]  /*12cb0*/  @!UP1 SYNCS.EXCH.64 URZ, [UR4+0x40010], UR70 ;  /* 0x0400104604ff95b2 */ /* 0x0012240008000100 */
[----:B0-----:R-:W-:Y:S06]  /*12cc0*/  BAR.SYNC.DEFER_BLOCKING 0x0 ;  /* 0x0000000000007b1d */ /* 0x001fec0000010000 */
[----:B-1----:R-:W-:Y:S05]  /*12cd0*/  @P2 BRA `(.L_x_13) ;  /* 0x0000000000b82947 */ /* 0x002fea0003800000 */
[----:B------:R-:W2:Y:S04]  /*12ce0*/  LDL R11, [R1+0x630] ;  /* 0x00063000010b7983 */ /* 0x000ea80000100800 */
[----:B------:R-:W3:Y:S01]  /*12cf0*/  LDL R10, [R1+0x638] ;  /* 0x00063800010a7983 */ /* 0x000ee20000100800 */
[----:B------:R-:W-:Y:S02]  /*12d00*/  ELECT P3, URZ, PT ;  /* 0x0000000000ff782f */ /* 0x000fe40003860000 */
[----:B------:R-:W-:Y:S02]  /*12d10*/  MOV.SPILL R8, UR5 ;  /* 0x0000000500087c02 */ /* 0x000fe40009000f00 */
[----:B------:R-:W-:Y:S02]  /*12d20*/  MOV.SPILL R9, UR4 ;  /* 0x0000000400097c02 */ /* 0x000fe40009000f00 */
[----:B--2---:R-:W-:-:S13]  /*12d30*/  R2UR UR70, R11 ;  /* 0x000000000b4672ca */ /* 0x004fda00000e0000 */
[----:B------:R-:W-:Y:S01]  /*12d40*/  IMAD.U32 R4, RZ, RZ, UR70 ;  /* 0x00000046ff047e24 */ /* 0x000fe2000f8e00ff */
[----:B---3--:R-:W-:Y:S02]  /*12d50*/  R2UR UR70, R10 ;  /* 0x000000000a4672ca */ /* 0x008fe400000e0000 */
[----:B------:R-:W2:Y:S01]  /*12d60*/  LDL R10, [R1+0x70c] ;  /* 0x00070c00010a7983 */ /* 0x000ea20000100800 */
[----:B------:R-:W-:Y:S01]  /*12d70*/  @P3 IMAD.MOV.U32 R7, RZ, RZ, 0x40004040 ;  /* 0x40004040ff073424 */ /* 0x000fe200078e00ff */
[----:B------:R-:W-:Y:S01]  /*12d80*/  @P3 MOV R5, 0x40004040 ;  /* 0x4000404000053802 */ /* 0x000fe20000000f00 */
[----:B------:R-:W-:Y:S01]  /*12d90*/  UMOV UR4, 0x0 ;  /* 0x0000000000047882 */ /* 0x000fe20000000000 */
[----:B------:R-:W-:Y:S02]  /*12da0*/  UMOV UR5, 0x8208010 ;  /* 0x0820801000057882 */ /* 0x000fe40000000000 */
[----:B------:R-:W-:Y:S01]  /*12db0*/  @P3 R2UR UR71, R5 ;  /* 0x00000000054732ca */ /* 0x000fe200000e0000 */
[----:B------:R-:W-:Y:S01]  /*12dc0*/  HFMA2 R5, -RZ, RZ, 0, 0 ;  /* 0x00000000ff057431 */ /* 0x000fe200000001ff */
[----:B------:R-:W-:-:S03]  /*12dd0*/  @P3 R2UR UR73, R7 ;  /* 0x00000000074932ca */ /* 0x000fc600000e0000 */
[----:B------:R-:W-:Y:S01]  /*12de0*/  IMAD.U32 R6, RZ, RZ, UR70 ;  /* 0x00000046ff067e24 */ /* 0x000fe2000f8e00ff */
[----:B------:R-:W-:-:S04]  /*12df0*/  @P3 R2UR UR70, R4 ;  /* 0x00000000044632ca */ /* 0x000fc800000e0000 */
[----:B------:R-:W-:-:S13]  /*12e00*/  @P3 R2UR UR72, R6 ;  /* 0x00000000064832ca */ /* 0x000fda00000e0000 */
[----:B------:R0:W-:Y:S02]  /*12e10*/  UTCHMMA gdesc[UR70], gdesc[UR72], tmem[UR74], tmem[UR4], idesc[UR5], !UPT ;  /* 0x00ff0448460075ea */ /* 0x0001e4000f80004a */
[----:B0-----:R-:W-:Y:S01]  /*12e20*/  UMOV UR70, 0x0 ;  /* 0x0000000000467882 */ /* 0x001fe20000000000 */
[----:B------:R-:W-:Y:S01]  /*12e30*/  UMOV UR71, 0x8208010 ;  /* 0x0820801000477882 */ /* 0x000fe20000000000 */
[----:B------:R-:W-:Y:S01]  /*12e40*/  UMOV UR72, 0x0 ;  /* 0x0000000000487882 */ /* 0x000fe20000000000 */
[----:B------:R-:W-:Y:S01]  /*12e50*/  UMOV UR73, 0x8208010 ;  /* 0x0820801000497882 */ /* 0x000fe20000000000 */
[----:B------:R-:W-:Y:S01]  /*12e60*/  UTCHMMA gdesc[UR38], gdesc[UR10], tmem[UR74], tmem[UR70], idesc[UR71], UPT ;  /* 0x00ff460a260075ea */ /* 0x000fe2000b80004a */
        /* <DEDUP_REMOVED lines=13> */
[----:B------:R0:W-:Y:S01]  /*12f40*/  UTCHMMA gdesc[UR40], gdesc[UR68], tmem[UR74], tmem[UR70], idesc[UR71], UPT ;  /* 0x00ff4644280075ea */ /* 0x0001e2000b80004a */
[----:B------:R-:W-:-:S02]  /*12f50*/  R2UR.FILL UR5, R8 ;  /* 0x00000000080572ca */ /* 0x000fc400004e0000 */
[----:B------:R-:W-:Y:S01]  /*12f60*/  R2UR.FILL UR4, R9 ;  /* 0x00000000090472ca */ /* 0x000fe200004e0000 */
[----:B--2---:R-:W-:-:S05]  /*12f70*/  VIADD R4, R10, 0x40010 ;  /* 0x000400100a047836 */ /* 0x004fca0000000000 */
[----:B------:R-:W-:-:S04]  /*12f80*/  @P3 MOV R4, R4 ;  /* 0x0000000400043202 */ /* 0x000fc80000000f00 */
[----:B0-----:R-:W-:-:S13]  /*12f90*/  @P3 R2UR UR70, R4 ;  /* 0x00000000044632ca */ /* 0x001fda00000e0000 */
[----:B------:R0:W-:Y:S01]  /*12fa0*/  UTCBAR [UR70], URZ ;  /* 0x000000ff460073e9 */ /* 0x0001e200080000ff */
[----:B------:R-:W-:Y:S01]  /*12fb0*/  NOP ;  /* 0x0000000000007918 */ /* 0x000fe20000000000 */
.L_x_13:
[----:B------:R-:W1:Y:S01]  /*12fc0*/  SYNCS.PHASECHK.TRANS64.TRYWAIT P3, [UR4+0x40010], RZ ;  /* 0x040010ffff0075a7 */ /* 0x000e620008061104 */
[----:B------:R-:W2:Y:S01]  /*12fd0*/  LDC R69, c[0x0][0x3a8] ;  /* 0x0000ea00ff457b82 */ /* 0x000ea20000000800 */
[----:B-1----:R-:W-:Y:S05]  /*12fe0*/  @!P3 BRA `(.L_x_14) ;  /* 0x000000900058b947 */ /* 0x002fea0003800000 */
.L_x_23:
[----:B------:R-:W3:Y:S01]  /*12ff0*/  LDL R4, [R1+0x644] ;  /* 0x0006440001047983 */ /* 0x000ee20000100800 */
[----:B------:R-:W-:Y:S06]  /*13000*/  BAR.SYNC.DEFER_BLOCKING 0x0 ;  /* 0x0000000000007b1d */ /* 0x000fec0000010000 */
[----:B------:R-:W1:Y:S01]  /*13010*/  S2R R75, SR_TID.X ;  /* 0x00000000004b7919 */ /* 0x000e620000002100 */
[----:B------:R-:W4:Y:S01]  /*13020*/  @!P1 SYNCS.CCTL.IV [UR4+0x40010] ;  /* 0x04001000ff0099b1 */ /* 0x000f220008000004 */
[----:B0--3--:R-:W-:-:S13]  /*13030*/  R2UR UR70, R4 ;  /* 0x00000000044672ca */ /* 0x009fda00000e0000 */
[----:B------:R-:W-:Y:S01]  /*13040*/  LDTM.16dp32bit_t0_t15.x64 R4, tmem[UR70] ;  /* 0x00000046000479ee */ /* 0x000fe20008b00000 */
[----:B------:R-:W0:Y:S01]  /*13050*/  LDTM.16dp32bit_t16_t31.x64 R4, tmem[UR70+0x40] ;  /* 0x00004046000479ee */ /* 0x000e220008b20000 */
[----:B------:R-:W-:Y:S01]  /*13060*/  NOP ;  /* 0x0000000000007918 */ /* 0x000fe20000000000 */
[-C--:B0-2---:R-:W-:Y:S01]  /*13070*/  FMUL R72, R4, R69.reuse ;  /* 0x0000004504487220 */ /* 0x085fe20000400000 */
[-C--:B------:R-:W-:Y:S01]  /*13080*/  FMUL R73, R5, R69.reuse ;  /* 0x0000004505497220 */ /* 0x080fe20000400000 */
[-C--:B------:R-:W-:Y:S01]  /*13090*/  FMUL R74, R6, R69.reuse ;  /* 0x00000045064a7220 */ /* 0x080fe20000400000 */
[-C--:B------:R-:W-:Y:S01]  /*130a0*/  FMUL R71, R7, R69.reuse ;  /* 0x0000004507477220 */ /* 0x080fe20000400000 */
[----:B------:R-:W-:-:S03]  /*130b0*/  FMUL R70, R8, R69 ;  /* 0x0000004508467220 */ /* 0x000fc60000400000 */
[----:B------:R-:W-:Y:S01]  /*130c0*/  FMNMX3 R74, R72, R73, R74, !PT ;  /* 0x00000049484a7276 */ /* 0x000fe2000780004a */
[-C--:B------:R-:W-:Y:S01]  /*130d0*/  FMUL R73, R9, R69.reuse ;  /* 0x0000004509497220 */ /* 0x080fe20000400000 */
[----:B------:R-:W-:Y:S02]  /*130e0*/  FMUL R72, R10, R69 ;  /* 0x000000450a487220 */ /* 0x000fe40000400000 */
[----:B------:R-:W-:Y:S01]  /*130f0*/  FMNMX3 R74, R74, R71, R70, !PT ;  /* 0x000000474a4a7276 */ /* 0x000fe20007800046 */
[-C--:B------:R-:W-:Y:S01]  /*13100*/  FMUL R71, R11, R69.reuse ;  /* 0x000000450b477220 */ /* 0x080fe20000400000 */
[----:B------:R-:W-:Y:S02]  /*13110*/  FMUL R70, R12, R69 ;  /* 0x000000450c467220 */ /* 0x000fe40000400000 */
[----:B------:R-:W-:Y:S01]  /*13120*/  FMNMX3 R74, R74, R73, R72, !PT ;  /* 0x000000494a4a7276 */ /* 0x000fe20007800048 */
[-C--:B------:R-:W-:Y:S01]  /*13130*/  FMUL R73, R13, R69.reuse ;  /* 0x000000450d497220 */ /* 0x080fe20000400000 */
[----:B------:R-:W-:-:S02]  /*13140*/  FMUL R72, R14, R69 ;  /* 0x000000450e487220 */ /* 0x000fc40000400000 */
        /* <DEDUP_REMOVED lines=79> */
[----:B------:R-:W-:Y:S01]  /*13640*/  FMUL R71, R67, R69 ;  /* 0x0000004543477220 */ /* 0x000fe20000400000 */
[----:B-1----:R-:W-:-:S02]  /*13650*/  SHF.R.U32.HI R72, RZ, 0x2, R75 ;  /* 0x00000002ff487819 */ /* 0x002fc4000001164b */
[----:B------:R-:W-:Y:S02]  /*13660*/  FMNMX3 R70, R70, R73, R74, !PT ;  /* 0x0000004946467276 */ /* 0x000fe4000780004a */
[----:B------:R-:W-:Y:S02]  /*13670*/  LOP3.LUT R72, R72, 0x38, RZ, 0xc0, !PT ;  /* 0x0000003848487812 */ /* 0x000fe400078ec0ff */
[----:B------:R-:W-:Y:S02]  /*13680*/  FMNMX R70, R71, R70, !PT ;  /* 0x0000004647467209 */ /* 0x000fe40007800000 */
[----:B------:R-:W-:-:S03]  /*13690*/  SHF.R.U32.HI R73, RZ, 0x1, R75 ;  /* 0x00000001ff497819 */ /* 0x000fc6000001164b */
[----:B------:R-:W0:Y:S02]  /*136a0*/  SHFL.BFLY PT, R132, R70, 0x10, 0x1f ;  /* 0x0e001f0046847f89 */ /* 0x000e2400000e0000 */
[----:B0-----:R-:W-:-:S05]  /*136b0*/  FMNMX3 R132, R70, R132, R68, !PT ;  /* 0x0000008446847276 */ /* 0x001fca0007800044 */
[-CC-:B------:R-:W-:Y:S01]  /*136c0*/  FFMA R5, R5, R69.reuse, -R132.reuse ;  /* 0x0000004505057223 */ /* 0x180fe20000000884 */
[-CC-:B------:R-:W-:Y:S01]  /*136d0*/  FFMA R70, R6, R69.reuse, -R132.reuse ;  /* 0x0000004506467223 */ /* 0x180fe20000000884 */
[-CC-:B------:R-:W-:Y:S01]  /*136e0*/  FFMA R7, R7, R69.reuse, -R132.reuse ;  /* 0x0000004507077223 */ /* 0x180fe20000000884 */
[-CC-:B------:R-:W-:Y:S01]  /*136f0*/  FFMA R9, R9, R69.reuse, -R132.reuse ;  /* 0x0000004509097223 */ /* 0x180fe20000000884 */
[----:B------:R-:W-:Y:S01]  /*13700*/  FMUL R5, R5, 1.4426950216293334961 ;  /* 0x3fb8aa3b05057820 */ /* 0x000fe20000400000 */
[-CC-:B------:R-:W-:Y:S01]  /*13710*/  FFMA R11, R11, R69.reuse, -R132.reuse ;  /* 0x000000450b0b7223 */ /* 0x180fe20000000884 */
[----:B------:R-:W-:Y:S01]  /*13720*/  FMUL R7, R7, 1.4426950216293334961 ;  /* 0x3fb8aa3b07077820 */ /* 0x000fe20000400000 */
[----:B------:R-:W-:Y:S01]  /*13730*/  FMUL R9, R9, 1.4426950216293334961 ;  /* 0x3fb8aa3b09097820 */ /* 0x000fe20000400000 */
[----:B------:R0:W-:Y:S01]  /*13740*/  MUFU.EX2 R6, R5 ;  /* 0x0000000500067308 */ /* 0x0001e20000000800 */
[----:B------:R-:W-:Y:S01]  /*13750*/  FMUL R11, R11, 1.4426950216293334961 ;  /* 0x3fb8aa3b0b0b7820 */ /* 0x000fe20000400000 */
[-CC-:B------:R-:W-:Y:S01]  /*13760*/  FFMA R13, R13, R69.reuse, -R132.reuse ;  /* 0x000000450d0d7223 */ /* 0x180fe20000000884 */
[-CC-:B------:R-:W-:Y:S01]  /*13770*/  FFMA R15, R15, R69.reuse, -R132.reuse ;  /* 0x000000450f0f7223 */ /* 0x180fe20000000884 */
[-CC-:B------:R-:W-:Y:S01]  /*13780*/  FFMA R17, R17, R69.reuse, -R132.reuse ;  /* 0x0000004511117223 */ /* 0x180fe20000000884 */
[-CC-:B------:R-:W-:Y:S01]  /*13790*/  FFMA R19, R19, R69.reuse, -R132.reuse ;  /* 0x0000004513137223 */ /* 0x180fe20000000884 */
[----:B------:R-:W-:Y:S01]  /*137a0*/  FMUL R13, R13, 1.4426950216293334961 ;  /* 0x3fb8aa3b0d0d7820 */ /* 0x000fe20000400000 */
[----:B------:R-:W-:Y:S01]  /*137b0*/  FMUL R15, R15, 1.4426950216293334961 ;  /* 0x3fb8aa3b0f0f7820 */ /* 0x000fe20000400000 */
[----:B------:R-:W-:Y:S01]  /*137c0*/  FMUL R17, R17, 1.4426950216293334961 ;  /* 0x3fb8aa3b11117820 */ /* 0x000fe20000400000 */
[----:B0-----:R-:W-:Y:S01]  /*137d0*/  FMUL R5, R70, 1.4426950216293334961 ;  /* 0x3fb8aa3b46057820 */ /* 0x001fe20000400000 */
[-CC-:B------:R-:W-:Y:S01]  /*137e0*/  FFMA R70, R8, R69.reuse, -R132.reuse ;  /* 0x0000004508467223 */ /* 0x180fe20000000884 */
[----:B------:R-:W-:Y:S01]  /*137f0*/  FMUL R19, R19, 1.4426950216293334961 ;  /* 0x3fb8aa3b13137820 */ /* 0x000fe20000400000 */
[----:B------:R0:W-:Y:S01]  /*13800*/  MUFU.EX2 R8, R7 ;  /* 0x0000000700087308 */ /* 0x0001e20000000800 */
[-CC-:B------:R-:W-:Y:S01]  /*13810*/  FFMA R21, R21, R69.reuse, -R132.reuse ;  /* 0x0000004515157223 */ /* 0x180fe20000000884 */
[-CC-:B------:R-:W-:Y:S01]  /*13820*/  FFMA R23, R23, R69.reuse, -R132.reuse ;  /* 0x0000004517177223 */ /* 0x180fe20000000884 */
[-CC-:B------:R-:W-:Y:S01]  /*13830*/  FFMA R25, R25, R69.reuse, -R132.reuse ;  /* 0x0000004519197223 */ /* 0x180fe20000000884 */
[-CC-:B------:R-:W-:Y:S01]  /*13840*/  FFMA R27, R27, R69.reuse, -R132.reuse ;  /* 0x000000451b1b7223 */ /* 0x180fe20000000884 */
[----:B------:R-:W-:Y:S01]  /*13850*/  FMUL R21, R21, 1.4426950216293334961 ;  /* 0x3fb8aa3b15157820 */ /* 0x000fe20000400000 */
[----:B------:R-:W-:Y:S01]  /*13860*/  FMUL R23, R23, 1.4426950216293334961 ;  /* 0x3fb8aa3b17177820 */ /* 0x000fe20000400000 */
[----:B------:R-:W-:Y:S01]  /*13870*/  FMUL R25, R25, 1.4426950216293334961 ;  /* 0x3fb8aa3b19197820 */ /* 0x000fe20000400000 */
[----:B------:R-:W-:Y:S01]  /*13880*/  FMUL R27, R27, 1.4426950216293334961 ;  /* 0x3fb8aa3b1b1b7820 */ /* 0x000fe20000400000 */
[----:B0-----:R-:W-:Y:S01]  /*13890*/  FMUL R7, R70, 1.4426950216293334961 ;  /* 0x3fb8aa3b46077820 */ /* 0x001fe20000400000 */
[-CC-:B------:R-:W-:Y:S01]  /*138a0*/  FFMA R70, R10, R69.reuse, -R132.reuse ;  /* 0x000000450a467223 */ /* 0x180fe20000000884 */
[-CC-:B------:R-:W-:Y:S01]  /*138b0*/  FFMA R29, R29, R69.reuse, -R132.reuse ;  /* 0x000000451d1d7223 */ /* 0x180fe20000000884 */
[----:B------:R0:W-:Y:S01]  /*138c0*/  MUFU.EX2 R10, R9 ;  /* 0x00000009000a7308 */ /* 0x0001e20000000800 */
[-CC-:B------:R-:W-:Y:S01]  /*138d0*/  FFMA R31, R31, R69.reuse, -R132.reuse ;  /* 0x000000451f1f7223 */ /* 0x180fe20000000884 */
[-CC-:B------:R-:W-:Y:S01]  /*138e0*/  FFMA R4, R4, R69.reuse, -R132.reuse ;  /* 0x0000004504047223 */ /* 0x180fe20000000884 */
[----:B------:R-:W-:Y:S01]  /*138f0*/  FMUL R29, R29, 1.4426950216293334961 ;  /* 0x3fb8aa3b1d1d7820 */ /* 0x000fe20000400000 */
[-CC-:B------:R-:W-:Y:S01]  /*13900*/  FFMA R33, R33, R69.reuse, -R132.reuse ;  /* 0x0000004521217223 */ /* 0x180fe20000000884 */
[----:B------:R-:W-:Y:S01]  /*13910*/  FMUL R31, R31, 1.4426950216293334961 ;  /* 0x3fb8aa3b1f1f7820 */ /* 0x000fe20000400000 */
[----:B------:R-:W-:Y:S01]  /*13920*/  FMUL R4, R4, 1.4426950216293334961 ;  /* 0x3fb8aa3b04047820 */ /* 0x000fe20000400000 */
[-CC-:B------:R-:W-:Y:S01]  /*13930*/  FFMA R35, R35, R69.reuse, -R132.reuse ;  /* 0x0000004523237223 */ /* 0x180fe20000000884 */
        /* <DEDUP_REMOVED lines=10> */
[-CC-:B------:R-:W-:Y:S01]  /*139e0*/  FFMA R43, R43, R69.reuse, -R132.reuse ;  /* 0x000000452b2b7223 */ /* 0x180fe20000000884 */
[----:B------:R-:W-:Y:S01]  /*139f0*/  FMUL R41, R41, 1.4426950216293334961 ;  /* 0x3fb8aa3b29297820 */ /* 0x000fe20000400000 */
[----:B------:R-:W1:Y:S01]  /*13a00*/  MUFU.EX2 R4, R4 ;  /* 0x0000000400047308 */ /* 0x000e620000000800 */
[----:B0-----:R-:W-:Y:S01]  /*13a10*/  FMUL R11, R70, 1.4426950216293334961 ;  /* 0x3fb8aa3b460b7820 */ /* 0x001fe20000400000 */
[-CC-:B------:R-:W-:Y:S01]  /*13a20*/  FFMA R70, R14, R69.reuse, -R132.reuse ;  /* 0x000000450e467223 */ /* 0x180fe20000000884 */
[----:B------:R-:W-:Y:S01]  /*13a30*/  FMUL R43, R43, 1.4426950216293334961 ;  /* 0x3fb8aa3b2b2b7820 */ /* 0x000fe20000400000 */
[-CC-:B------:R-:W-:Y:S01]  /*13a40*/  FFMA R45, R45, R69.reuse, -R132.reuse ;  /* 0x000000452d2d7223 */ /* 0x180fe20000000884 */
[-CC-:B------:R-:W-:Y:S01]  /*13a50*/  FFMA R47, R47, R69.reuse, -R132.reuse ;  /* 0x000000452f2f7223 */ /* 0x180fe20000000884 */
[-CC-:B------:R-:W-:Y:S01]  /*13a60*/  FFMA R49, R49, R69.reuse, -R132.reuse ;  /* 0x0000004531317223 */ /* 0x180fe20000000884 */
[-CC-:B------:R-:W-:Y:S01]  /*13a70*/  FFMA R51, R51, R69.reuse, -R132.reuse ;  /* 0x0000004533337223 */ /* 0x180fe20000000884 */
[----:B------:R0:W-:Y:S01]  /*13a80*/  MUFU.EX2 R14, R13 ;  /* 0x0000000d000e7308 */ /* 0x0001e20000000800 */
[----:B------:R-:W-:Y:S01]  /*13a90*/  FMUL R45, R45, 1.4426950216293334961 ;  /* 0x3fb8aa3b2d2d7820 */ /* 0x000fe20000400000 */
[----:B------:R-:W-:Y:S01]  /*13aa0*/  FMUL R47, R47, 1.4426950216293334961 ;  /* 0x3fb8aa3b2f2f7820 */ /* 0x000fe20000400000 */
[----:B------:R-:W-:Y:S01]  /*13ab0*/  FMUL R49, R49, 1.4426950216293334961 ;  /* 0x3fb8aa3b31317820 */ /* 0x000fe20000400000 */
[----:B------:R-:W-:Y:S01]  /*13ac0*/  FMUL R51, R51, 1.4426950216293334961 ;  /* 0x3fb8aa3b33337820 */ /* 0x000fe20000400000 */
[-CC-:B------:R-:W-:Y:S01]  /*13ad0*/  FFMA R53, R53, R69.reuse, -R132.reuse ;  /* 0x0000004535357223 */ /* 0x180fe20000000884 */
[-CC-:B------:R-:W-:Y:S01]  /*13ae0*/  FFMA R55, R55, R69.reuse, -R132.reuse ;  /* 0x0000004537377223 */ /* 0x180fe20000000884 */
[-CC-:B------:R-:W-:Y:S01]  /*13af0*/  FFMA R57, R57, R69.reuse, -R132.reuse ;  /* 0x0000004539397223 */ /* 0x180fe20000000884 */
[----:B------:R-:W2:Y:S01]  /*13b00*/  MUFU.EX2 R5, R5 ;  /* 0x0000000500057308 */ /* 0x000ea20000000800 */
[----:B0-----:R-:W-:Y:S01]  /*13b10*/  FMUL R13, R70, 1.4426950216293334961 ;  /* 0x3fb8aa3b460d7820 */ /* 0x001fe20000400000 */
[-CC-:B------:R-:W-:Y:S01]  /*13b20*/  FFMA R70, R16, R69.reuse, -R132.reuse ;  /* 0x0000004510467223 */ /* 0x180fe20000000884 */
[----:B------:R-:W-:Y:S01]  /*13b30*/  FMUL R53, R53, 1.4426950216293334961 ;  /* 0x3fb8aa3b35357820 */ /* 0x000fe20000400000 */
[----:B------:R-:W-:Y:S01]  /*13b40*/  FMUL R55, R55, 1.4426950216293334961 ;  /* 0x3fb8aa3b37377820 */ /* 0x000fe20000400000 */
[----:B------:R-:W-:Y:S01]  /*13b50*/  FMUL R57, R57, 1.4426950216293334961 ;  /* 0x3fb8aa3b39397820 */ /* 0x000fe20000400000 */
[-CC-:B------:R-:W-:Y:S01]  /*13b60*/  FFMA R59, R59, R69.reuse, -R132.reuse ;  /* 0x000000453b3b7223 */ /* 0x180fe20000000884 */
[-C--:B------:R-:W-:Y:S01]  /*13b70*/  FFMA R61, R61, R69.reuse, -R132 ;  /* 0x000000453d3d7223 */ /* 0x080fe20000000884 */
[----:B------:R0:W-:Y:S01]  /*13b80*/  MUFU.EX2 R16, R15 ;  /* 0x0000000f00107308 */ /* 0x0001e20000000800 */
[----:B------:R-:W-:Y:S01]  /*13b90*/  FADD R138, -R132, R68 ;  /* 0x00000044848a7221 */ /* 0x000fe20000000100 */
[----:B------:R-:W-:Y:S01]  /*13ba0*/  FMUL R59, R59, 1.4426950216293334961 ;  /* 0x3fb8aa3b3b3b7820 */ /* 0x000fe20000400000 */
[----:B------:R-:W-:Y:S01]  /*13bb0*/  FMUL R61, R61, 1.4426950216293334961 ;  /* 0x3fb8aa3b3d3d7820 */ /* 0x000fe20000400000 */
[-CC-:B------:R-:W-:Y:S01]  /*13bc0*/  FFMA R65, R65, R69.reuse, -R132.reuse ;  /* 0x0000004541417223 */ /* 0x180fe20000000884 */
[----:B------:R-:W-:Y:S01]  /*13bd0*/  FMUL R138, R138, 1.4426950216293334961 ;  /* 0x3fb8aa3b8a8a7820 */ /* 0x000fe20000400000 */
[-CC-:B------:R-:W-:Y:S01]  /*13be0*/  FFMA R66, R66, R69.reuse, -R132.reuse ;  /* 0x0000004542427223 */ /* 0x180fe20000000884 */
[-CC-:B------:R-:W-:Y:S01]  /*13bf0*/  FFMA R67, R67, R69.reuse, -R132.reuse ;  /* 0x0000004543437223 */ /* 0x180fe20000000884 */
[----:B------:R-:W3:Y:S01]  /*13c00*/  MUFU.EX2 R7, R7 ;  /* 0x0000000700077308 */ /* 0x000ee20000000800 */
[----:B0-----:R-:W-:Y:S01]  /*13c10*/  FMUL R15, R70, 1.4426950216293334961 ;  /* 0x3fb8aa3b460f7820 */ /* 0x001fe20000400000 */
[----:B------:R-:W-:Y:S01]  /*13c20*/  FFMA R70, R18, R69, -R132 ;  /* 0x0000004512467223 */ /* 0x000fe20000000884 */
[----:B------:R-:W-:Y:S01]  /*13c30*/  FMUL R65, R65, 1.4426950216293334961 ;  /* 0x3fb8aa3b41417820 */ /* 0x000fe20000400000 */
[----:B------:R-:W-:Y:S01]  /*13c40*/  FMUL R66, R66, 1.4426950216293334961 ;  /* 0x3fb8aa3b42427820 */ /* 0x000fe20000400000 */
[----:B------:R-:W-:-:S03]  /*13c50*/  FMUL R67, R67, 1.4426950216293334961 ;  /* 0x3fb8aa3b43437820 */ /* 0x000fc60000400000 */
[----:B------:R0:W-:Y:S08]  /*13c60*/  MUFU.EX2 R18, R17 ;  /* 0x0000001100127308 */ /* 0x0001f00000000800 */
[----:B------:R-:W5:Y:S01]  /*13c70*/  MUFU.EX2 R9, R9 ;  /* 0x0000000900097308 */ /* 0x000f620000000800 */
[----:B0-----:R-:W-:Y:S01]  /*13c80*/  FMUL R17, R70, 1.4426950216293334961 ;  /* 0x3fb8aa3b46117820 */ /* 0x001fe20000400000 */
[----:B------:R-:W-:-:S06]  /*13c90*/  FFMA R70, R20, R69, -R132 ;  /* 0x0000004514467223 */ /* 0x000fcc0000000884 */
[----:B------:R0:W-:Y:S08]  /*13ca0*/  MUFU.EX2 R20, R19 ;  /* 0x0000001300147308 */ /* 0x0001f00000000800 */
[----:B------:R-:W1:Y:S01]  /*13cb0*/  MUFU.EX2 R11, R11 ;  /* 0x0000000b000b7308 */ /* 0x000e620000000800 */
        /* <DEDUP_REMOVED lines=37> */
[----:B------:R-:W-:Y:S01]  /*13f10*/  FMUL R70, R39, 1.4426950216293334961 ;  /* 0x3fb8aa3b27467820 */ /* 0x000fe20000400000 */
[----:B------:R-:W-:-:S04]  /*13f20*/  FFMA R39, R40, R69, -R132 ;  /* 0x0000004528277223 */ /* 0x000fc80000000884 */
[----:B------:R-:W-:Y:S01]  /*13f30*/  FMUL R39, R39, 1.4426950216293334961 ;  /* 0x3fb8aa3b27277820 */ /* 0x000fe20000400000 */
[----:B------:R1:W-:Y:S08]  /*13f40*/  MUFU.EX2 R40, R70 ;  /* 0x0000004600287308 */ /* 0x0003f00000000800 */
[----:B------:R-:W0:Y:S01]  /*13f50*/  MUFU.EX2 R31, R31 ;  /* 0x0000001f001f7308 */ /* 0x000e220000000800 */
[----:B-1----:R-:W-:-:S04]  /*13f60*/  FADD R70, R4, R6 ;  /* 0x0000000604467221 */ /* 0x002fc80000000000 */
[----:B--2---:R-:W-:-:S03]  /*13f70*/  FADD R70, R5, R70 ;  /* 0x0000004605467221 */ /* 0x004fc60000000000 */
[----:B------:R-:W1:Y:S01]  /*13f80*/  MUFU.EX2 R33, R33 ;  /* 0x0000002100217308 */ /* 0x000e620000000800 */
[----:B------:R-:W-:-:S04]  /*13f90*/  FADD R70, R8, R70 ;  /* 0x0000004608467221 */ /* 0x000fc80000000000 */
[----:B---3--:R-:W-:-:S03]  /*13fa0*/  FADD R70, R7, R70 ;  /* 0x0000004607467221 */ /* 0x008fc60000000000 */
[----:B------:R-:W2:Y:S01]  /*13fb0*/  MUFU.EX2 R35, R35 ;  /* 0x0000002300237308 */ /* 0x000ea20000000800 */
[----:B------:R-:W-:-:S04]  /*13fc0*/  FADD R70, R10, R70 ;  /* 0x000000460a467221 */ /* 0x000fc80000000000 */
[----:B-----5:R-:W-:-:S03]  /*13fd0*/  FADD R70, R9, R70 ;  /* 0x0000004609467221 */ /* 0x020fc60000000000 */
[----:B------:R-:W3:Y:S01]  /*13fe0*/  MUFU.EX2 R37, R37 ;  /* 0x0000002500257308 */ /* 0x000ee20000000800 */
[----:B------:R-:W-:-:S04]  /*13ff0*/  FADD R70, R12, R70 ;  /* 0x000000460c467221 */ /* 0x000fc80000000000 */
[----:B------:R-:W-:-:S03]  /*14000*/  FADD R70, R11, R70 ;  /* 0x000000460b467221 */ /* 0x000fc60000000000 */
[----:B------:R-:W5:Y:S01]  /*14010*/  MUFU.EX2 R39, R39 ;  /* 0x0000002700277308 */ /* 0x000f620000000800 */
[----:B------:R-:W-:-:S04]  /*14020*/  FADD R70, R14, R70 ;  /* 0x000000460e467221 */ /* 0x000fc80000000000 */
[----:B------:R-:W-:-:S03]  /*14030*/  FADD R70, R13, R70 ;  /* 0x000000460d467221 */ /* 0x000fc60000000000 */
[----:B------:R0:W1:Y:S01]  /*14040*/  MUFU.EX2 R42, R41 ;  /* 0x00000029002a7308 */ /* 0x0000620000000800 */
[----:B------:R-:W-:-:S04]  /*14050*/  FADD R70, R16, R70 ;  /* 0x0000004610467221 */ /* 0x000fc80000000000 */
[----:B------:R-:W-:-:S03]  /*14060*/  FADD R70, R15, R70 ;  /* 0x000000460f467221 */ /* 0x000fc60000000000 */
[----:B------:R-:W-:Y:S01]  /*14070*/  MUFU.EX2 R138, R138 ;  /* 0x0000008a008a7308 */ /* 0x000fe20000000800 */
[----:B------:R-:W-:Y:S01]  /*14080*/  FADD R70, R18, R70 ;  /* 0x0000004612467221 */ /* 0x000fe20000000000 */
[----:B0-----:R-:W-:Y:S01]  /*14090*/  FMUL R41, R71, 1.4426950216293334961 ;  /* 0x3fb8aa3b47297820 */ /* 0x001fe20000400000 */
[----:B------:R-:W-:Y:S02]  /*140a0*/  FFMA R71, R44, R69, -R132 ;  /* 0x000000452c477223 */ /* 0x000fe40000000884 */
[----:B------:R-:W-:-:S03]  /*140b0*/  FADD R70, R17, R70 ;  /* 0x0000004611467221 */ /* 0x000fc60000000000 */
[----:B------:R-:W0:Y:S01]  /*140c0*/  MUFU.EX2 R41, R41 ;  /* 0x0000002900297308 */ /* 0x000e220000000800 */
        /* <DEDUP_REMOVED lines=10> */
[----:B------:R0:W-:Y:S01]  /*14170*/  MUFU.EX2 R46, R45 ;  /* 0x0000002d002e7308 */ /* 0x0001e20000000800 */
[----:B------:R-:W-:-:S04]  /*14180*/  FADD R70, R26, R70 ;  /* 0x000000461a467221 */ /* 0x000fc80000000000 */
[----:B------:R-:W-:-:S03]  /*14190*/  FADD R70, R25, R70 ;  /* 0x0000004619467221 */ /* 0x000fc60000000000 */
[----:B------:R-:W1:Y:S01]  /*141a0*/  MUFU.EX2 R43, R43 ;  /* 0x0000002b002b7308 */ /* 0x000e620000000800 */
[----:B------:R-:W-:Y:S01]  /*141b0*/  FADD R70, R28, R70 ;  /* 0x000000461c467221 */ /* 0x000fe20000000000 */
[----:B0-----:R-:W-:Y:S01]  /*141c0*/  FMUL R45, R71, 1.4426950216293334961 ;  /* 0x3fb8aa3b472d7820 */ /* 0x001fe20000400000 */
[----:B------:R-:W-:Y:S02]  /*141d0*/  FFMA R71, R48, R69, -R132 ;  /* 0x0000004530477223 */ /* 0x000fe40000000884 */
[----:B------:R-:W-:-:S03]  /*141e0*/  FADD R70, R27, R70 ;  /* 0x000000461b467221 */ /* 0x000fc60000000000 */
[----:B------:R0:W-:Y:S01]  /*141f0*/  MUFU.EX2 R48, R47 ;  /* 0x0000002f00307308 */ /* 0x0001e20000000800 */
[----:B------:R-:W-:-:S04]  /*14200*/  FADD R70, R30, R70 ;  /* 0x000000461e467221 */ /* 0x000fc80000000000 */
[----:B------:R-:W-:-:S03]  /*14210*/  FADD R70, R29, R70 ;  /* 0x000000461d467221 */ /* 0x000fc60000000000 */
[----:B------:R-:W2:Y:S01]  /*14220*/  MUFU.EX2 R45, R45 ;  /* 0x0000002d002d7308 */ /* 0x000ea20000000800 */
[----:B------:R-:W-:Y:S01]  /*14230*/  FADD R70, R32, R70 ;  /* 0x0000004620467221 */ /* 0x000fe20000000000 */
[----:B0-----:R-:W-:Y:S01]  /*14240*/  FMUL R47, R71, 1.4426950216293334961 ;  /* 0x3fb8aa3b472f7820 */ /* 0x001fe20000400000 */
[----:B------:R-:W-:Y:S02]  /*14250*/  FFMA R71, R50, R69, -R132 ;  /* 0x0000004532477223 */ /* 0x000fe40000000884 */
[----:B------:R-:W-:-:S03]  /*14260*/  FADD R70, R31, R70 ;  /* 0x000000461f467221 */ /* 0x000fc60000000000 */
[----:B------:R0:W-:Y:S01]  /*14270*/  MUFU.EX2 R50, R49 ;  /* 0x0000003100327308 */ /* 0x0001e20000000800 */
[----:B------:R-:W-:-:S04]  /*14280*/  FADD R70, R34, R70 ;  /* 0x0000004622467221 */ /* 0x000fc80000000000 */
[----:B-1----:R-:W-:-:S03]  /*14290*/  FADD R70, R33, R70 ;  /* 0x0000004621467221 */ /* 0x002fc60000000000 */
[----:B------:R-:W1:Y:S01]  /*142a0*/  MUFU.EX2 R47, R47 ;  /* 0x0000002f002f7308 */ /* 0x000e620000000800 */
[----:B------:R-:W-:Y:S01]  /*142b0*/  FADD R70, R36, R70 ;  /* 0x0000004624467221 */ /* 0x000fe20000000000 */
[----:B0-----:R-:W-:Y:S01]  /*142c0*/  FMUL R49, R71, 1.4426950216293334961 ;  /* 0x3fb8aa3b47317820 */ /* 0x001fe20000400000 */
[----:B------:R-:W-:Y:S02]  /*142d0*/  FFMA R71, R52, R69, -R132 ;  /* 0x0000004534477223 */ /* 0x000fe40000000884 */
[----:B--2---:R-:W-:-:S03]  /*142e0*/  FADD R70, R35, R70 ;  /* 0x0000004623467221 */ /* 0x004fc60000000000 */
[----:B------:R0:W-:Y:S01]  /*142f0*/  MUFU.EX2 R52, R51 ;  /* 0x0000003300347308 */ /* 0x0001e20000000800 */
[----:B------:R-:W-:-:S04]  /*14300*/  FADD R70, R38, R70 ;  /* 0x0000004626467221 */ /* 0x000fc80000000000 */
[----:B---3--:R-:W-:-:S03]  /*14310*/  FADD R70, R37, R70 ;  /* 0x0000004625467221 */ /* 0x008fc60000000000 */
[----:B------:R-:W2:Y:S01]  /*14320*/  MUFU.EX2 R49, R49 ;  /* 0x0000003100317308 */ /* 0x000ea20000000800 */
[----:B------:R-:W-:Y:S01]  /*14330*/  FADD R70, R40, R70 ;  /* 0x0000004628467221 */ /* 0x000fe20000000000 */
[----:B0-----:R-:W-:Y:S01]  /*14340*/  FMUL R51, R71, 1.4426950216293334961 ;  /* 0x3fb8aa3b47337820 */ /* 0x001fe20000400000 */
[----:B------:R-:W-:Y:S02]  /*14350*/  FFMA R71, R54, R69, -R132 ;  /* 0x0000004536477223 */ /* 0x000fe40000000884 */
[----:B-----5:R-:W-:-:S03]  /*14360*/  FADD R70, R39, R70 ;  /* 0x0000004627467221 */ /* 0x020fc60000000000 */
[----:B------:R0:W-:Y:S01]  /*14370*/  MUFU.EX2 R54, R53 ;  /* 0x0000003500367308 */ /* 0x0001e20000000800 */
[----:B------:R-:W-:-:S04]  /*14380*/  FADD R70, R42, R70 ;  /* 0x000000462a467221 */ /* 0x000fc80000000000 */
[----:B------:R-:W-:-:S03]  /*14390*/  FADD R70, R41, R70 ;  /* 0x0000004629467221 */ /* 0x000fc60000000000 */
[----:B------:R-:W3:Y:S01]  /*143a0*/  MUFU.EX2 R51, R51 ;  /* 0x0000003300337308 */ /* 0x000ee20000000800 */
[----:B------:R-:W-:Y:S01]  /*143b0*/  FADD R70, R44, R70 ;  /* 0x000000462c467221 */ /* 0x000fe20000000000 */
[----:B0-----:R-:W-:Y:S01]  /*143c0*/  FMUL R53, R71, 1.4426950216293334961 ;  /* 0x3fb8aa3b47357820 */ /* 0x001fe20000400000 */
[----:B------:R-:W-:Y:S02]  /*143d0*/  FFMA R71, R56, R69, -R132 ;  /* 0x0000004538477223 */ /* 0x000fe40000000884 */
[----:B------:R-:W-:-:S03]  /*143e0*/  FADD R70, R43, R70 ;  /* 0x000000462b467221 */ /* 0x000fc60000000000 */
[----:B------:R0:W-:Y:S01]  /*143f0*/  MUFU.EX2 R56, R55 ;  /* 0x0000003700387308 */ /* 0x0001e20000000800 */
[----:B------:R-:W-:-:S04]  /*14400*/  FADD R70, R46, R70 ;  /* 0x000000462e467221 */ /* 0x000fc80000000000 */
[----:B------:R-:W-:-:S03]  /*14410*/  FADD R70, R45, R70 ;  /* 0x000000462d467221 */ /* 0x000fc60000000000 */
[----:B------:R-:W5:Y:S01]  /*14420*/  MUFU.EX2 R53, R53 ;  /* 0x0000003500357308 */ /* 0x000f620000000800 */
[----:B0-----:R-:W-:Y:S01]  /*14430*/  FMUL R55, R71, 1.4426950216293334961 ;  /* 0x3fb8aa3b47377820 */ /* 0x001fe20000400000 */
[----:B------:R-:W-:Y:S01]  /*14440*/  FFMA R71, R58, R69, -R132 ;  /* 0x000000453a477223 */ /* 0x000fe20000000884 */
[----:B------:R-:W-:-:S04]  /*14450*/  FADD R70, R48, R70 ;  /* 0x0000004630467221 */ /* 0x000fc80000000000 */
[----:B-1----:R-:W-:Y:S01]  /*14460*/  FADD R70, R47, R70 ;  /* 0x000000462f467221 */ /* 0x002fe20000000000 */
[----:B------:R0:W-:Y:S03]  /*14470*/  MUFU.EX2 R58, R57 ;  /* 0x00000039003a7308 */ /* 0x0001e60000000800 */
[----:B------:R-:W-:-:S05]  /*14480*/  FADD R70, R50, R70 ;  /* 0x0000004632467221 */ /* 0x000fca0000000000 */
        /* <DEDUP_REMOVED lines=10> */
[----:B--2---:R-:W-:Y:S01]  /*14530*/  FADD R71, R49, R70 ;  /* 0x0000004631477221 */ /* 0x004fe20000000000 */
[----:B------:R-:W-:Y:S01]  /*14540*/  LOP3.LUT R70, R72, 0x1f, R75, 0xf8, !PT ;  /* 0x0000001f48467812 */ /* 0x000fe200078ef84b */
[----:B------:R-:W-:-:S02]  /*14550*/  FFMA R72, R63, R69, -R132 ;  /* 0x000000453f487223 */ /* 0x000fc40000000884 */
[----:B------:R-:W-:Y:S02]  /*14560*/  FADD R71, R52, R71 ;  /* 0x0000004734477221 */ /* 0x000fe40000000000 */
[----:B------:R-:W-:Y:S01]  /*14570*/  IMAD.SHL.U32 R70, R70, 0x10, RZ ;  /* 0x0000001046467824 */ /* 0x000fe200078e00ff */
[----:B------:R-:W0:Y:S01]  /*14580*/  MUFU.EX2 R61, R61 ;  /* 0x0000003d003d7308 */ /* 0x000e220000000800 */
[----:B---3--:R-:W-:-:S03]  /*14590*/  FADD R71, R51, R71 ;  /* 0x0000004733477221 */ /* 0x008fc60000000000 */
[----:B------:R-:W-:Y:S01]  /*145a0*/  LOP3.LUT R68, R70, 0x1b0, RZ, 0xc0, !PT ;  /* 0x000001b046447812 */ /* 0x000fe200078ec0ff */
[----:B------:R-:W-:Y:S01]  /*145b0*/  FADD R63, R54, R71 ;  /* 0x00000047363f7221 */ /* 0x000fe20000000000 */
[----:B------:R-:W-:Y:S01]  /*145c0*/  FMUL R71, R72, 1.4426950216293334961 ;  /* 0x3fb8aa3b48477820 */ /* 0x000fe20000400000 */
[----:B------:R-:W-:Y:S01]  /*145d0*/  FFMA R72, R64, R69, -R132 ;  /* 0x0000004540487223 */ /* 0x000fe20000000884 */
[----:B------:R-:W-:Y:S01]  /*145e0*/  LOP3.LUT R68, R68, 0x40, R73, 0xf8, !PT ;  /* 0x0000004044447812 */ /* 0x000fe200078ef849 */
[----:B-----5:R-:W-:Y:S01]  /*145f0*/  FADD R63, R53, R63 ;  /* 0x0000003f353f7221 */ /* 0x020fe20000000000 */
[----:B------:R2:W3:Y:S03]  /*14600*/  MUFU.EX2 R64, R71 ;  /* 0x0000004700407308 */ /* 0x0004e60000000800 */
[----:B------:R-:W-:-:S05]  /*14610*/  VIADD R68, R68, UR4 ;  /* 0x0000000444447c36 */ /* 0x000fca0008000000 */
[----:B----4-:R4:W-:Y:S01]  /*14620*/  STSM.16.M88 [R68+0x20000], R138 ;  /* 0x0200008a44007844 */ /* 0x0109e20000000000 */
[----:B--2---:R-:W-:Y:S01]  /*14630*/  FADD R71, R56, R63 ;  /* 0x0000003f38477221 */ /* 0x004fe20000000000 */
[----:B------:R-:W-:Y:S01]  /*14640*/  FMUL R63, R72, 1.4426950216293334961 ;  /* 0x3fb8aa3b483f7820 */ /* 0x000fe20000400000 */
[----:B------:R-:W-:Y:S02]  /*14650*/  MUFU.EX2 R66, R66 ;  /* 0x0000004200427308 */ /* 0x000fe40000000800 */
[----:B-1----:R-:W-:-:S04]  /*14660*/  FADD R71, R55, R71 ;  /* 0x0000004737477221 */ /* 0x002fc80000000000 */
[----:B------:R-:W-:Y:S01]  /*14670*/  FADD R71, R58, R71 ;  /* 0x000000473a477221 */ /* 0x000fe20000000000 */
[----:B----4-:R-:W-:Y:S01]  /*14680*/  SHF.L.U32 R68, R0, 0x1f, RZ ;  /* 0x0000001f00447819 */ /* 0x010fe200000006ff */
[----:B------:R-:W1:Y:S01]  /*14690*/  MUFU.EX2 R63, R63 ;  /* 0x0000003f003f7308 */ /* 0x000e620000000800 */
[----:B------:R-:W-:Y:S01]  /*146a0*/  LOP3.LUT R0, R70, 0x1f0, RZ, 0xc0, !PT ;  /* 0x000001f046007812 */ /* 0x000fe200078ec0ff */
[----:B------:R-:W-:Y:S01]  /*146b0*/  BAR.SYNC.DEFER_BLOCKING 0x0 ;  /* 0x0000000000007b1d */ /* 0x000fe20000010000 */
[----:B------:R-:W-:-:S04]  /*146c0*/  FADD R71, R57, R71 ;  /* 0x0000004739477221 */ /* 0x000fc80000000000 */
[----:B------:R-:W-:Y:S01]  /*146d0*/  FADD R71, R60, R71 ;  /* 0x000000473c477221 */ /* 0x000fe20000000000 */
[----:B------:R-:W2:Y:S03]  /*146e0*/  MUFU.EX2 R67, R67 ;  /* 0x0000004300437308 */ /* 0x000ea60000000800 */
[----:B------:R-:W-:-:S04]  /*146f0*/  FADD R71, R59, R71 ;  /* 0x000000473b477221 */ /* 0x000fc80000000000 */
[----:B------:R-:W-:-:S04]  /*14700*/  FADD R71, R62, R71 ;  /* 0x000000473e477221 */ /* 0x000fc80000000000 */
[----:B0-----:R-:W-:-:S04]  /*14710*/  FADD R71, R61, R71 ;  /* 0x000000473d477221 */ /* 0x001fc80000000000 */
[----:B---3--:R-:W-:Y:S01]  /*14720*/  FADD R71, R64, R71 ;  /* 0x0000004740477221 */ /* 0x008fe20000000000 */
[----:B------:R-:W0:Y:S01]  /*14730*/  LDSM.16.M88 R0, [R0+UR4+0x20000] ;  /* 0x020000040000783b */ /* 0x000e220008000000 */
[----:B------:R-:W3:Y:S02]  /*14740*/  SYNCS.PHASECHK.TRANS64.TRYWAIT P3, [UR6], R68 ;  /* 0x00000044ff0075a7 */ /* 0x000ee40008061106 */
[----:B-1----:R-:W-:-:S04]  /*14750*/  FADD R71, R63, R71 ;  /* 0x000000473f477221 */ /* 0x002fc80000000000 */
[----:B------:R-:W-:-:S04]  /*14760*/  FADD R71, R65, R71 ;  /* 0x0000004741477221 */ /* 0x000fc80000000000 */
[----:B------:R-:W-:-:S04]  /*14770*/  FADD R71, R66, R71 ;  /* 0x0000004742477221 */ /* 0x000fc80000000000 */
[----:B--2---:R-:W-:-:S05]  /*14780*/  FADD R137, R67, R71 ;  /* 0x0000004743897221 */ /* 0x004fca0000000000 */
[----:B------:R1:W2:Y:S02]  /*14790*/  SHFL.BFLY PT, R141, R137, 0x10, 0x1f ;  /* 0x0e001f00898d7f89 */ /* 0x0002a400000e0000 */
[----:B01-3--:R-:W-:Y:S05]  /*147a0*/  @!P3 BRA `(.L_x_15) ;  /* 0x000000780074b947 */ /* 0x00bfea0003800000 */
.L_x_24:
[----:B------:R-:W3:Y:S04]  /*147b0*/  LDL R69, [R1+0x63c] ;  /* 0x00063c0001457983 */ /* 0x000ee80000100800 */
[----:B------:R-:W4:Y:S04]  /*147c0*/  LDL.64 R86, [R1+0x1d0] ;  /* 0x0001d00001567983 */ /* 0x000f280000100a00 */
[----:B------:R-:W5:Y:S01]  /*147d0*/  LDL.64 R74, [R1+0x150] ;  /* 0x00015000014a7983 */ /* 0x000f620000100a00 */
[----:B------:R-:W-:-:S03]  /*147e0*/  F2FP.F16.F32.PACK_AB R4, R6, R4 ;  /* 0x000000040604723e */ /* 0x000fc600000000ff */
[----:B--2---:R-:W2:Y:S01]  /*147f0*/  LDL.64 R78, [R1+0x190] ;  /* 0x00019000014e7983 */ /* 0x004ea20000100a00 */
[----:B------:R-:W-:-:S03]  /*14800*/  F2FP.F16.F32.PACK_AB R5, R8, R5 ;  /* 0x000000050805723e */ /* 0x000fc600000000ff */
[----:B------:R-:W2:Y:S01]  /*14810*/  LDL.64 R82, [R1+0x130] ;  /* 0x0001300001527983 */ /* 0x000ea20000100a00 */
[----:B------:R-:W-:-:S03]  /*14820*/  F2FP.F16.F32.PACK_AB R6, R10, R7 ;  /* 0x000000070a06723e */ /* 0x000fc600000000ff */
[----:B------:R-:W2:Y:S01]  /*14830*/  LDL.64 R76, [R1+0x170] ;  /* 0x00017000014c7983 */ /* 0x000ea20000100a00 */
[----:B------:R-:W-:Y:S02]  /*14840*/  F2FP.F16.F32.PACK_AB R8, R14, R11 ;  /* 0x0000000b0e08723e */ /* 0x000fe400000000ff */
[----:B------:R-:W-:Y:S01]  /*14850*/  F2FP.F16.F32.PACK_AB R10, R18, R15 ;  /* 0x0000000f120a723e */ /* 0x000fe200000000ff */
[----:B------:R-:W2:Y:S01]  /*14860*/  LDL.64 R72, [R1+0xf0] ;  /* 0x0000f00001487983 */ /* 0x000ea20000100a00 */
[----:B------:R-:W-:Y:S02]  /*14870*/  F2FP.F16.F32.PACK_AB R14, R26, R23 ;  /* 0x000000171a0e723e */ /* 0x000fe400000000ff */
[----:B------:R-:W-:Y:S01]  /*14880*/  F2FP.F16.F32.PACK_AB R15, R28, R25 ;  /* 0x000000191c0f723e */ /* 0x000fe200000000ff */
[----:B------:R-:W2:Y:S01]  /*14890*/  LDL.64 R70, [R1+0xd0] ;  /* 0x0000d00001467983 */ /* 0x000ea20000100a00 */
[----:B------:R-:W-:Y:S02]  /*148a0*/  F2FP.F16.F32.PACK_AB R7, R12, R9 ;  /* 0x000000090c07723e */ /* 0x000fe400000000ff */
[----:B------:R-:W-:Y:S01]  /*148b0*/  F2FP.F16.F32.PACK_AB R26, R50, R47 ;  /* 0x0000002f321a723e */ /* 0x000fe200000000ff */
[----:B------:R-:W2:Y:S01]  /*148c0*/  LDL.64 R90, [R1+0x210] ;  /* 0x00021000015a7983 */ /* 0x000ea20000100a00 */
[----:B------:R-:W-:-:S02]  /*148d0*/  F2FP.F16.F32.PACK_AB R28, R54, R51 ;  /* 0x00000033361c723e */ /* 0x000fc400000000ff */
[----:B------:R-:W-:Y:S01]  /*148e0*/  F2FP.F16.F32.PACK_AB R9, R16, R13 ;  /* 0x0000000d1009723e */ /* 0x000fe200000000ff */
[----:B------:R-:W2:Y:S01]  /*148f0*/  LDL.64 R50, [R1+0x90] ;  /* 0x0000900001327983 */ /* 0x000ea20000100a00 */
[----:B------:R-:W-:Y:S02]  /*14900*/  F2FP.F16.F32.PACK_AB R12, R22, R19 ;  /* 0x00000013160c723e */ /* 0x000fe400000000ff */
[----:B------:R-:W-:Y:S01]  /*14910*/  F2FP.F16.F32.PACK_AB R13, R24, R21 ;  /* 0x00000015180d723e */ /* 0x000fe200000000ff */
[----:B------:R-:W2:Y:S01]  /*14920*/  LDL.64 R88, [R1+0x1f0] ;  /* 0x0001f00001587983 */ /* 0x000ea20000100a00 */
[----:B------:R-:W-:Y:S02]  /*14930*/  F2FP.F16.F32.PACK_AB R22, R42, R39 ;  /* 0x000000272a16723e */ /* 0x000fe400000000ff */
[----:B------:R-:W-:Y:S01]  /*14940*/  F2FP.F16.F32.PACK_AB R24, R46, R43 ;  /* 0x0000002b2e18723e */ /* 0x000fe200000000ff */
[----:B------:R-:W2:Y:S04]  /*14950*/  LDL.64 R94, [R1+0x250] ;  /* 0x00025000015e7983 */ /* 0x000ea80000100a00 */
[----:B------:R-:W2:Y:S04]  /*14960*/  LDL.64 R42, [R1+0x10] ;  /* 0x00001000012a7983 */ /* 0x000ea80000100a00 */
[----:B------:R-:W2:Y:S01]  /*14970*/  LDL.64 R46, [R1+0x50] ;  /* 0x00005000012e7983 */ /* 0x000ea20000100a00 */
[----:B------:R-:W-:-:S02]  /*14980*/  F2FP.F16.F32.PACK_AB R23, R44, R41 ;  /* 0x000000292c17723e */ /* 0x000fc400000000ff */
[----:B------:R-:W-:Y:S01]  /*14990*/  F2FP.F16.F32.PACK_AB R25, R48, R45 ;  /* 0x0000002d3019723e */ /* 0x000fe200000000ff */
        /* <DEDUP_REMOVED lines=23> */
[----:B------:R-:W2:Y:S04]  /*14b10*/  LDL.64 R104, [R1+0x120] ;  /* 0x0001200001687983 */ /* 0x000ea80000100a00 */
        /* <DEDUP_REMOVED lines=12> */
[----:B------:R-:W2:Y:S01]  /*14be0*/  LDL.64 R120, [R1+0x18] ;  /* 0x0000180001787983 */ /* 0x000ea20000100a00 */
[----:B---3--:R-:W-:-:S03]  /*14bf0*/  R2UR UR6, R69 ;  /* 0x00000000450672ca */ /* 0x008fc600000e0000 */
[----:B------:R-:W3:Y:S10]  /*14c00*/  LDL.64 R68, [R1+0xb0] ;  /* 0x0000b00001447983 */ /* 0x000ef40000100a00 */
[----:B------:R-:W-:Y:S01]  /*14c10*/  STTM.16dp32bit_t0_t15.x32 tmem[UR6], R4 ;  /* 0x00000004000079ed */ /* 0x000fe20008a80006 */
[----:B------:R0:W-:Y:S02]  /*14c20*/  STTM.16dp32bit_t16_t31.x32 tmem[UR6+0x20], R4 ;  /* 0x00002004000079ed */ /* 0x0001e40008aa0006 */
[----:B0-----:R-:W3:Y:S04]  /*14c30*/  LDL.64 R18, [R1+0x228] ;  /* 0x0002280001127983 */ /* 0x001ee80000100a00 */
[----:B------:R-:W3:Y:S01]  /*14c40*/  LDL.64 R16, [R1+0x208] ;  /* 0x0002080001107983 */ /* 0x000ee20000100a00 */
[----:B----4-:R-:W-:-:S03]  /*14c50*/  IMAD.WIDE R14, R2, 0x2, R86 ;  /* 0x00000002020e7825 */ /* 0x010fc600078e0256 */
[----:B------:R-:W4:Y:S01]  /*14c60*/  LDL.64 R20, [R1+0x248] ;  /* 0x0002480001147983 */ /* 0x000f220000100a00 */
[----:B-----5:R-:W-:-:S03]  /*14c70*/  IMAD.WIDE R6, R2, 0x2, R74 ;  /* 0x0000000202067825 */ /* 0x020fc600078e024a */
[----:B------:R-:W5:Y:S01]  /*14c80*/  LDL.64 R28, [R1+0xc8] ;  /* 0x0000c800011c7983 */ /* 0x000f620000100a00 */
[----:B--2---:R-:W-:-:S03]  /*14c90*/  IMAD.WIDE R10, R2, 0x2, R78 ;  /* 0x00000002020a7825 */ /* 0x004fc600078e024e */
[----:B------:R0:W2:Y:S01]  /*14ca0*/  LDG.E.U16 R79, desc[UR8][R14.64] ;  /* 0x000000080e4f7981 */ /* 0x0000a2000c1e1500 */
[----:B------:R-:W-:-:S03]  /*14cb0*/  IMAD.WIDE R8, R2, 0x2, R76 ;  /* 0x0000000202087825 */ /* 0x000fc600078e024c */
[----:B------:R-:W2:Y:S04]  /*14cc0*/  LDG.E.U16 R75, desc[UR8][R6.64] ;  /* 0x00000008064b7981 */ /* 0x000ea8000c1e1500 */
[----:B------:R1:W2:Y:S01]  /*14cd0*/  LDG.E.U16 R77, desc[UR8][R10.64] ;  /* 0x000000080a4d7981 */ /* 0x0002a2000c1e1500 */
[----:B0-----:R-:W-:-:S03]  /*14ce0*/  IMAD.WIDE R14, R2, 0x2, R82 ;  /* 0x00000002020e7825 */ /* 0x001fc600078e0252 */
[----:B------:R0:W2:Y:S04]  /*14cf0*/  LDG.E.U16 R76, desc[UR8][R8.64] ;  /* 0x00000008084c7981 */ /* 0x0000a8000c1e1500 */
[----:B------:R0:W2:Y:S01]  /*14d00*/  LDG.E.U16 R74, desc[UR8][R14.64] ;  /* 0x000000080e4a7981 */ /* 0x0000a2000c1e1500 */
[----:B-1----:R-:W-:-:S03]  /*14d10*/  IMAD.WIDE R10, R2, 0x2, R72 ;  /* 0x00000002020a7825 */ /* 0x002fc600078e0248 */
[----:B------:R-:W2:Y:S01]  /*14d20*/  LDL.64 R26, [R1+0xa8] ;  /* 0x0000a800011a7983 */ /* 0x000ea20000100a00 */
[----:B0-----:R-:W-:-:S03]  /*14d30*/  IMAD.WIDE R8, R2, 0x2, R70 ;  /* 0x0000000202087825 */ /* 0x001fc600078e0246 */
[----:B------:R0:W2:Y:S01]  /*14d40*/  LDG.E.U16 R72, desc[UR8][R10.64] ;  /* 0x000000080a487981 */ /* 0x0000a2000c1e1500 */
[----:B------:R-:W-:-:S03]  /*14d50*/  IMAD.WIDE R14, R2, 0x2, R50 ;  /* 0x00000002020e7825 */ /* 0x000fc600078e0232 */
[----:B------:R1:W2:Y:S01]  /*14d60*/  LDG.E.U16 R71, desc[UR8][R8.64] ;  /* 0x0000000808477981 */ /* 0x0002a2000c1e1500 */
[----:B------:R-:W-:-:S03]  /*14d70*/  IMAD.WIDE R38, R2, 0x2, R90 ;  /* 0x0000000202267825 */ /* 0x000fc600078e025a */
[----:B------:R-:W2:Y:S01]  /*14d80*/  LDL.64 R34, [R1+0x128] ;  /* 0x0001280001227983 */ /* 0x000ea20000100a00 */
[----:B0-----:R-:W-:-:S03]  /*14d90*/  IMAD.WIDE R10, R2, 0x2, R46 ;  /* 0x00000002020a7825 */ /* 0x001fc600078e022e */
[----:B------:R-:W2:Y:S01]  /*14da0*/  LDL.64 R46, [R1+0x1e8] ;  /* 0x0001e800012e7983 */ /* 0x000ea20000100a00 */
[----:B------:R-:W-:-:S03]  /*14db0*/  IMAD.WIDE R36, R2, 0x2, R88 ;  /* 0x0000000202247825 */ /* 0x000fc600078e0258 */
[----:B------:R-:W2:Y:S01]  /*14dc0*/  LDG.E.U16 R91, desc[UR8][R38.64] ;  /* 0x00000008265b7981 */ /* 0x000ea2000c1e1500 */
[----:B-1----:R-:W-:-:S03]  /*14dd0*/  IMAD.WIDE R8, R2, 0x2, R44 ;  /* 0x0000000202087825 */ /* 0x002fc600078e022c */
[----:B------:R-:W2:Y:S04]  /*14de0*/  LDG.E.U16 R90, desc[UR8][R36.64] ;  /* 0x00000008245a7981 */ /* 0x000ea8000c1e1500 */
[----:B------:R-:W2:Y:S04]  /*14df0*/  LDL.64 R44, [R1+0x1c8] ;  /* 0x0001c800012c7983 */ /* 0x000ea80000100a00 */
[----:B------:R-:W2:Y:S04]  /*14e00*/  LDL.64 R38, [R1+0x168] ;  /* 0x0001680001267983 */ /* 0x000ea80000100a00 */
[----:B------:R-:W2:Y:S04]  /*14e10*/  LDL.64 R36, [R1+0x148] ;  /* 0x0001480001247983 */ /* 0x000ea80000100a00 */
[----:B------:R-:W2:Y:S04]  /*14e20*/  LDL.64 R24, [R1+0x88] ;  /* 0x0000880001187983 */ /* 0x000ea80000100a00 */
[----:B------:R-:W5:Y:S01]  /*14e30*/  LDL.64 R32, [R1+0x108] ;  /* 0x0001080001207983 */ /* 0x000f620000100a00 */
[----:B------:R-:W-:-:S03]  /*14e40*/  IMAD.WIDE R40, R2, 0x2, R94 ;  /* 0x0000000202287825 */ /* 0x000fc600078e025e */
[----:B------:R-:W5:Y:S01]  /*14e50*/  LDL.64 R22, [R1+0x68] ;  /* 0x0000680001167983 */ /* 0x000f620000100a00 */
[----:B------:R-:W-:-:S03]  /*14e60*/  IMAD.WIDE R12, R2, 0x2, R84 ;  /* 0x00000002020c7825 */ /* 0x000fc600078e0254 */
[----:B------:R-:W5:Y:S04]  /*14e70*/  LDG.E.U16 R4, desc[UR8][R40.64] ;  /* 0x0000000828047981 */ /* 0x000f68000c1e1500 */
[----:B------:R-:W5:Y:S04]  /*14e80*/  LDG.E.U16 R78, desc[UR8][R12.64] ;  /* 0x000000080c4e7981 */ /* 0x000f68000c1e1500 */
[----:B------:R-:W5:Y:S04]  /*14e90*/  LDL.64 R94, [R1+0x240] ;  /* 0x00024000015e7983 */ /* 0x000f680000100a00 */
[----:B------:R-:W5:Y:S04]  /*14ea0*/  LDL.64 R40, [R1+0x188] ;  /* 0x0001880001287983 */ /* 0x000f680000100a00 */
[----:B------:R-:W5:Y:S04]  /*14eb0*/  LDL.64 R86, [R1+0x200] ;  /* 0x0002000001567983 */ /* 0x000f680000100a00 */
[----:B------:R-:W5:Y:S01]  /*14ec0*/  LDL.64 R30, [R1+0xe8] ;  /* 0x0000e800011e7983 */ /* 0x000f620000100a00 */
[----:B---3--:R-:W-:-:S03]  /*14ed0*/  IMAD.WIDE R6, R2, 0x2, R68 ;  /* 0x0000000202067825 */ /* 0x008fc600078e0244 */
[----:B------:R-:W3:Y:S04]  /*14ee0*/  LDL.64 R88, [R1+0x220] ;  /* 0x0002200001587983 */ /* 0x000ee80000100a00 */
[----:B------:R0:W3:Y:S04]  /*14ef0*/  LDG.E.U16 R70, desc[UR8][R6.64] ;  /* 0x0000000806467981 */ /* 0x0000e8000c1e1500 */
[----:B------:R1:W3:Y:S04]  /*14f00*/  LDG.E.U16 R69, desc[UR8][R14.64] ;  /* 0x000000080e457981 */ /* 0x0002e8000c1e1500 */
[----:B------:R-:W3:Y:S01]  /*14f10*/  LDG.E.U16 R66, desc[UR8][R8.64] ;  /* 0x0000000808427981 */ /* 0x000ee2000c1e1500 */
[----:B0-----:R-:W-:-:S03]  /*14f20*/  IMAD.WIDE R6, R2, 0x2, R42 ;  /* 0x0000000202067825 */ /* 0x001fc600078e022a */
[----:B------:R-:W3:Y:S01]  /*14f30*/  LDL.64 R42, [R1+0x1a8] ;  /* 0x0001a800012a7983 */ /* 0x000ee20000100a00 */
[----:B-1----:R-:W-:-:S03]  /*14f40*/  IMAD.WIDE R14, R2, 0x2, R248 ;  /* 0x00000002020e7825 */ /* 0x002fc600078e02f8 */
        /* <DEDUP_REMOVED lines=8> */
[----:B------:R-:W3:Y:S01]  /*14fd0*/  LDL.64 R82, [R1+0xa0] ;  /* 0x0000a00001527983 */ /* 0x000ee20000100a00 */
[----:B0-----:R-:W-:-:S04]  /*14fe0*/  IMAD.WIDE R6, R2, 0x2, R176 ;  /* 0x0000000202067825 */ /* 0x001fc800078e02b0 */
[C---:B-1----:R-:W-:Y:S01]  /*14ff0*/  IMAD.WIDE R14, R2.reuse, 0x2, R168 ;  /* 0x00000002020e7825 */ /* 0x042fe200078e02a8 */
[----:B------:R0:W3:Y:S04]  /*15000*/  LDG.E.U16 R55, desc[UR8][R6.64] ;  /* 0x0000000806377981 */ /* 0x0000e8000c1e1500 */
[----:B------:R1:W3:Y:S01]  /*15010*/  LDG.E.U16 R54, desc[UR8][R14.64] ;  /* 0x000000080e367981 */ /* 0x0002e2000c1e1500 */
[----:B0-----:R-:W-:-:S03]  /*15020*/  IMAD.WIDE R6, R2, 0x2, R18 ;  /* 0x0000000202067825 */ /* 0x001fc600078e0212 */
[----:B------:R-:W3:Y:S01]  /*15030*/  LDL.64 R18, [R1+0x28] ;  /* 0x0000280001127983 */ /* 0x000ee20000100a00 */
[----:B-1----:R-:W-:-:S03]  /*15040*/  IMAD.WIDE R14, R2, 0x2, R16 ;  /* 0x00000002020e7825 */ /* 0x002fc600078e0210 */
[----:B------:R-:W3:Y:S01]  /*15050*/  LDL.64 R16, [R1+0x8] ;  /* 0x0000080001107983 */ /* 0x000ee20000100a00 */
[----:B------:R-:W-:-:S03]  /*15060*/  IMAD.WIDE R12, R2, 0x2, R80 ;  /* 0x00000002020c7825 */ /* 0x000fc600078e0250 */
[----:B------:R-:W3:Y:S04]  /*15070*/  LDL.64 R80, [R1+0x1a0] ;  /* 0x0001a00001507983 */ /* 0x000ee80000100a00 */
[----:B------:R0:W3:Y:S01]  /*15080*/  LDG.E.U16 R73, desc[UR8][R12.64] ;  /* 0x000000080c497981 */ /* 0x0000e2000c1e1500 */
[----:B------:R-:W-:-:S03]  /*15090*/  IMAD.WIDE R8, R2, 0x2, R224 ;  /* 0x0000000202087825 */ /* 0x000fc600078e02e0 */
[----:B------:R-:W3:Y:S01]  /*150a0*/  LDG.E.U16 R50, desc[UR8][R6.64] ;  /* 0x0000000806327981 */ /* 0x000ee2000c1e1500 */
[----:B------:R-:W-:-:S03]  /*150b0*/  IMAD.WIDE R10, R2, 0x2, R232 ;  /* 0x00000002020a7825 */ /* 0x000fc600078e02e8 */
[----:B------:R1:W3:Y:S01]  /*150c0*/  LDG.E.U16 R61, desc[UR8][R8.64] ;  /* 0x00000008083d7981 */ /* 0x0002e2000c1e1500 */
[----:B0-----:R-:W-:-:S03]  /*150d0*/  IMAD.WIDE R12, R2, 0x2, R48 ;  /* 0x00000002020c7825 */ /* 0x001fc600078e0230 */
[----:B------:R0:W3:Y:S04]  /*150e0*/  LDG.E.U16 R62, desc[UR8][R10.64] ;  /* 0x000000080a3e7981 */ /* 0x0000e8000c1e1500 */
[----:B------:R4:W3:Y:S01]  /*150f0*/  LDG.E.U16 R68, desc[UR8][R12.64] ;  /* 0x000000080c447981 */ /* 0x0008e2000c1e1500 */
[----:B-1----:R-:W-:-:S03]  /*15100*/  IMAD.WIDE R8, R2, 0x2, R184 ;  /* 0x0000000202087825 */ /* 0x002fc600078e02b8 */
[----:B------:R-:W3:Y:S01]  /*15110*/  LDG.E.U16 R49, desc[UR8][R14.64] ;  /* 0x000000080e317981 */ /* 0x000ee2000c1e1500 */
[----:B0-----:R-:W-:-:S03]  /*15120*/  IMAD.WIDE R10, R2, 0x2, R192 ;  /* 0x00000002020a7825 */ /* 0x001fc600078e02c0 */
[----:B------:R0:W3:Y:S01]  /*15130*/  LDG.E.U16 R56, desc[UR8][R8.64] ;  /* 0x0000000808387981 */ /* 0x0000e2000c1e1500 */
[----:B----4-:R-:W-:-:S03]  /*15140*/  IMAD.WIDE R12, R2, 0x2, R240 ;  /* 0x00000002020c7825 */ /* 0x010fc600078e02f0 */
[----:B------:R1:W4:Y:S04]  /*15150*/  LDG.E.U16 R57, desc[UR8][R10.64] ;  /* 0x000000080a397981 */ /* 0x000328000c1e1500 */
[----:B------:R1:W4:Y:S01]  /*15160*/  LDG.E.U16 R63, desc[UR8][R12.64] ;  /* 0x000000080c3f7981 */ /* 0x000322000c1e1500 */
[----:B0-----:R-:W-:-:S03]  /*15170*/  IMAD.WIDE R8, R2, 0x2, R20 ;  /* 0x0000000202087825 */ /* 0x001fc600078e0214 */
[----:B------:R-:W4:Y:S01]  /*15180*/  LDL.64 R20, [R1+0x48] ;  /* 0x0000480001147983 */ /* 0x000f220000100a00 */
[----:B-1----:R-:W-:-:S03]  /*15190*/  IMAD.WIDE R10, R2, 0x2, R152 ;  /* 0x00000002020a7825 */ /* 0x002fc600078e0298 */
[----:B------:R-:W4:Y:S01]  /*151a0*/  LDG.E.U16 R51, desc[UR8][R8.64] ;  /* 0x0000000808337981 */ /* 0x000f22000c1e1500 */
[----:B------:R-:W-:-:S03]  /*151b0*/  IMAD.WIDE R12, R2, 0x2, R200 ;  /* 0x00000002020c7825 */ /* 0x000fc600078e02c8 */
[----:B------:R-:W4:Y:S04]  /*151c0*/  LDG.E.U16 R52, desc[UR8][R10.64] ;  /* 0x000000080a347981 */ /* 0x000f28000c1e1500 */
[----:B------:R0:W4:Y:S02]  /*151d0*/  LDG.E.U16 R58, desc[UR8][R12.64] ;  /* 0x000000080c3a7981 */ /* 0x000124000c1e1500 */
[----:B0-----:R-:W-:-:S05]  /*151e0*/  IMAD.WIDE R12, R2, 0x2, R160 ;  /* 0x00000002020c7825 */ /* 0x001fca00078e02a0 */
[----:B------:R0:W4:Y:S01]  /*151f0*/  LDG.E.U16 R53, desc[UR8][R12.64] ;  /* 0x000000080c357981 */ /* 0x000122000c1e1500 */
[----:B--2---:R-:W-:-:S04]  /*15200*/  IMAD.WIDE R14, R2, 0x2, R38 ;  /* 0x00000002020e7825 */ /* 0x004fc800078e0226 */
[----:B0-----:R-:W-:-:S05]  /*15210*/  IMAD.WIDE R12, R2, 0x2, R46 ;  /* 0x00000002020c7825 */ /* 0x001fca00078e022e */
[----:B------:R0:W2:Y:S01]  /*15220*/  LDG.E.U16 R48, desc[UR8][R12.64] ;  /* 0x000000080c307981 */ /* 0x0000a2000c1e1500 */
[----:B------:R-:W-:-:S03]  /*15230*/  IMAD.WIDE R10, R2, 0x2, R44 ;  /* 0x00000002020a7825 */ /* 0x000fc600078e022c */
[----:B------:R5:W2:Y:S04]  /*15240*/  LDG.E.U16 R44, desc[UR8][R14.64] ;  /* 0x000000080e2c7981 */ /* 0x000aa8000c1e1500 */
[----:B------:R1:W2:Y:S01]  /*15250*/  LDG.E.U16 R47, desc[UR8][R10.64] ;  /* 0x000000080a2f7981 */ /* 0x0002a2000c1e1500 */
[----:B0-----:R-:W-:-:S04]  /*15260*/  IMAD.WIDE R12, R2, 0x2, R36 ;  /* 0x00000002020c7825 */ /* 0x001fc800078e0224 */
[----:B-----5:R-:W-:-:S05]  /*15270*/  IMAD.WIDE R14, R2, 0x2, R28 ;  /* 0x00000002020e7825 */ /* 0x020fca00078e021c */
[----:B------:R-:W5:Y:S01]  /*15280*/  LDG.E.U16 R39, desc[UR8][R14.64] ;  /* 0x000000080e277981 */ /* 0x000f62000c1e1500 */
[----:B---3--:R-:W-:-:S03]  /*15290*/  IMAD.WIDE R8, R2, 0x2, R42 ;  /* 0x0000000202087825 */ /* 0x008fc600078e022a */
[----:B------:R0:W3:Y:S01]  /*152a0*/  LDG.E.U16 R43, desc[UR8][R12.64] ;  /* 0x000000080c2b7981 */ /* 0x0000e2000c1e1500 */
[----:B-1----:R-:W-:-:S03]  /*152b0*/  IMAD.WIDE R10, R2, 0x2, R34 ;  /* 0x00000002020a7825 */ /* 0x002fc600078e0222 */
[----:B------:R-:W2:Y:S04]  /*152c0*/  LDG.E.U16 R46, desc[UR8][R8.64] ;  /* 0x00000008082e7981 */ /* 0x000ea8000c1e1500 */
[----:B------:R-:W2:Y:S01]  /*152d0*/  LDG.E.U16 R42, desc[UR8][R10.64] ;  /* 0x000000080a2a7981 */ /* 0x000ea2000c1e1500 */
[----:B0-----:R-:W-:-:S05]  /*152e0*/  IMAD.WIDE R12, R2, 0x2, R26 ;  /* 0x00000002020c7825 */ /* 0x001fca00078e021a */
[----:B------:R0:W2:Y:S01]  /*152f0*/  LDG.E.U16 R38, desc[UR8][R12.64] ;  /* 0x000000080c267981 */ /* 0x0000a2000c1e1500 */
[----:B------:R-:W-:-:S03]  /*15300*/  IMAD.WIDE R14, R2, 0x2, R18 ;  /* 0x00000002020e7825 */ /* 0x000fc600078e0212 */
[----:B------:R-:W2:Y:S01]  /*15310*/  LDL.64 R18, [R1+0x1e0] ;  /* 0x0001e00001127983 */ /* 0x000ea20000100a00 */
[----:B0-----:R-:W-:-:S03]  /*15320*/  IMAD.WIDE R12, R2, 0x2, R16 ;  /* 0x00000002020c7825 */ /* 0x001fc600078e0210 */
[----:B------:R-:W3:Y:S01]  /*15330*/  LDL.64 R16, [R1+0x1c0] ;  /* 0x0001c00001107983 */ /* 0x000ee20000100a00 */
[----:B------:R-:W-:-:S03]  /*15340*/  IMAD.WIDE R10, R2, 0x2, R24 ;  /* 0x00000002020a7825 */ /* 0x000fc600078e0218 */
[----:B------:R-:W5:Y:S04]  /*15350*/  LDG.E.U16 R34, desc[UR8][R14.64] ;  /* 0x000000080e227981 */ /* 0x000f68000c1e1500 */
[----:B------:R0:W5:Y:S01]  /*15360*/  LDG.E.U16 R37, desc[UR8][R10.64] ;  /* 0x000000080a257981 */ /* 0x000162000c1e1500 */
[----:B------:R-:W-:-:S03]  /*15370*/  IMAD.WIDE R8, R2, 0x2, R32 ;  /* 0x0000000202087825 */ /* 0x000fc600078e0220 */
[----:B------:R1:W5:Y:S01]  /*15380*/  LDG.E.U16 R33, desc[UR8][R12.64] ;  /* 0x000000080c217981 */ /* 0x000362000c1e1500 */
[----:B0-----:R-:W-:-:S04]  /*15390*/  IMAD.WIDE R10, R2, 0x2, R246 ;  /* 0x00000002020a7825 */ /* 0x001fc800078e02f6 */
[C---:B------:R-:W-:Y:S01]  /*153a0*/  IMAD.WIDE R14, R2.reuse, 0x2, R222 ;  /* 0x00000002020e7825 */ /* 0x040fe200078e02de */
[----:B------:R0:W5:Y:S03]  /*153b0*/  LDG.E.U16 R32, desc[UR8][R10.64] ;  /* 0x000000080a207981 */ /* 0x000166000c1e1500 */
[C---:B-1----:R-:W-:Y:S01]  /*153c0*/  IMAD.WIDE R12, R2.reuse, 0x2, R214 ;  /* 0x00000002020c7825 */ /* 0x042fe200078e02d6 */
[----:B------:R1:W5:Y:S04]  /*153d0*/  LDG.E.U16 R29, desc[UR8][R14.64] ;  /* 0x000000080e1d7981 */ /* 0x000368000c1e1500 */
[----:B------:R1:W5:Y:S01]  /*153e0*/  LDG.E.U16 R28, desc[UR8][R12.64] ;  /* 0x000000080c1c7981 */ /* 0x000362000c1e1500 */
[----:B0-----:R-:W-:-:S04]  /*153f0*/  IMAD.WIDE R10, R2, 0x2, R206 ;  /* 0x00000002020a7825 */ /* 0x001fc800078e02ce */
[C---:B-1----:R-:W-:Y:S01]  /*15400*/  IMAD.WIDE R14, R2.reuse, 0x2, R182 ;  /* 0x00000002020e7825 */ /* 0x042fe200078e02b6 */
[----:B------:R0:W5:Y:S03]  /*15410*/  LDG.E.U16 R27, desc[UR8][R10.64] ;  /* 0x000000080a1b7981 */ /* 0x000166000c1e1500 */
[C---:B------:R-:W-:Y:S01]  /*15420*/  IMAD.WIDE R12, R2.reuse, 0x2, R174 ;  /* 0x00000002020c7825 */ /* 0x040fe200078e02ae */
[----:B------:R1:W5:Y:S03]  /*15430*/  LDG.E.U16 R24, desc[UR8][R14.64] ;  /* 0x000000080e187981 */ /* 0x000366000c1e1500 */
[C---:B------:R-:W-:Y:S02]  /*15440*/  IMAD.WIDE R6, R2.reuse, 0x2, R40 ;  /* 0x0000000202067825 */ /* 0x040fe400078e0228 */
[----:B------:R1:W5:Y:S02]  /*15450*/  LDG.E.U16 R41, desc[UR8][R8.64] ;  /* 0x0000000808297981 */ /* 0x000364000c1e1500 */
[----:B0-----:R-:W-:-:S02]  /*15460*/  IMAD.WIDE R10, R2, 0x2, R166 ;  /* 0x00000002020a7825 */ /* 0x001fc400078e02a6 */
[----:B------:R0:W5:Y:S02]  /*15470*/  LDG.E.U16 R45, desc[UR8][R6.64] ;  /* 0x00000008062d7981 */ /* 0x000164000c1e1500 */
[C---:B-1----:R-:W-:Y:S02]  /*15480*/  IMAD.WIDE R14, R2.reuse, 0x2, R94 ;  /* 0x00000002020e7825 */ /* 0x042fe400078e025e */
[----:B------:R-:W5:Y:S02]  /*15490*/  LDL.64 R94, [R1+0x40] ;  /* 0x00004000015e7983 */ /* 0x000f640000100a00 */
[C---:B------:R-:W-:Y:S02]  /*154a0*/  IMAD.WIDE R8, R2.reuse, 0x2, R22 ;  /* 0x0000000202087825 */ /* 0x040fe400078e0216 */
[----:B------:R1:W5:Y:S04]  /*154b0*/  LDG.E.U16 R23, desc[UR8][R12.64] ;  /* 0x000000080c177981 */ /* 0x000368000c1e1500 */
[----:B------:R4:W5:Y:S01]  /*154c0*/  LDG.E.U16 R22, desc[UR8][R10.64] ;  /* 0x000000080a167981 */ /* 0x000962000c1e1500 */
[----:B0-----:R-:W-:-:S03]  /*154d0*/  IMAD.WIDE R6, R2, 0x2, R30 ;  /* 0x0000000202067825 */ /* 0x001fc600078e021e */
[----:B------:R0:W5:Y:S01]  /*154e0*/  LDG.E.U16 R36, desc[UR8][R8.64] ;  /* 0x0000000808247981 */ /* 0x000162000c1e1500 */
[----:B-1----:R-:W-:-:S03]  /*154f0*/  IMAD.WIDE R12, R2, 0x2, R88 ;  /* 0x00000002020c7825 */ /* 0x002fc600078e0258 */
[----:B------:R-:W5:Y:S01]  /*15500*/  LDL.64 R88, [R1+0x20] ;  /* 0x0000200001587983 */ /* 0x000f620000100a00 */
[----:B----4-:R-:W-:-:S03]  /*15510*/  IMAD.WIDE R10, R2, 0x2, R86 ;  /* 0x00000002020a7825 */ /* 0x010fc600078e0256 */
[----:B------:R-:W4:Y:S04]  /*15520*/  LDL.64 R86, [R1] ;  /* 0x0000000001567983 */ /* 0x000f280000100a00 */
[----:B------:R1:W4:Y:S01]  /*15530*/  LDG.E.U16 R40, desc[UR8][R6.64] ;  /* 0x0000000806287981 */ /* 0x000322000c1e1500 */
[----:B0-----:R-:W-:-:S05]  /*15540*/  IMAD.WIDE R8, R2, 0x2, R238 ;  /* 0x0000000202087825 */ /* 0x001fca00078e02ee */
[----:B------:R0:W4:Y:S01]  /*15550*/  LDG.E.U16 R31, desc[UR8][R8.64] ;  /* 0x00000008081f7981 */ /* 0x000122000c1e1500 */
[----:B-1----:R-:W-:-:S05]  /*15560*/  IMAD.WIDE R6, R2, 0x2, R20 ;  /* 0x0000000202067825 */ /* 0x002fca00078e0214 */
[----:B------:R1:W5:Y:S01]  /*15570*/  LDG.E.U16 R35, desc[UR8][R6.64] ;  /* 0x0000000806237981 */ /* 0x000362000c1e1500 */
[----:B0-----:R-:W-:-:S05]  /*15580*/  IMAD.WIDE R8, R2, 0x2, R198 ;  /* 0x0000000202087825 */ /* 0x001fca00078e02c6 */
[----:B------:R0:W5:Y:S01]  /*15590*/  LDG.E.U16 R26, desc[UR8][R8.64] ;  /* 0x00000008081a7981 */ /* 0x000162000c1e1500 */
[----:B-1----:R-:W-:-:S05]  /*155a0*/  IMAD.WIDE R6, R2, 0x2, R230 ;  /* 0x0000000202067825 */ /* 0x002fca00078e02e6 */
[----:B------:R1:W5:Y:S01]  /*155b0*/  LDG.E.U16 R30, desc[UR8][R6.64] ;  /* 0x00000008061e7981 */ /* 0x000362000c1e1500 */
[----:B0-----:R-:W-:-:S05]  /*155c0*/  IMAD.WIDE R8, R2, 0x2, R158 ;  /* 0x0000000202087825 */ /* 0x001fca00078e029e */
[----:B------:R-:W5:Y:S01]  /*155d0*/  LDG.E.U16 R21, desc[UR8][R8.64] ;  /* 0x0000000808157981 */ /* 0x000f62000c1e1500 */
[----:B-1----:R-:W-:-:S05]  /*155e0*/  IMAD.WIDE R6, R2, 0x2, R190 ;  /* 0x0000000202067825 */ /* 0x002fca00078e02be */
[----:B------:R0:W5:Y:S02]  /*155f0*/  LDG.E.U16 R25, desc[UR8][R6.64] ;  /* 0x0000000806197981 */ /* 0x000164000c1e1500 */
[----:B0-----:R-:W-:-:S05]  /*15600*/  IMAD.WIDE R6, R2, 0x2, R150 ;  /* 0x0000000202067825 */ /* 0x001fca00078e0296 */
[----:B------:R3:W5:Y:S01]  /*15610*/  LDG.E.U16 R20, desc[UR8][R6.64] ;  /* 0x0000000806147981 */ /* 0x000762000c1e1500 */
[----:B--2---:R-:W-:-:S03]  /*15620*/  IMAD.WIDE R8, R2, 0x2, R18 ;  /* 0x0000000202087825 */ /* 0x004fc600078e0212 */
[----:B------:R0:W2:Y:S01]  /*15630*/  LDG.E.U16 R18, desc[UR8][R12.64] ;  /* 0x000000080c127981 */ /* 0x0000a2000c1e1500 */
[----:B---3--:R-:W-:-:S03]  /*15640*/  IMAD.WIDE R6, R2, 0x2, R16 ;  /* 0x0000000202067825 */ /* 0x008fc600078e0210 */
[----:B------:R1:W3:Y:S04]  /*15650*/  LDG.E.U16 R17, desc[UR8][R10.64] ;  /* 0x000000080a117981 */ /* 0x0002e8000c1e1500 */
[----:B------:R1:W2:Y:S01]  /*15660*/  LDG.E.U16 R16, desc[UR8][R8.64] ;  /* 0x0000000808107981 */ /* 0x0002a2000c1e1500 */
[----:B0-----:R-:W-:-:S03]  /*15670*/  IMAD.WIDE R12, R2, 0x2, R110 ;  /* 0x00000002020c7825 */ /* 0x001fc600078e026e */
[----:B------:R-:W2:Y:S01]  /*15680*/  LDG.E.U16 R19, desc[UR8][R14.64] ;  /* 0x000000080e137981 */ /* 0x000ea2000c1e1500 */
[----:B-1----:R-:W-:-:S03]  /*15690*/  IMAD.WIDE R10, R2, 0x2, R108 ;  /* 0x00000002020a7825 */ /* 0x002fc600078e026c */
[----:B------:R-:W2:Y:S01]  /*156a0*/  LDG.E.U16 R13, desc[UR8][R12.64] ;  /* 0x000000080c0d7981 */ /* 0x000ea2000c1e1500 */
[----:B------:R-:W-:-:S03]  /*156b0*/  IMAD.WIDE R8, R2, 0x2, R106 ;  /* 0x0000000202087825 */ /* 0x000fc600078e026a */
[----:B------:R-:W2:Y:S04]  /*156c0*/  LDL.64 R110, [R1+0x1d8] ;  /* 0x0001d800016e7983 */ /* 0x000ea80000100a00 */
[----:B------:R-:W2:Y:S04]  /*156d0*/  LDG.E.U16 R15, desc[UR8][R6.64] ;  /* 0x00000008060f7981 */ /* 0x000ea8000c1e1500 */
[----:B------:R-:W2:Y:S04]  /*156e0*/  LDG.E.U16 R12, desc[UR8][R10.64] ;  /* 0x000000080a0c7981 */ /* 0x000ea8000c1e1500 */
[----:B------:R-:W2:Y:S04]  /*156f0*/  LDL.64 R106, [R1+0x1b8] ;  /* 0x0001b800016a7983 */ /* 0x000ea80000100a00 */
[----:B------:R-:W2:Y:S04]  /*15700*/  LDL.64 R108, [R1+0x178] ;  /* 0x00017800016c7983 */ /* 0x000ea80000100a00 */
[----:B------:R0:W2:Y:S02]  /*15710*/  LDG.E.U16 R11, desc[UR8][R8.64] ;  /* 0x00000008080b7981 */ /* 0x0000a4000c1e1500 */
[----:B0-----:R-:W-:-:S02]  /*15720*/  IMAD.WIDE R8, R2, 0x2, R102 ;  /* 0x0000000202087825 */ /* 0x001fc400078e0266 */
[----:B------:R-:W2:Y:S02]  /*15730*/  LDL.64 R102, [R1+0x238] ;  /* 0x0002380001667983 */ /* 0x000ea40000100a00 */
[C---:B------:R-:W-:Y:S02]  /*15740*/  IMAD.WIDE R6, R2.reuse, 0x2, R104 ;  /* 0x0000000202067825 */ /* 0x040fe400078e0268 */
[----:B------:R-:W3:Y:S02]  /*15750*/  LDL.64 R104, [R1+0x1f8] ;  /* 0x0001f80001687983 */ /* 0x000ee40000100a00 */
[C---:B------:R-:W-:Y:S02]  /*15760*/  IMAD.WIDE R80, R2.reuse, 0x2, R80 ;  /* 0x0000000202507825 */ /* 0x040fe400078e0250 */
[----:B------:R0:W3:Y:S04]  /*15770*/  LDG.E.U16 R10, desc[UR8][R6.64] ;  /* 0x00000008060a7981 */ /* 0x0000e8000c1e1500 */
[----:B------:R1:W3:Y:S01]  /*15780*/  LDG.E.U16 R14, desc[UR8][R80.64] ;  /* 0x00000008500e7981 */ /* 0x0002e2000c1e1500 */
[----:B------:R-:W-:-:S03]  /*15790*/  IMAD.WIDE R92, R2, 0x2, R92 ;  /* 0x00000002025c7825 */ /* 0x000fc600078e025c */
[----:B------:R-:W3:Y:S01]  /*157a0*/  LDG.E.U16 R9, desc[UR8][R8.64] ;  /* 0x0000000808097981 */ /* 0x000ee2000c1e1500 */
[----:B0-----:R-:W-:-:S03]  /*157b0*/  IMAD.WIDE R6, R2, 0x2, R100 ;  /* 0x0000000202067825 */ /* 0x001fc600078e0264 */
[----:B------:R-:W3:Y:S01]  /*157c0*/  LDG.E.U16 R92, desc[UR8][R92.64] ;  /* 0x000000085c5c7981 */ /* 0x000ee2000c1e1500 */
[----:B-1----:R-:W-:-:S03]  /*157d0*/  IMAD.WIDE R80, R2, 0x2, R98 ;  /* 0x0000000202507825 */ /* 0x002fc600078e0262 */
[----:B------:R-:W3:Y:S01]  /*157e0*/  LDG.E.U16 R7, desc[UR8][R6.64] ;  /* 0x0000000806077981 */ /* 0x000ee2000c1e1500 */
[----:B------:R-:W-:-:S03]  /*157f0*/  IMAD.WIDE R84, R2, 0x2, R84 ;  /* 0x0000000202547825 */ /* 0x000fc600078e0254 */
[----:B------:R0:W3:Y:S01]  /*15800*/  LDG.E.U16 R5, desc[UR8][R80.64] ;  /* 0x0000000850057981 */ /* 0x0000e2000c1e1500 */
[----:B------:R-:W-:-:S03]  /*15810*/  IMAD.WIDE R82, R2, 0x2, R82 ;  /* 0x0000000202527825 */ /* 0x000fc600078e0252 */
[----:B------:R5:W3:Y:S01]  /*15820*/  LDG.E.U16 R8, desc[UR8][R84.64] ;  /* 0x0000000854087981 */ /* 0x000ae2000c1e1500 */
[----:B----4-:R-:W-:-:S03]  /*15830*/  IMAD.WIDE R86, R2, 0x2, R86 ;  /* 0x0000000202567825 */ /* 0x010fc600078e0256 */
[----:B------:R1:W4:Y:S01]  /*15840*/  LDG.E.U16 R6, desc[UR8][R82.64] ;  /* 0x0000000852067981 */ /* 0x000322000c1e1500 */
[----:B0-----:R-:W-:-:S03]  /*15850*/  IMAD.WIDE R80, R2, 0x2, R96 ;  /* 0x0000000202507825 */ /* 0x001fc600078e0260 */
[----:B------:R-:W4:Y:S01]  /*15860*/  LDG.E.U16 R86, desc[UR8][R86.64] ;  /* 0x0000000856567981 */ /* 0x000f22000c1e1500 */
[----:B-----5:R-:W-:-:S03]  /*15870*/  IMAD.WIDE R84, R2, 0x2, R88 ;  /* 0x0000000202547825 */ /* 0x020fc600078e0258 */
[----:B------:R0:W5:Y:S01]  /*15880*/  LDG.E.U16 R93, desc[UR8][R80.64] ;  /* 0x00000008505d7981 */ /* 0x000162000c1e1500 */
[----:B-1----:R-:W-:-:S03]  /*15890*/  IMAD.WIDE R82, R2, 0x2, R94 ;  /* 0x0000000202527825 */ /* 0x002fc600078e025e */
[----:B------:R1:W4:Y:S01]  /*158a0*/  LDG.E.U16 R95, desc[UR8][R84.64] ;  /* 0x00000008545f7981 */ /* 0x000322000c1e1500 */
[----:B------:R-:W-:-:S03]  /*158b0*/  IMAD.WIDE R88, R2, 0x2, R244 ;  /* 0x0000000202587825 */ /* 0x000fc600078e02f4 */
[----:B------:R1:W4:Y:S01]  /*158c0*/  LDG.E.U16 R94, desc[UR8][R82.64] ;  /* 0x00000008525e7981 */ /* 0x000322000c1e1500 */
[----:B0-----:R-:W-:-:S03]  /*158d0*/  IMAD.WIDE R80, R2, 0x2, R236 ;  /* 0x0000000202507825 */ /* 0x001fc600078e02ec */
[----:B------:R-:W4:Y:S01]  /*158e0*/  LDG.E.U16 R88, desc[UR8][R88.64] ;  /* 0x0000000858587981 */ /* 0x000f22000c1e1500 */
[----:B-1----:R-:W-:-:S03]  /*158f0*/  IMAD.WIDE R84, R2, 0x2, R220 ;  /* 0x0000000202547825 */ /* 0x002fc600078e02dc */
[----:B------:R0:W4:Y:S01]  /*15900*/  LDG.E.U16 R87, desc[UR8][R80.64] ;  /* 0x0000000850577981 */ /* 0x000122000c1e1500 */
[----:B------:R-:W-:-:S03]  /*15910*/  IMAD.WIDE R82, R2, 0x2, R228 ;  /* 0x0000000202527825 */ /* 0x000fc600078e02e4 */
[----:B------:R-:W4:Y:S04]  /*15920*/  LDG.E.U16 R84, desc[UR8][R84.64] ;  /* 0x0000000854547981 */ /* 0x000f28000c1e1500 */
[----:B------:R1:W4:Y:S01]  /*15930*/  LDG.E.U16 R89, desc[UR8][R82.64] ;  /* 0x0000000852597981 */ /* 0x000322000c1e1500 */
[----:B0-----:R-:W-:-:S05]  /*15940*/  IMAD.WIDE R80, R2, 0x2, R212 ;  /* 0x0000000202507825 */ /* 0x001fca00078e02d4 */
[----:B------:R0:W4:Y:S01]  /*15950*/  LDG.E.U16 R85, desc[UR8][R80.64] ;  /* 0x0000000850557981 */ /* 0x000122000c1e1500 */
[----:B-1----:R-:W-:-:S06]  /*15960*/  IMAD.WIDE R82, R2, 0x2, R204 ;  /* 0x0000000202527825 */ /* 0x002fcc00078e02cc */
[----:B------:R-:W4:Y:S01]  /*15970*/  LDG.E.U16 R82, desc[UR8][R82.64] ;  /* 0x0000000852527981 */ /* 0x000f22000c1e1500 */
[----:B0-----:R-:W-:-:S05]  /*15980*/  IMAD.WIDE R80, R2, 0x2, R196 ;  /* 0x0000000202507825 */ /* 0x001fca00078e02c4 */
[----:B------:R0:W4:Y:S02]  /*15990*/  LDG.E.U16 R83, desc[UR8][R80.64] ;  /* 0x0000000850537981 */ /* 0x000124000c1e1500 */
        /* <DEDUP_REMOVED lines=12> */
[----:B--2---:R-:W-:-:S05]  /*15a60*/  IMAD.WIDE R80, R2, 0x2, R102 ;  /* 0x0000000202507825 */ /* 0x004fca00078e0266 */
[----:B------:R0:W2:Y:S02]  /*15a70*/  LDG.E.U16 R102, desc[UR8][R80.64] ;  /* 0x0000000850667981 */ /* 0x0000a4000c1e1500 */
[C---:B0-----:R-:W-:Y:S02]  /*15a80*/  IMAD.WIDE R80, R2.reuse, 0x2, R114 ;  /* 0x0000000202507825 */ /* 0x041fe400078e0272 */
[----:B------:R-:W2:Y:S04]  /*15a90*/  LDL.64 R114, [R1+0xb8] ;  /* 0x0000b80001727983 */ /* 0x000ea80000100a00 */
[----:B------:R3:W2:Y:S02]  /*15aa0*/  LDG.E.U16 R103, desc[UR8][R80.64] ;  /* 0x0000000850677981 */ /* 0x0006a4000c1e1500 */
[----:B---3--:R-:W-:-:S05]  /*15ab0*/  IMAD.WIDE R80, R2, 0x2, R104 ;  /* 0x0000000202507825 */ /* 0x008fca00078e0268 */
[----:B------:R0:W3:Y:S02]  /*15ac0*/  LDG.E.U16 R104, desc[UR8][R80.64] ;  /* 0x0000000850687981 */ /* 0x0000e4000c1e1500 */
[C---:B0-----:R-:W-:Y:S02]  /*15ad0*/  IMAD.WIDE R80, R2.reuse, 0x2, R110 ;  /* 0x0000000202507825 */ /* 0x041fe400078e026e */
[----:B------:R-:W2:Y:S04]  /*15ae0*/  LDL.64 R110, [R1+0x138] ;  /* 0x00013800016e7983 */ /* 0x000ea80000100a00 */
[----:B------:R0:W3:Y:S02]  /*15af0*/  LDG.E.U16 R105, desc[UR8][R80.64] ;  /* 0x0000000850697981 */ /* 0x0000e4000c1e1500 */
[----:B0-----:R-:W-:-:S05]  /*15b00*/  IMAD.WIDE R80, R2, 0x2, R106 ;  /* 0x0000000202507825 */ /* 0x001fca00078e026a */
[----:B------:R0:W3:Y:S02]  /*15b10*/  LDG.E.U16 R106, desc[UR8][R80.64] ;  /* 0x00000008506a7981 */ /* 0x0000e4000c1e1500 */
[C---:B0-----:R-:W-:Y:S02]  /*15b20*/  IMAD.WIDE R80, R2.reuse, 0x2, R112 ;  /* 0x0000000202507825 */ /* 0x041fe400078e0270 */
[----:B------:R-:W3:Y:S04]  /*15b30*/  LDL.64 R112, [R1+0xf8] ;  /* 0x0000f80001707983 */ /* 0x000ee80000100a00 */
[----:B------:R0:W4:Y:S02]  /*15b40*/  LDG.E.U16 R107, desc[UR8][R80.64] ;  /* 0x00000008506b7981 */ /* 0x000124000c1e1500 */
[----:B0-----:R-:W-:-:S05]  /*15b50*/  IMAD.WIDE R80, R2, 0x2, R108 ;  /* 0x0000000202507825 */ /* 0x001fca00078e026c */
[----:B------:R0:W4:Y:S02]  /*15b60*/  LDG.E.U16 R108, desc[UR8][R80.64] ;  /* 0x00000008506c7981 */ /* 0x000124000c1e1500 */
[C---:B0-----:R-:W-:Y:S02]  /*15b70*/  IMAD.WIDE R80, R2.reuse, 0x2, R116 ;  /* 0x0000000202507825 */ /* 0x041fe400078e0274 */
[----:B------:R-:W4:Y:S04]  /*15b80*/  LDL.64 R116, [R1+0x78] ;  /* 0x0000780001747983 */ /* 0x000f280000100a00 */
[----:B------:R2:W4:Y:S02]  /*15b90*/  LDG.E.U16 R109, desc[UR8][R80.64] ;  /* 0x00000008506d7981 */ /* 0x000524000c1e1500 */
[----:B--2---:R-:W-:-:S05]  /*15ba0*/  IMAD.WIDE R80, R2, 0x2, R110 ;  /* 0x0000000202507825 */ /* 0x004fca00078e026e */
[----:B------:R0:W2:Y:S02]  /*15bb0*/  LDG.E.U16 R110, desc[UR8][R80.64] ;  /* 0x00000008506e7981 */ /* 0x0000a4000c1e1500 */
[----:B0-----:R-:W-:-:S05]  /*15bc0*/  IMAD.WIDE R80, R2, 0x2, R128 ;  /* 0x0000000202507825 */ /* 0x001fca00078e0280 */
[----:B------:R3:W2:Y:S02]  /*15bd0*/  LDG.E.U16 R111, desc[UR8][R80.64] ;  /* 0x00000008506f7981 */ /* 0x0006a4000c1e1500 */
[----:B---3--:R-:W-:-:S05]  /*15be0*/  IMAD.WIDE R80, R2, 0x2, R112 ;  /* 0x0000000202507825 */ /* 0x008fca00078e0270 */
[----:B------:R0:W3:Y:S02]  /*15bf0*/  LDG.E.U16 R112, desc[UR8][R80.64] ;  /* 0x0000000850707981 */ /* 0x0000e4000c1e1500 */
[----:B0-----:R-:W-:-:S05]  /*15c00*/  IMAD.WIDE R80, R2, 0x2, R126 ;  /* 0x0000000202507825 */ /* 0x001fca00078e027e */
[----:B------:R0:W2:Y:S02]  /*15c10*/  LDG.E.U16 R113, desc[UR8][R80.64] ;  /* 0x0000000850717981 */ /* 0x0000a4000c1e1500 */
[----:B0-----:R-:W-:-:S05]  /*15c20*/  IMAD.WIDE R80, R2, 0x2, R114 ;  /* 0x0000000202507825 */ /* 0x001fca00078e0272 */
[----:B------:R0:W2:Y:S02]  /*15c30*/  LDG.E.U16 R114, desc[UR8][R80.64] ;  /* 0x0000000850727981 */ /* 0x0000a4000c1e1500 */
[----:B0-----:R-:W-:-:S05]  /*15c40*/  IMAD.WIDE R80, R2, 0x2, R124 ;  /* 0x0000000202507825 */ /* 0x001fca00078e027c */
[----:B------:R4:W2:Y:S02]  /*15c50*/  LDG.E.U16 R115, desc[UR8][R80.64] ;  /* 0x0000000850737981 */ /* 0x0008a4000c1e1500 */
[----:B----4-:R-:W-:-:S05]  /*15c60*/  IMAD.WIDE R80, R2, 0x2, R116 ;  /* 0x0000000202507825 */ /* 0x010fca00078e0274 */
[----:B------:R0:W4:Y:S02]  /*15c70*/  LDG.E.U16 R116, desc[UR8][R80.64] ;  /* 0x0000000850747981 */ /* 0x000124000c1e1500 */
[----:B0-----:R-:W-:-:S05]  /*15c80*/  IMAD.WIDE R80, R2, 0x2, R122 ;  /* 0x0000000202507825 */ /* 0x001fca00078e027a */
[----:B------:R0:W2:Y:S02]  /*15c90*/  LDG.E.U16 R117, desc[UR8][R80.64] ;  /* 0x0000000850757981 */ /* 0x0000a4000c1e1500 */
        /* <DEDUP_REMOVED lines=30> */
[----:B0-----:R-:W-:-:S06]  /*15e80*/  IMAD.WIDE R80, R2, 0x2, R146 ;  /* 0x0000000202507825 */ /* 0x001fcc00078e0292 */
[----:B------:R0:W2:Y:S04]  /*15e90*/  LDG.E.U16 R80, desc[UR8][R80.64] ;  /* 0x0000000850507981 */ /* 0x0000a8000c1e1500 */
[----:B------:R1:W-:Y:S04]  /*15ea0*/  STS.U16 [R133+UR4+0x30000], R4 ;  /* 0x0300000485007988 */ /* 0x0003e80008000404 */
[----:B------:R-:W-:Y:S01]  /*15eb0*/  STS.U16 [R133+UR4+0x30400], R92 ;  /* 0x0304005c85007988 */ /* 0x000fe20008000404 */
[----:B-1----:R-:W-:-:S03]  /*15ec0*/  LOP3.LUT R4, R133, 0x20, RZ, 0x3c, !PT ;  /* 0x0000002085047812 */ /* 0x002fc600078e3cff */
        /* <DEDUP_REMOVED lines=54> */
[----:B0-----:R-:W-:-:S03]  /*16230*/  LOP3.LUT R81, R133, 0x40, RZ, 0x3c, !PT ;  /* 0x0000004085517812 */ /* 0x001fc600078e3cff */
        /* <DEDUP_REMOVED lines=23> */
[----:B-----5:R-:W-:Y:S04]  /*163b0*/  STS.U16 [R81+UR4+0x33e00], R93 ;  /* 0x033e005d51007988 */ /* 0x020fe80008000404 */
        /* <DEDUP_REMOVED lines=24> */
[----:B--2---:R-:W-:Y:S04]  /*16540*/  STS.U16 [R144+UR4+0x32300], R110 ;  /* 0x0323006e90007988 */ /* 0x004fe80008000404 */
[----:B------:R-:W-:Y:S04]  /*16550*/  STS.U16 [R144+UR4+0x32700], R111 ;  /* 0x0327006f90007988 */ /* 0x000fe80008000404 */
[----:B---3--:R-:W-:Y:S04]  /*16560*/  STS.U16 [R144+UR4+0x32b00], R112 ;  /* 0x032b007090007988 */ /* 0x008fe80008000404 */
        /* <DEDUP_REMOVED lines=21> */
[----:B------:R-:W1:Y:S02]  /*166c0*/  FENCE.VIEW.ASYNC.T ;  /* 0x00000000000073c6 */ /* 0x000e640000000200 */
[----:B-1----:R-:W-:Y:S06]  /*166d0*/  BAR.SYNC.DEFER_BLOCKING 0x0 ;  /* 0x0000000000007b1d */ /* 0x002fec0000010000 */
[----:B0-----:R-:W0:Y:S01]  /*166e0*/  LDTM.x128 R4, tmem[UR7] ;  /* 0x00000007000479ee */ /* 0x001e2200083c0000 */
[----:B------:R-:W-:Y:S01]  /*166f0*/  NOP ;  /* 0x0000000000007918 */ /* 0x000fe20000000000 */
        /* <DEDUP_REMOVED lines=128> */
[----:B------:R0:W-:Y:S01]  /*16f00*/  STTM.x128 tmem[UR7], R4 ;  /* 0x00000004000079ed */ /* 0x0001e200083c0007 */
[----:B------:R-:W1:Y:S02]  /*16f10*/  FENCE.VIEW.ASYNC.T ;  /* 0x00000000000073c6 */ /* 0x000e640000000200 */
[----:B-1----:R-:W-:Y:S01]  /*16f20*/  BAR.SYNC.DEFER_BLOCKING 0x0 ;  /* 0x0000000000007b1d */ /* 0x002fe20000010000 */
[----:B------:R-:W-:-:S05]  /*16f30*/  LEA R145, R139, UR4, 0x3 ;  /* 0x000000048b917c11 */ /* 0x000fca000f8e18ff */
[----:B------:R1:W-:Y:S06]  /*16f40*/  MEMBAR.ALL.CTA ;  /* 0x0000000000007992 */ /* 0x0003ec0000008000 */
[----:B-1----:R-:W1:Y:S01]  /*16f50*/  FENCE.VIEW.ASYNC.S ;  /* 0x00000000000073c6 */ /* 0x002e620000000000 */
[----:B------:R-:W-:Y:S02]  /*16f60*/  VIADD R145, R145, 0x40000 ;  /* 0x0004000091917836 */ /* 0x000fe40000000000 */
[----:B------:R-:W-:Y:S01]  /*16f70*/  FADD R141, R137, R141 ;  /* 0x0000008d898d7221 */ /* 0x000fe20000000000 */
[----:B------:R-:W-:-:S02]  /*16f80*/  IMAD.MOV.U32 R0, RZ, RZ, R143 ;  /* 0x000000ffff007224 */ /* 0x000fc400078e008f */
[----:B------:R-:W-:Y:S01]  /*16f90*/  R2UR UR6, R145 ;  /* 0x00000000910672ca */ /* 0x000fe200000e0000 */
[----:B-1----:R-:W-:Y:S06]  /*16fa0*/  BAR.SYNC.DEFER_BLOCKING 0x0 ;  /* 0x0000000000007b1d */ /* 0x002fec0000010000 */
[----:B------:R-:W-:Y:S08]  /*16fb0*/  @P2 BRA `(.L_x_16) ;  /* 0x0000000400182947 */ /* 0x000ff00003800000 */
[----:B0-----:R-:W2:Y:S04]  /*16fc0*/  LDL.64 R120, [R1+0x628] ;  /* 0x0006280001787983 */ /* 0x001ea80000100a00 */
[----:B------:R-:W3:Y:S04]  /*16fd0*/  LDL.64 R122, [R1+0x620] ;  /* 0x00062000017a7983 */ /* 0x000ee80000100a00 */
[----:B------:R-:W4:Y:S04]  /*16fe0*/  LDL.64 R124, [R1+0x618] ;  /* 0x00061800017c7983 */ /* 0x000f280000100a00 */
[----:B------:R-:W5:Y:S04]  /*16ff0*/  LDL.64 R126, [R1+0x610] ;  /* 0x00061000017e7983 */ /* 0x000f680000100a00 */
[----:B------:R-:W5:Y:S04]  /*17000*/  LDL.64 R128, [R1+0x608] ;  /* 0x0006080001807983 */ /* 0x000f680000100a00 */
[----:B------:R-:W5:Y:S01]  /*17010*/  LDL.64 R130, [R1+0x600] ;  /* 0x0006000001827983 */ /* 0x000f620000100a00 */
[----:B------:R-:W-:-:S02]  /*17020*/  ELECT P3, URZ, PT ;  /* 0x0000000000ff782f */ /* 0x000fc40003860000 */
[----:B------:R-:W-:Y:S01]  /*17030*/  R2UR UR70, R252 ;  /* 0x00000000fc4672ca */ /* 0x000fe200000e0000 */
[----:B------:R-:W-:Y:S01]  /*17040*/  UMOV UR72, 0x0 ;  /* 0x0000000000487882 */ /* 0x000fe20000000000 */
[----:B------:R-:W-:Y:S01]  /*17050*/  MOV.SPILL R6, UR19 ;  /* 0x0000001300067c02 */ /* 0x000fe20009000f00 */
[----:B------:R-:W-:Y:S01]  /*17060*/  UMOV UR73, 0x8400010 ;  /* 0x0840001000497882 */ /* 0x000fe20000000000 */
[----:B------:R-:W-:Y:S02]  /*17070*/  MOV.SPILL R7, UR18 ;  /* 0x0000001200077c02 */ /* 0x000fe40009000f00 */
[----:B------:R-:W-:Y:S02]  /*17080*/  MOV.SPILL R8, UR17 ;  /* 0x0000001100087c02 */ /* 0x000fe40009000f00 */
[----:B------:R-:W-:Y:S02]  /*17090*/  MOV.SPILL R9, UR16 ;  /* 0x0000001000097c02 */ /* 0x000fe40009000f00 */
[----:B------:R-:W-:Y:S01]  /*170a0*/  MOV.SPILL R10, UR15 ;  /* 0x0000000f000a7c02 */ /* 0x000fe20009000f00 */
[----:B------:R-:W-:-:S02]  /*170b0*/  @P3 IMAD.MOV.U32 R5, RZ, RZ, 0x40004040 ;  /* 0x40004040ff053424 */ /* 0x000fc400078e00ff */
[----:B------:R-:W-:Y:S02]  /*170c0*/  MOV R4, UR70 ;  /* 0x0000004600047c02 */ /* 0x000fe40008000f00 */
[----:B------:R-:W-:Y:S02]  /*170d0*/  MOV.SPILL R11, UR14 ;  /* 0x0000000e000b7c02 */ /* 0x000fe40009000f00 */
[----:B------:R-:W-:Y:S01]  /*170e0*/  @P3 R2UR UR70, R4 ;  /* 0x00000000044632ca */ /* 0x000fe200000e0000 */
[----:B------:R-:W-:Y:S01]  /*170f0*/  IMAD.U32 R4, RZ, RZ, UR6 ;  /* 0x00000006ff047e24 */ /* 0x000fe2000f8e00ff */
[----:B------:R-:W-:Y:S01]  /*17100*/  @P3 R2UR UR71, R5 ;  /* 0x00000000054732ca */ /* 0x000fe200000e0000 */
[----:B------:R-:W-:Y:S01]  /*17110*/  HFMA2 R5, -RZ, RZ, 0, 0 ;  /* 0x00000000ff057431 */ /* 0x000fe200000001ff */
[----:B------:R-:W-:Y:S02]  /*17120*/  MOV.SPILL R12, UR13 ;  /* 0x0000000d000c7c02 */ /* 0x000fe40009000f00 */
[----:B------:R-:W-:-:S02]  /*17130*/  MOV.SPILL R13, UR12 ;  /* 0x0000000c000d7c02 */ /* 0x000fc40009000f00 */
[----:B------:R-:W-:Y:S02]  /*17140*/  MOV.SPILL R14, UR11 ;  /* 0x0000000b000e7c02 */ /* 0x000fe40009000f00 */
[----:B------:R-:W-:Y:S02]  /*17150*/  MOV.SPILL R15, UR10 ;  /* 0x0000000a000f7c02 */ /* 0x000fe40009000f00 */
[----:B------:R-:W-:Y:S02]  /*17160*/  MOV.SPILL R16, UR9 ;  /* 0x0000000900107c02 */ /* 0x000fe40009000f00 */
[----:B------:R-:W-:Y:S01]  /*17170*/  @P3 MOV R4, R4 ;  /* 0x0000000400043202 */ /* 0x000fe20000000f00 */
[----:B------:R0:W-:Y:S01]  /*17180*/  UTCHMMA tmem[UR75], gdesc[UR70], tmem[UR5], tmem[UR72], idesc[UR73], UPT ;  /* 0x00ff48464b0079ea */ /* 0x0001e2000b800005 */
[----:B------:R-:W-:Y:S01]  /*17190*/  MOV.SPILL R17, UR8 ;  /* 0x0000000800117c02 */ /* 0x000fe20009000f00 */
[----:B0-----:R-:W-:Y:S02]  /*171a0*/  UIADD3 UR71, UPT, UPT, UR5, 0x188, URZ ;  /* 0x0000018805477890 */ /* 0x001fe4000fffe0ff */
[----:B------:R-:W-:-:S07]  /*171b0*/  UIADD3 UR70, UPT, UPT, UR5, 0x190, URZ ;  /* 0x0000019005467890 */ /* 0x000fce000fffe0ff */
[----:B------:R0:W-:Y:S02]  /*171c0*/  UTCHMMA tmem[UR71], gdesc[UR42], tmem[UR5], tmem[UR72], idesc[UR73], UPT ;  /* 0x00ff482a470079ea */ /* 0x0001e4000b800005 */
[----:B0-----:R-:W-:Y:S01]  /*171d0*/  UIADD3 UR71, UPT, UPT, UR5, 0x1a0, URZ ;  /* 0x000001a005477890 */ /* 0x001fe2000fffe0ff */
[----:B--2---:R-:W-:Y:S02]  /*171e0*/  R2UR UR18, R120 ;  /* 0x00000000781272ca */ /* 0x004fe400000e0000 */
[----:B------:R-:W-:Y:S02]  /*171f0*/  R2UR UR19, R121 ;  /* 0x00000000791372ca */ /* 0x000fe400000e0000 */
[----:B---3--:R-:W-:Y:S02]  /*17200*/  R2UR UR16, R122 ;  /* 0x000000007a1072ca */ /* 0x008fe400000e0000 */
[----:B------:R-:W-:Y:S02]  /*17210*/  R2UR UR17, R123 ;  /* 0x000000007b1172ca */ /* 0x000fe400000e0000 */
[----:B----4-:R-:W-:-:S02]  /*17220*/  R2UR UR14, R124 ;  /* 0x000000007c0e72ca */ /* 0x010fc400000e0000 */
[----:B------:R-:W-:Y:S02]  /*17230*/  R2UR UR15, R125 ;  /* 0x000000007d0f72ca */ /* 0x000fe400000e0000 */
[----:B-----5:R-:W-:Y:S02]  /*17240*/  R2UR UR12, R126 ;  /* 0x000000007e0c72ca */ /* 0x020fe400000e0000 */
[----:B------:R-:W-:Y:S01]  /*17250*/  R2UR UR13, R127 ;  /* 0x000000007f0d72ca */ /* 0x000fe200000e0000 */
[----:B------:R0:W-:Y:S01]  /*17260*/  UTCHMMA tmem[UR70], gdesc[UR18], tmem[UR5], tmem[UR72], idesc[UR73], UPT ;  /* 0x00ff4812460079ea */ /* 0x0001e2000b800005 */
[----:B------:R-:W-:Y:S02]  /*17270*/  R2UR UR10, R128 ;  /* 0x00000000800a72ca */ /* 0x000fe400000e0000 */
[----:B------:R-:W-:Y:S02]  /*17280*/  R2UR UR11, R129 ;  /* 0x00000000810b72ca */ /* 0x000fe400000e0000 */
[----:B------:R-:W-:-:S02]  /*17290*/  R2UR UR8, R130 ;  /* 0x00000000820872ca */ /* 0x000fc400000e0000 */
[----:B------:R-:W-:Y:S01]  /*172a0*/  R2UR UR9, R131 ;  /* 0x00000000830972ca */ /* 0x000fe200000e0000 */
[----:B0-----:R-:W-:Y:S01]  /*172b0*/  UIADD3 UR70, UPT, UPT, UR5, 0x198, URZ ;  /* 0x0000019805467890 */ /* 0x001fe2000fffe0ff */
[----:B------:R-:W-:Y:S02]  /*172c0*/  R2UR.FILL UR19, R6 ;  /* 0x00000000061372ca */ /* 0x000fe400004e0000 */
[----:B------:R-:W-:-:S06]  /*172d0*/  R2UR.FILL UR18, R7 ;  /* 0x00000000071272ca */ /* 0x000fcc00004e0000 */
[----:B------:R0:W-:Y:S01]  /*172e0*/  UTCHMMA tmem[UR70], gdesc[UR16], tmem[UR5], tmem[UR72], idesc[UR73], UPT ;  /* 0x00ff4810460079ea */ /* 0x0001e2000b800005 */
[----:B------:R1:W-:Y:S01]  /*172f0*/  UTCHMMA tmem[UR71], gdesc[UR14], tmem[UR5], tmem[UR72], idesc[UR73], UPT ;  /* 0x00ff480e470079ea */ /* 0x0003e2000b800005 */
[----:B0-----:R-:W-:Y:S01]  /*17300*/  UIADD3 UR70, UPT, UPT, UR5, 0x1a8, URZ ;  /* 0x000001a805467890 */ /* 0x001fe2000fffe0ff */
[----:B------:R-:W-:Y:S01]  /*17310*/  R2UR.FILL UR17, R8 ;  /* 0x00000000081172ca */ /* 0x000fe200004e0000 */
[----:B-1----:R-:W-:Y:S01]  /*17320*/  UIADD3 UR71, UPT, UPT, UR5, 0x1b0, URZ ;  /* 0x000001b005477890 */ /* 0x002fe2000fffe0ff */
[----:B------:R-:W-:Y:S02]  /*17330*/  R2UR.FILL UR16, R9 ;  /* 0x00000000091072ca */ /* 0x000fe400004e0000 */
[----:B------:R-:W-:Y:S02]  /*17340*/  R2UR.FILL UR15, R10 ;  /* 0x000000000a0f72ca */ /* 0x000fe400004e0000 */
[----:B------:R-:W-:Y:S02]  /*17350*/  R2UR.FILL UR14, R11 ;  /* 0x000000000b0e72ca */ /* 0x000fe400004e0000 */
[----:B------:R0:W-:Y:S02]  /*17360*/  UTCHMMA tmem[UR70], gdesc[UR12], tmem[UR5], tmem[UR72], idesc[UR73], UPT ;  /* 0x00ff480c460079ea */ /* 0x0001e4000b800005 */
[----:B------:R1:W-:Y:S01]  /*17370*/  UTCHMMA tmem[UR71], gdesc[UR10], tmem[UR5], tmem[UR72], idesc[UR73], UPT ;  /* 0x00ff480a470079ea */ /* 0x0003e2000b800005 */
[----:B0-----:R-:W-:Y:S01]  /*17380*/  UIADD3 UR70, UPT, UPT, UR5, 0x1b8, URZ ;  /* 0x000001b805467890 */ /* 0x001fe2000fffe0ff */
[----:B------:R-:W-:-:S02]  /*17390*/  R2UR.FILL UR13, R12 ;  /* 0x000000000c0d72ca */ /* 0x000fc400004e0000 */
[----:B-1----:R-:W-:Y:S02]  /*173a0*/  @P3 R2UR UR71, R4 ;  /* 0x00000000044732ca */ /* 0x002fe400000e0000 */
[----:B------:R-:W-:Y:S02]  /*173b0*/  R2UR.FILL UR12, R13 ;  /* 0x000000000d0c72ca */ /* 0x000fe400004e0000 */
[----:B------:R-:W-:Y:S02]  /*173c0*/  R2UR.FILL UR11, R14 ;  /* 0x000000000e0b72ca */ /* 0x000fe400004e0000 */
[----:B------:R0:W-:Y:S01]  /*173d0*/  UTCHMMA tmem[UR70], gdesc[UR8], tmem[UR5], tmem[UR72], idesc[UR73], UPT ;  /* 0x00ff4808460079ea */ /* 0x0001e2000b800005 */
[----:B------:R-:W-:-:S06]  /*173e0*/  R2UR.FILL UR10, R15 ;  /* 0x000000000f0a72ca */ /* 0x000fcc00004e0000 */
[----:B------:R1:W-:Y:S01]  /*173f0*/  UTCBAR [UR71], URZ ;  /* 0x000000ff470073e9 */ /* 0x0003e200080000ff */
[----:B0-----:R-:W-:Y:S02]  /*17400*/  R2UR.FILL UR9, R16 ;  /* 0x00000000100972ca */ /* 0x001fe400004e0000 */
[----:B------:R-:W-:-:S15]  /*17410*/  R2UR.FILL UR8, R17 ;  /* 0x00000000110872ca */ /* 0x000fde00004e0000 */
.L_x_16:
[----:B0-----:R-:W0:Y:S01]  /*17420*/  LDC R4, c[0x0][0x3d4] ;  /* 0x0000f500ff047b82 */ /* 0x001e220000000800 */
[----:B------:R-:W-:Y:S01]  /*17430*/  IADD3 R140, PT, PT, R140, 0x80, RZ ;  /* 0x000000808c8c7810 */ /* 0x000fe20007ffe0ff */
[----:B------:R-:W-:Y:S02]  /*17440*/  VIADD R139, R139, 0x1 ;  /* 0x000000018b8b7836 */ /* 0x000fe40000000000 */
[----:B------:R-:W-:Y:S01]  /*17450*/  FFMA R142, R138, R142, R141 ;  /* 0x0000008e8a8e7223 */ /* 0x000fe2000000008d */
[----:B------:R-:W-:Y:S02]  /*17460*/  IMAD.MOV.U32 R68, RZ, RZ, R132 ;  /* 0x000000ffff447224 */ /* 0x000fe400078e0084 */
[----:B------:R-:W-:Y:S01]  /*17470*/  ISETP.GT.AND P3, PT, R139, 0x1, PT ;  /* 0x000000018b00780c */ /* 0x000fe20003f64270 */
[----:B------:R-:W2:Y:S03]  /*17480*/  LDC R6, c[0x0][0x3f0] ;  /* 0x0000fc00ff067b82 */ /* 0x000ea60000000800 */
[----:B------:R-:W-:-:S02]  /*17490*/  SEL R143, RZ, 0x1, !P3 ;  /* 0x00000001ff8f7807 */ /* 0x000fc40005800000 */
[----:B------:R-:W-:Y:S02]  /*174a0*/  SEL R139, R139, RZ, !P3 ;  /* 0x000000ff8b8b7207 */ /* 0x000fe40005800000 */
[----:B------:R-:W-:Y:S01]  /*174b0*/  LOP3.LUT R143, R0, R143, RZ, 0x3c, !PT ;  /* 0x0000008f008f7212 */ /* 0x000fe200078e3cff */
[----:B------:R-:W3:Y:S01]  /*174c0*/  LDC R5, c[0x0][0x3c4] ;  /* 0x0000f100ff057b82 */ /* 0x000ee20000000800 */
[----:B0-----:R-:W-:-:S04]  /*174d0*/  IMAD.SHL.U32 R4, R4, 0x80, RZ ;  /* 0x0000008004047824 */ /* 0x001fc800078e00ff */
[----:B------:R-:W-:Y:S02]  /*174e0*/  IMAD.IADD R2, R4, 0x1, R2 ;  /* 0x0000000104027824 */ /* 0x000fe400078e0202 */
[----:B--2---:R-:W-:-:S05]  /*174f0*/  VIADD R4, R6, 0xffffff80 ;  /* 0xffffff8006047836 */ /* 0x004fca0000000000 */
[----:B------:R-:W-:Y:S01]  /*17500*/  ISETP.GE.AND P4, PT, R140, R4, PT ;  /* 0x000000048c00720c */ /* 0x000fe20003f86270 */
[----:B---3--:R-:W-:-:S05]  /*17510*/  IMAD.SHL.U32 R5, R5, 0x80, RZ ;  /* 0x0000008005057824 */ /* 0x008fca00078e00ff */
[----:B------:R-:W-:-:S07]  /*17520*/  IADD3 R3, PT, PT, R5, R3, RZ ;  /* 0x0000000305037210 */ /* 0x000fce0007ffe0ff */
[----:B------:R-:W-:Y:S05]  /*17530*/  @!P4 BRA `(.L_x_17) ;  /* 0xffffff9000f4c947 */ /* 0x000fea000383ffff */
.L_x_12:
[----:B------:R-:W2:Y:S01]  /*17540*/  S2R R4, SR_TID.X ;  /* 0x0000000000047919 */ /* 0x000ea20000002100 */
[----:B------:R-:W3:Y:S01]  /*17550*/  LDC R3, c[0x0][0x3f0] ;  /* 0x0000fc00ff037b82 */ /* 0x000ee20000000800 */
[----:B------:R-:W-:Y:S02]  /*17560*/  FSETP.GEU.AND P3, PT, R142, 1.175494350822287508e-38, PT ;  /* 0x008000008e00780b */ /* 0x000fe40003f6e000 */
[----:B---3--:R-:W-:Y:S02]  /*17570*/  ISETP.GE.AND P2, PT, R3, 0x1, PT ;  /* 0x000000010300780c */ /* 0x008fe40003f46270 */
[--C-:B--2---:R-:W-:Y:S02]  /*17580*/  SHF.R.U32.HI R2, RZ, 0x2, R4.reuse ;  /* 0x00000002ff027819 */ /* 0x104fe40000011604 */
[----:B------:R-:W-:Y:S02]  /*17590*/  SHF.R.U32.HI R3, RZ, 0x1, R4 ;  /* 0x00000001ff037819 */ /* 0x000fe40000011604 */
[----:B------:R-:W-:-:S04]  /*175a0*/  LOP3.LUT R2, R2, 0x38, RZ, 0xc0, !PT ;  /* 0x0000003802027812 */ /* 0x000fc800078ec0ff */
[----:B------:R-:W-:-:S04]  /*175b0*/  LOP3.LUT R2, R2, 0x1f, R4, 0xf8, !PT ;  /* 0x0000001f02027812 */ /* 0x000fc800078ef804 */
[----:B------:R-:W-:-:S04]  /*175c0*/  SHF.L.U32 R5, R2, 0x4, RZ ;  /* 0x0000000402057819 */ /* 0x000fc800000006ff */
[----:B------:R-:W-:-:S04]  /*175d0*/  LOP3.LUT R2, R5, 0x1b0, RZ, 0xc0, !PT ;  /* 0x000001b005027812 */ /* 0x000fc800078ec0ff */
[----:B------:R-:W-:Y:S01]  /*175e0*/  LOP3.LUT R2, R2, 0x40, R3, 0xf8, !PT ;  /* 0x0000004002027812 */ /* 0x000fe200078ef803 */
[----:B------:R-:W-:Y:S06]  /*175f0*/  @!P2 BRA `(.L_x_18) ;  /* 0x00000000000ca947 */ /* 0x000fec0003800000 */
[----:B------:R-:W-:-:S04]  /*17600*/  IMAD.U32 R0, R0, -0x80000000, RZ ;  /* 0x8000000000007824 */ /* 0x000fc800078e00ff */
[----:B------:R-:W2:Y:S02]  /*17610*/  SYNCS.PHASECHK.TRANS64.TRYWAIT P2, [UR6], R0 ;  /* 0x00000000ff0075a7 */ /* 0x000ea40008041106 */
[----:B--2---:R-:W-:Y:S05]  /*17620*/  @!P2 BRA `(.L_x_19) ;  /* 0x0000004800e0a947 */ /* 0x004fea0003800000 */
.L_x_18:
[----:B------:R-:W-:Y:S01]  /*17630*/  BAR.SYNC.DEFER_BLOCKING 0x0 ;  /* 0x0000000000007b1d */ /* 0x000fe20000010000 */
[----:B------:R-:W-:Y:S01]  /*17640*/  VIADD R2, R2, UR4 ;  /* 0x0000000402027c36 */ /* 0x000fe20008000000 */
[----:B------:R-:W-:Y:S01]  /*17650*/  FSEL R133, RZ, -23, P3 ;  /* 0xc1b80000ff857808 */ /* 0x000fe20001800000 */
[----:B------:R-:W-:-:S03]  /*17660*/  IMAD.MOV.U32 R6, RZ, RZ, 0x3dc6b27f ;  /* 0x3dc6b27fff067424 */ /* 0x000fc600078e00ff */
[----:B------:R-:W2:Y:S01]  /*17670*/  S2R R157, SR_TID.X ;  /* 0x00000000009d7919 */ /* 0x000ea20000002100 */
[----:B------:R-:W3:Y:S01]  /*17680*/  S2R R237, SR_CTAID.X ;  /* 0x0000000000ed7919 */ /* 0x000ee20000002500 */
[----:B------:R-:W4:Y:S01]  /*17690*/  S2R R241, SR_CTAID.Y ;  /* 0x0000000000f17919 */ /* 0x000f220000002600 */
[----:B------:R-:W5:Y:S02]  /*176a0*/  @!P1 SYNCS.CCTL.IV [UR4+0x40000] ;  /* 0x04000000ff0099b1 */ /* 0x000f640008000004 */
[----:B-----5:R-:W-:Y:S01]  /*176b0*/  BAR.SYNC.DEFER_BLOCKING 0x0 ;  /* 0x0000000000007b1d */ /* 0x020fe20000010000 */
[----:B--2---:R-:W-:-:S05]  /*176c0*/  LOP3.LUT R239, R157, 0x7f, RZ, 0xc0, !PT ;  /* 0x0000007f9def7812 */ /* 0x004fca00078ec0ff */
[----:B---3--:R-:W-:Y:S01]  /*176d0*/  IMAD R237, R237, 0x80, R239 ;  /* 0x00000080eded7824 */ /* 0x008fe200078e02ef */
[----:B------:R-:W2:Y:S02]  /*176e0*/  @!P1 SYNCS.CCTL.IV [UR4+0x40008] ;  /* 0x04000800ff0099b1 */ /* 0x000ea40008000004 */
[----:B--2---:R2:W-:Y:S02]  /*176f0*/  STSM.16.M88 [R2], R142 ;  /* 0x0000008e02007844 */ /* 0x0045e40000000000 */
[----:B--2---:R-:W-:-:S05]  /*17700*/  @!P3 FMUL R142, R142, 8388608 ;  /* 0x4b0000008e8eb820 */ /* 0x004fca0000400000 */
[C---:B------:R-:W-:Y:S01]  /*17710*/  IADD3 R0, PT, PT, R142.reuse, -0x3f3504f3, RZ ;  /* 0xc0cafb0d8e007810 */ /* 0x040fe20007ffe0ff */
[----:B------:R-:W-:Y:S01]  /*17720*/  BAR.SYNC.DEFER_BLOCKING 0x0 ;  /* 0x0000000000007b1d */ /* 0x000fe20000010000 */
[----:B------:R-:W-:Y:S02]  /*17730*/  ISETP.GE.U32.AND P2, PT, R142, 0x7f800000, PT ;  /* 0x7f8000008e00780c */ /* 0x000fe40003f46070 */
[----:B------:R-:W-:Y:S02]  /*17740*/  LOP3.LUT R3, R0, 0xff800000, RZ, 0xc0, !PT ;  /* 0xff80000000037812 */ /* 0x000fe400078ec0ff */
[----:B------:R-:W-:-:S03]  /*17750*/  LOP3.LUT R0, R5, 0x1f0, RZ, 0xc0, !PT ;  /* 0x000001f005007812 */ /* 0x000fc600078ec0ff */
[----:B------:R-:W-:-:S04]  /*17760*/  IMAD.IADD R4, R142, 0x1, -R3 ;  /* 0x000000018e047824 */ /* 0x000fc800078e0a03 */
[----:B------:R-:W-:-:S04]  /*17770*/  FADD R135, R4, -1 ;  /* 0xbf80000004877421 */ /* 0x000fc80000000000 */
[----:B------:R-:W-:-:S04]  /*17780*/  FFMA.FTZ R4, R135, R6, -0.16845393180847167969 ;  /* 0xbe2c7f3087047423 */ /* 0x000fc80000010006 */
[C---:B------:R-:W-:Y:S01]  /*17790*/  FFMA.FTZ R4, R135.reuse, R4, 0.1716887056827545166 ;  /* 0x3e2fcf2a87047423 */ /* 0x040fe20000010004 */
[----:B------:R-:W2:Y:S03]  /*177a0*/  LDSM.16.M88 R134, [R0+UR4] ;  /* 0x000000040086783b */ /* 0x000ea60008000000 */
[----:B------:R-:W-:-:S04]  /*177b0*/  FFMA.FTZ R4, R135, R4, -0.17900948226451873779 ;  /* 0xbe374e4387047423 */ /* 0x000fc80000010004 */
[----:B------:R-:W-:-:S04]  /*177c0*/  FFMA.FTZ R4, R135, R4, 0.20512372255325317383 ;  /* 0x3e520bf487047423 */ /* 0x000fc80000010004 */
[----:B------:R-:W-:-:S04]  /*177d0*/  FFMA.FTZ R4, R135, R4, -0.24046532809734344482 ;  /* 0xbe763c8b87047423 */ /* 0x000fc80000010004 */
[----:B------:R-:W-:-:S04]  /*177e0*/  FFMA.FTZ R4, R135, R4, 0.28857114911079406738 ;  /* 0x3e93bf9987047423 */ /* 0x000fc80000010004 */
[C---:B------:R-:W-:Y:S02]  /*177f0*/  FFMA.FTZ R136, R135.reuse, R4, -0.36067417263984680176 ;  /* 0xbeb8aa4987887423 */ /* 0x040fe40000010004 */
[----:B------:R-:W3:Y:S01]  /*17800*/  LDTM.x128 R4, tmem[UR7] ;  /* 0x00000007000479ee */ /* 0x000ee200083c0000 */
[----:B------:R-:W-:Y:S01]  /*17810*/  NOP ;  /* 0x0000000000007918 */ /* 0x000fe20000000000 */
[----:B------:R-:W-:-:S04]  /*17820*/  FFMA.FTZ R136, R135, R136, 0.48089820146560668945 ;  /* 0x3ef6384a87887423 */ /* 0x000fc80000010088 */
[----:B------:R-:W-:Y:S01]  /*17830*/  FFMA.FTZ R138, R135, R136, -0.72134751081466674805 ;  /* 0xbf38aa3b878a7423 */ /* 0x000fe20000010088 */
[----:B------:R-:W-:Y:S02]  /*17840*/  I2FP.F32.S32 R136, R3 ;  /* 0x0000000300887245 */ /* 0x000fe40000201400 */
[----:B------:R-:W-:Y:S01]  /*17850*/  LOP3.LUT R3, R157, 0x80, RZ, 0xc0, !PT ;  /* 0x000000809d037812 */ /* 0x000fe200078ec0ff */
[----:B------:R-:W-:Y:S02]  /*17860*/  FMUL R138, R135, R138 ;  /* 0x0000008a878a7220 */ /* 0x000fe40000400000 */
[----:B------:R-:W-:Y:S01]  /*17870*/  FFMA.FTZ R133, R136, 1.1920928955078125e-07, R133 ;  /* 0x3400000088857823 */ /* 0x000fe20000010085 */
[----:B------:R-:W-:Y:S01]  /*17880*/  LOP3.LUT R136, R157, 0x7f, RZ, 0xc0, !PT ;  /* 0x0000007f9d887812 */ /* 0x000fe200078ec0ff */
[----:B------:R-:W-:Y:S01]  /*17890*/  FMUL R138, R135, R138 ;  /* 0x0000008a878a7220 */ /* 0x000fe20000400000 */
[----:B------:R-:W-:-:S03]  /*178a0*/  LEA R3, R3, UR4, 0x5 ;  /* 0x0000000403037c11 */ /* 0x000fc6000f8e28ff */
[----:B------:R-:W-:Y:S01]  /*178b0*/  FFMA.FTZ R138, R135, 1.4426950216293334961, R138 ;  /* 0x3fb8aa3b878a7823 */ /* 0x000fe2000001008a */
[----:B------:R-:W-:Y:S01]  /*178c0*/  LEA R3, R136, R3, 0x4 ;  /* 0x0000000388037211 */ /* 0x000fe200078e20ff */
[----:B------:R-:W-:Y:S01]  /*178d0*/  @P2 IMAD.MOV.U32 R135, RZ, RZ, 0x7f800000 ;  /* 0x7f800000ff872424 */ /* 0x000fe200078e00ff */
[----:B---3--:R-:W-:Y:S01]  /*178e0*/  BAR.SYNC.DEFER_BLOCKING 0x0 ;  /* 0x0000000000007b1d */ /* 0x008fe20000010000 */
[C---:B--2---:R-:W-:Y:S01]  /*178f0*/  FSETP.GT.AND P1, PT, |R134|.reuse, 8.50705917302346158658e+37, PT ;  /* 0x7e8000008600780b */ /* 0x044fe20003f24200 */
[----:B------:R-:W-:Y:S01]  /*17900*/  FADD R133, R133, R138 ;  /* 0x0000008a85857221 */ /* 0x000fe20000000000 */
[----:B------:R-:W-:Y:S01]  /*17910*/  FSETP.GEU.AND P3, PT, |R134|, 1.175494350822287508e-38, PT ;  /* 0x008000008600780b */ /* 0x000fe20003f6e200 */
[----:B------:R-:W-:-:S10]  /*17920*/  @P2 FFMA.FTZ R133, R142, R135, +INF ;  /* 0x7f8000008e852423 */ /* 0x000fd40000010087 */
[----:B------:R-:W-:Y:S01]  /*17930*/  @P1 FMUL R134, R134, 0.25 ;  /* 0x3e80000086861820 */ /* 0x000fe20000400000 */
[----:B------:R-:W-:Y:S01]  /*17940*/  @P1 FMUL R6, R6, 0.25 ;  /* 0x3e80000006061820 */ /* 0x000fe20000400000 */
[----:B------:R-:W-:Y:S01]  /*17950*/  @P1 FMUL R5, R5, 0.25 ;  /* 0x3e80000005051820 */ /* 0x000fe20000400000 */
[----:B------:R-:W-:Y:S01]  /*17960*/  @P1 FMUL R7, R7, 0.25 ;  /* 0x3e80000007071820 */ /* 0x000fe20000400000 */
[----:B------:R-:W-:Y:S01]  /*17970*/  @!P3 FMUL R134, R134, 16777216 ;  /* 0x4b8000008686b820 */ /* 0x000fe20000400000 */
[----:B------:R-:W-:Y:S01]  /*17980*/  @P1 FMUL R11, R11, 0.25 ;  /* 0x3e8000000b0b1820 */ /* 0x000fe20000400000 */
[----:B------:R-:W-:Y:S01]  /*17990*/  @P1 FMUL R8, R8, 0.25 ;  /* 0x3e80000008081820 */ /* 0x000fe20000400000 */
[----:B------:R-:W-:Y:S01]  /*179a0*/  @P1 FMUL R10, R10, 0.25 ;  /* 0x3e8000000a0a1820 */ /* 0x000fe20000400000 */
[----:B------:R-:W-:Y:S01]  /*179b0*/  @P1 FMUL R12, R12, 0.25 ;  /* 0x3e8000000c0c1820 */ /* 0x000fe20000400000 */
[----:B------:R-:W-:Y:S01]  /*179c0*/  @P1 FMUL R14, R14, 0.25 ;  /* 0x3e8000000e0e1820 */ /* 0x000fe20000400000 */
[----:B------:R-:W2:Y:S01]  /*179d0*/  MUFU.RCP R134, R134 ;  /* 0x0000008600867308 */ /* 0x000ea20000001000 */
[----:B------:R-:W-:Y:S01]  /*179e0*/  @P1 FMUL R18, R18, 0.25 ;  /* 0x3e80000012121820 */ /* 0x000fe20000400000 */
[----:B------:R-:W-:Y:S01]  /*179f0*/  @P1 FMUL R4, R4, 0.25 ;  /* 0x3e80000004041820 */ /* 0x000fe20000400000 */
[----:B------:R-:W-:Y:S01]  /*17a00*/  @P1 FMUL R9, R9, 0.25 ;  /* 0x3e80000009091820 */ /* 0x000fe20000400000 */
[----:B------:R-:W-:Y:S01]  /*17a10*/  @P1 FMUL R13, R13, 0.25 ;  /* 0x3e8000000d0d1820 */ /* 0x000fe20000400000 */
[----:B------:R-:W-:Y:S01]  /*17a20*/  @P1 FMUL R15, R15, 0.25 ;  /* 0x3e8000000f0f1820 */ /* 0x000fe20000400000 */
[----:B------:R-:W-:Y:S01]  /*17a30*/  @P1 FMUL R16, R16, 0.25 ;  /* 0x3e80000010101820 */ /* 0x000fe20000400000 */
[----:B------:R-:W-:Y:S01]  /*17a40*/  @P1 FMUL R17, R17, 0.25 ;  /* 0x3e80000011111820 */ /* 0x000fe20000400000 */
[----:B------:R-:W-:Y:S01]  /*17a50*/  @P1 FMUL R19, R19, 0.25 ;  /* 0x3e80000013131820 */ /* 0x000fe20000400000 */
[----:B------:R-:W-:Y:S01]  /*17a60*/  @!P3 FMUL R6, R6, 16777216 ;  /* 0x4b8000000606b820 */ /* 0x000fe20000400000 */
        /* <DEDUP_REMOVED lines=15> */
[C---:B--2---:R-:W-:Y:S01]  /*17b60*/  FMUL R137, R134.reuse, R6 ;  /* 0x0000000686897220 */ /* 0x044fe20000400000 */
        /* <DEDUP_REMOVED lines=14> */
[----:B------:R-:W-:Y:S01]  /*17c50*/  FMUL R18, R134, R19 ;  /* 0x0000001386127220 */ /* 0x000fe20000400000 */
[----:B------:R-:W-:Y:S01]  /*17c60*/  F2FP.F16.F32.PACK_AB R8, R6, R5 ;  /* 0x000000050608723e */ /* 0x000fe200000000ff */
[----:B------:R-:W-:Y:S01]  /*17c70*/  @P1 FMUL R49, R49, 0.25 ;  /* 0x3e80000031311820 */ /* 0x000fe20000400000 */
[----:B------:R-:W-:Y:S01]  /*17c80*/  F2FP.F16.F32.PACK_AB R5, R10, R7 ;  /* 0x000000070a05723e */ /* 0x000fe200000000ff */
[----:B------:R-:W-:Y:S01]  /*17c90*/  @P1 FMUL R90, R90, 0.25 ;  /* 0x3e8000005a5a1820 */ /* 0x000fe20000400000 */
[----:B------:R-:W-:Y:S01]  /*17ca0*/  F2FP.F16.F32.PACK_AB R6, R11, R12 ;  /* 0x0000000c0b06723e */ /* 0x000fe200000000ff */
[----:B------:R-:W-:Y:S01]  /*17cb0*/  @P1 FMUL R34, R34, 0.25 ;  /* 0x3e80000022221820 */ /* 0x000fe20000400000 */
[----:B------:R-:W-:Y:S01]  /*17cc0*/  F2FP.F16.F32.PACK_AB R4, R137, R4 ;  /* 0x000000048904723e */ /* 0x000fe200000000ff */
[----:B------:R-:W-:Y:S01]  /*17cd0*/  @P1 FMUL R59, R59, 0.25 ;  /* 0x3e8000003b3b1820 */ /* 0x000fe20000400000 */
[----:B------:R-:W-:Y:S01]  /*17ce0*/  F2FP.F16.F32.PACK_AB R9, R136, R9 ;  /* 0x000000098809723e */ /* 0x000fe200000000ff */
[----:B------:R-:W-:Y:S01]  /*17cf0*/  @!P3 FMUL R49, R49, 16777216 ;  /* 0x4b8000003131b820 */ /* 0x000fe20000400000 */
[----:B------:R-:W-:Y:S01]  /*17d00*/  F2FP.F16.F32.PACK_AB R10, R14, R13 ;  /* 0x0000000d0e0a723e */ /* 0x000fe200000000ff */
[----:B------:R-:W-:Y:S01]  /*17d10*/  @P1 FMUL R94, R94, 0.25 ;  /* 0x3e8000005e5e1820 */ /* 0x000fe20000400000 */
[----:B------:R-:W-:Y:S01]  /*17d20*/  F2FP.F16.F32.PACK_AB R7, R139, R16 ;  /* 0x000000108b07723e */ /* 0x000fe200000000ff */
[----:B------:R-:W-:Y:S01]  /*17d30*/  @!P3 FMUL R90, R90, 16777216 ;  /* 0x4b8000005a5ab820 */ /* 0x000fe20000400000 */
[----:B------:R-:W-:Y:S01]  /*17d40*/  F2FP.F16.F32.PACK_AB R11, R18, R17 ;  /* 0x00000011120b723e */ /* 0x000fe200000000ff */
[----:B------:R-:W-:Y:S01]  /*17d50*/  @!P3 FMUL R34, R34, 16777216 ;  /* 0x4b8000002222b820 */ /* 0x000fe20000400000 */
[----:B------:R-:W-:Y:S01]  /*17d60*/  @!P3 FMUL R59, R59, 16777216 ;  /* 0x4b8000003b3bb820 */ /* 0x000fe20000400000 */
[----:B------:R-:W-:Y:S01]  /*17d70*/  STS.128 [R3], R4 ;  /* 0x0000000403007388 */ /* 0x000fe20000000c00 */
[----:B------:R-:W-:Y:S01]  /*17d80*/  FMUL R147, R134, R49 ;  /* 0x0000003186937220 */ /* 0x000fe20000400000 */
[----:B------:R-:W-:Y:S01]  /*17d90*/  @!P3 FMUL R94, R94, 16777216 ;  /* 0x4b8000005e5eb820 */ /* 0x000fe20000400000 */
[C---:B------:R-:W-:Y:S01]  /*17da0*/  FMUL R49, R134.reuse, R90 ;  /* 0x0000005a86317220 */ /* 0x040fe20000400000 */
[----:B------:R-:W-:Y:S01]  /*17db0*/  STS.128 [R3+0x800], R8 ;  /* 0x0008000803007388 */ /* 0x000fe20000000c00 */
[----:B------:R-:W-:Y:S01]  /*17dc0*/  LOP3.LUT R90, R157, 0xff, RZ, 0xc0, !PT ;  /* 0x000000ff9d5a7812 */ /* 0x000fe200078ec0ff */
[C---:B------:R-:W-:Y:S01]  /*17dd0*/  FMUL R160, R134.reuse, R34 ;  /* 0x0000002286a07220 */ /* 0x040fe20000400000 */
[C---:B------:R-:W-:Y:S01]  /*17de0*/  FMUL R34, R134.reuse, R59 ;  /* 0x0000003b86227220 */ /* 0x040fe20000400000 */
[----:B------:R-:W-:Y:S01]  /*17df0*/  FMUL R59, R134, R94 ;  /* 0x0000005e863b7220 */ /* 0x000fe20000400000 */
[----:B------:R-:W-:Y:S01]  /*17e00*/  LEA R94, R90, UR4, 0x4 ;  /* 0x000000045a5e7c11 */ /* 0x000fe2000f8e20ff */
[----:B------:R-:W-:Y:S01]  /*17e10*/  BAR.SYNC.DEFER_BLOCKING 0x0 ;  /* 0x0000000000007b1d */ /* 0x000fe20000010000 */
        /* <DEDUP_REMOVED lines=23> */
[----:B------:R-:W2:Y:S01]  /*17f90*/  LDS.128 R4, [R94] ;  /* 0x000000005e047984 */ /* 0x000ea20000000c00 */
[----:B------:R-:W-:Y:S01]  /*17fa0*/  @!P3 FMUL R28, R28, 16777216 ;  /* 0x4b8000001c1cb820 */ /* 0x000fe20000400000 */
[----:B------:R-:W-:Y:S01]  /*17fb0*/  @!P3 FMUL R29, R29, 16777216 ;  /* 0x4b8000001d1db820 */ /* 0x000fe20000400000 */
[----:B------:R-:W-:Y:S01]  /*17fc0*/  @!P3 FMUL R30, R30, 16777216 ;  /* 0x4b8000001e1eb820 */ /* 0x000fe20000400000 */
[----:B------:R-:W-:Y:S01]  /*17fd0*/  LDS.128 R8, [R94+0x1000] ;  /* 0x001000005e087984 */ /* 0x000fe20000000c00 */
[----:B------:R-:W-:Y:S01]  /*17fe0*/  @!P3 FMUL R31, R31, 16777216 ;  /* 0x4b8000001f1fb820 */ /* 0x000fe20000400000 */
[----:B------:R-:W-:Y:S01]  /*17ff0*/  @!P3 FMUL R32, R32, 16777216 ;  /* 0x4b8000002020b820 */ /* 0x000fe20000400000 */
[----:B------:R-:W-:Y:S01]  /*18000*/  @!P3 FMUL R33, R33, 16777216 ;  /* 0x4b8000002121b820 */ /* 0x000fe20000400000 */
[----:B------:R-:W-:Y:S01]  /*18010*/  @!P3 FMUL R35, R35, 16777216 ;  /* 0x4b8000002323b820 */ /* 0x000fe20000400000 */
        /* <DEDUP_REMOVED lines=28> */
[----:B------:R-:W-:Y:S01]  /*181e0*/  BAR.SYNC.DEFER_BLOCKING 0x0 ;  /* 0x0000000000007b1d */ /* 0x000fe20000010000 */
[----:B------:R-:W-:Y:S01]  /*181f0*/  F2FP.F16.F32.PACK_AB R19, R156, R151 ;  /* 0x000000979c13723e */ /* 0x000fe200000000ff */
        /* <DEDUP_REMOVED lines=22> */
[----:B------:R-:W-:Y:S01]  /*18360*/  STS.128 [R3], R12 ;  /* 0x0000000c03007388 */ /* 0x000fe20000000c00 */
[----:B------:R-:W-:Y:S01]  /*18370*/  @!P3 FMUL R50, R50, 16777216 ;  /* 0x4b8000003232b820 */ /* 0x000fe20000400000 */
[----:B------:R-:W-:Y:S01]  /*18380*/  @!P3 FMUL R51, R51, 16777216 ;  /* 0x4b8000003333b820 */ /* 0x000fe20000400000 */
[C---:B------:R-:W-:Y:S01]  /*18390*/  FMUL R20, R134.reuse, R36 ;  /* 0x0000002486147220 */ /* 0x040fe20000400000 */
[----:B------:R-:W-:Y:S01]  /*183a0*/  STS.128 [R3+0x800], R16 ;  /* 0x0008001003007388 */ /* 0x000fe20000000c00 */
[C---:B------:R-:W-:Y:S01]  /*183b0*/  FMUL R23, R134.reuse, R38 ;  /* 0x0000002686177220 */ /* 0x040fe20000400000 */
[C---:B------:R-:W-:Y:S01]  /*183c0*/  FMUL R26, R134.reuse, R40 ;  /* 0x00000028861a7220 */ /* 0x040fe20000400000 */
[C---:B------:R-:W-:Y:S01]  /*183d0*/  FMUL R27, R134.reuse, R42 ;  /* 0x0000002a861b7220 */ /* 0x040fe20000400000 */
[----:B------:R-:W-:Y:S01]  /*183e0*/  BAR.SYNC.DEFER_BLOCKING 0x0 ;  /* 0x0000000000007b1d */ /* 0x000fe20000010000 */
        /* <DEDUP_REMOVED lines=23> */
[----:B------:R-:W3:Y:S01]  /*18560*/  LDS.128 R12, [R94] ;  /* 0x000000005e0c7984 */ /* 0x000ee20000000c00 */
[----:B------:R-:W-:Y:S01]  /*18570*/  F2FP.F16.F32.PACK_AB R23, R154, R149 ;  /* 0x000000959a17723e */ /* 0x000fe200000000ff */
[----:B------:R-:W-:Y:S01]  /*18580*/  @P1 FMUL R66, R66, 0.25 ;  /* 0x3e80000042421820 */ /* 0x000fe20000400000 */
[----:B------:R-:W-:Y:S01]  /*18590*/  F2FP.F16.F32.PACK_AB R27, R158, R147 ;  /* 0x000000939e1b723e */ /* 0x000fe200000000ff */
[----:B------:R-:W-:Y:S01]  /*185a0*/  LDS.128 R16, [R94+0x1000] ;  /* 0x001000005e107984 */ /* 0x000fe20000000c00 */
[----:B------:R-:W-:Y:S01]  /*185b0*/  @P1 FMUL R53, R53, 0.25 ;  /* 0x3e80000035351820 */ /* 0x000fe20000400000 */
[----:B------:R-:W-:Y:S01]  /*185c0*/  @P1 FMUL R55, R55, 0.25 ;  /* 0x3e80000037371820 */ /* 0x000fe20000400000 */
[----:B------:R-:W-:Y:S01]  /*185d0*/  @P1 FMUL R60, R60, 0.25 ;  /* 0x3e8000003c3c1820 */ /* 0x000fe20000400000 */
[----:B------:R-:W-:Y:S01]  /*185e0*/  BAR.SYNC.DEFER_BLOCKING 0x0 ;  /* 0x0000000000007b1d */ /* 0x000fe20000010000 */
        /* <DEDUP_REMOVED lines=20> */
[C---:B------:R-:W-:Y:S01]  /*18730*/  FMUL R29, R134.reuse, R54 ;  /* 0x00000036861d7220 */ /* 0x040fe20000400000 */
[C---:B------:R-:W-:Y:S01]  /*18740*/  FMUL R28, R134.reuse, R52 ;  /* 0x00000034861c7220 */ /* 0x040fe20000400000 */
[C---:B------:R-:W-:Y:S01]  /*18750*/  FMUL R54, R134.reuse, R63 ;  /* 0x0000003f86367220 */ /* 0x040fe20000400000 */
[----:B------:R-:W-:Y:S01]  /*18760*/  STS.128 [R3], R20 ;  /* 0x0000001403007388 */ /* 0x000fe20000000c00 */
[C---:B------:R-:W-:Y:S01]  /*18770*/  FMUL R56, R134.reuse, R56 ;  /* 0x0000003886387220 */ /* 0x040fe20000400000 */
[C---:B------:R-:W-:Y:S01]  /*18780*/  FMUL R33, R134.reuse, R57 ;  /* 0x0000003986217220 */ /* 0x040fe20000400000 */
        /* <DEDUP_REMOVED lines=28> */
[----:B------:R-:W-:Y:S01]  /*18950*/  @P1 FMUL R76, R76, 0.25 ;  /* 0x3e8000004c4c1820 */ /* 0x000fe20000400000 */
[----:B------:R-:W5:Y:S01]  /*18960*/  LDS.128 R20, [R94] ;  /* 0x000000005e147984 */ /* 0x000f620000000c00 */
[----:B------:R-:W-:Y:S01]  /*18970*/  @P1 FMUL R77, R77, 0.25 ;  /* 0x3e8000004d4d1820 */ /* 0x000fe20000400000 */
[----:B------:R-:W-:Y:S01]  /*18980*/  @P1 FMUL R78, R78, 0.25 ;  /* 0x3e8000004e4e1820 */ /* 0x000fe20000400000 */
[----:B------:R-:W-:Y:S01]  /*18990*/  @P1 FMUL R79, R79, 0.25 ;  /* 0x3e8000004f4f1820 */ /* 0x000fe20000400000 */
[----:B------:R-:W-:Y:S01]  /*189a0*/  LDS.128 R24, [R94+0x1000] ;  /* 0x001000005e187984 */ /* 0x000fe20000000c00 */
[----:B------:R-:W-:Y:S01]  /*189b0*/  @P1 FMUL R80, R80, 0.25 ;  /* 0x3e80000050501820 */ /* 0x000fe20000400000 */
[----:B------:R-:W-:Y:S01]  /*189c0*/  @P1 FMUL R81, R81, 0.25 ;  /* 0x3e80000051511820 */ /* 0x000fe20000400000 */
[----:B------:R-:W-:Y:S01]  /*189d0*/  @P1 FMUL R82, R82, 0.25 ;  /* 0x3e80000052521820 */ /* 0x000fe20000400000 */
[----:B------:R-:W-:Y:S01]  /*189e0*/  BAR.SYNC.DEFER_BLOCKING 0x0 ;  /* 0x0000000000007b1d */ /* 0x000fe20000010000 */
        /* <DEDUP_REMOVED lines=53> */
[----:B------:R-:W-:Y:S01]  /*18d40*/  @P1 FMUL R95, R95, 0.25 ;  /* 0x3e8000005f5f1820 */ /* 0x000fe20000400000 */
[----:B------:R-:W-:Y:S01]  /*18d50*/  @P1 FMUL R96, R96, 0.25 ;  /* 0x3e80000060601820 */ /* 0x000fe20000400000 */
[----:B------:R-:W0:Y:S01]  /*18d60*/  LDS.128 R28, [R94] ;  /* 0x000000005e1c7984 */ /* 0x000e220000000c00 */
[----:B------:R-:W-:Y:S01]  /*18d70*/  @P1 FMUL R97, R97, 0.25 ;  /* 0x3e80000061611820 */ /* 0x000fe20000400000 */
[----:B------:R-:W-:Y:S01]  /*18d80*/  @P1 FMUL R98, R98, 0.25 ;  /* 0x3e80000062621820 */ /* 0x000fe20000400000 */
[----:B------:R-:W-:Y:S01]  /*18d90*/  @P1 FMUL R99, R99, 0.25 ;  /* 0x3e80000063631820 */ /* 0x000fe20000400000 */
[----:B------:R-:W-:Y:S01]  /*18da0*/  LDS.128 R32, [R94+0x1000] ;  /* 0x001000005e207984 */ /* 0x000fe20000000c00 */
[----:B------:R-:W-:Y:S01]  /*18db0*/  @!P3 FMUL R85, R85, 16777216 ;  /* 0x4b8000005555b820 */ /* 0x000fe20000400000 */
[----:B------:R-:W-:Y:S01]  /*18dc0*/  @!P3 FMUL R87, R87, 16777216 ;  /* 0x4b8000005757b820 */ /* 0x000fe20000400000 */
[----:B------:R-:W-:Y:S01]  /*18dd0*/  @!P3 FMUL R92, R92, 16777216 ;  /* 0x4b8000005c5cb820 */ /* 0x000fe20000400000 */
[----:B------:R-:W-:Y:S01]  /*18de0*/  BAR.SYNC.DEFER_BLOCKING 0x0 ;  /* 0x0000000000007b1d */ /* 0x000fe20000010000 */
        /* <DEDUP_REMOVED lines=25> */
[----:B------:R-:W-:Y:S01]  /*18f80*/  FMUL R62, R134, R99 ;  /* 0x00000063863e7220 */ /* 0x000fe20000400000 */
[----:B------:R-:W4:Y:S01]  /*18f90*/  LDC.64 R54, c[0x0][0x3e0] ;  /* 0x0000f800ff367b82 */ /* 0x000f220000000a00 */
[----:B------:R-:W-:Y:S01]  /*18fa0*/  STS.128 [R3+0x800], R40 ;  /* 0x0008002803007388 */ /* 0x000fe20000000c00 */
[----:B------:R-:W-:Y:S01]  /*18fb0*/  F2FP.F16.F32.PACK_AB R56, R44, R85 ;  /* 0x000000552c38723e */ /* 0x000fe200000000ff */
[----:B------:R-:W-:Y:S01]  /*18fc0*/  @P1 FMUL R101, R101, 0.25 ;  /* 0x3e80000065651820 */ /* 0x000fe20000400000 */
[----:B------:R-:W-:-:S04]  /*18fd0*/  F2FP.F16.F32.PACK_AB R86, R59, R92 ;  /* 0x0000005c3b56723e */ /* 0x000fc800000000ff */
[----:B------:R-:W-:Y:S01]  /*18fe0*/  BAR.SYNC.DEFER_BLOCKING 0x0 ;  /* 0x0000000000007b1d */ /* 0x000fe20000010000 */
[----:B------:R-:W-:Y:S01]  /*18ff0*/  F2FP.F16.F32.PACK_AB R84, R47, R84 ;  /* 0x000000542f54723e */ /* 0x000fe200000000ff */
[----:B------:R-:W-:Y:S01]  /*19000*/  @P1 FMUL R103, R103, 0.25 ;  /* 0x3e80000067671820 */ /* 0x000fe20000400000 */
[----:B------:R-:W-:Y:S01]  /*19010*/  F2FP.F16.F32.PACK_AB R85, R49, R88 ;  /* 0x000000583155723e */ /* 0x000fe200000000ff */
[----:B------:R-:W-:Y:S01]  /*19020*/  @P1 FMUL R100, R100, 0.25 ;  /* 0x3e80000064641820 */ /* 0x000fe20000400000 */
[----:B------:R-:W-:-:S03]  /*19030*/  F2FP.F16.F32.PACK_AB R57, R48, R89 ;  /* 0x000000593039723e */ /* 0x000fc600000000ff */
[----:B------:R-:W1:Y:S01]  /*19040*/  LDC.64 R64, c[0x0][0x398] ;  /* 0x0000e600ff407b82 */ /* 0x000e620000000a00 */
[----:B------:R-:W-:Y:S01]  /*19050*/  F2FP.F16.F32.PACK_AB R58, R52, R93 ;  /* 0x0000005d343a723e */ /* 0x000fe200000000ff */
[----:B------:R-:W-:Y:S01]  /*19060*/  @P1 FMUL R102, R102, 0.25 ;  /* 0x3e80000066661820 */ /* 0x000fe20000400000 */
[----:B------:R-:W-:Y:S01]  /*19070*/  F2FP.F16.F32.PACK_AB R87, R98, R87 ;  /* 0x000000576257723e */ /* 0x000fe200000000ff */
[----:B------:R-:W-:Y:S01]  /*19080*/  @P1 FMUL R104, R104, 0.25 ;  /* 0x3e80000068681820 */ /* 0x000fe20000400000 */
[----:B------:R-:W-:Y:S01]  /*19090*/  F2FP.F16.F32.PACK_AB R59, R62, R97 ;  /* 0x000000613e3b723e */ /* 0x000fe200000000ff */
[----:B------:R-:W-:Y:S01]  /*190a0*/  @P1 FMUL R105, R105, 0.25 ;  /* 0x3e80000069691820 */ /* 0x000fe20000400000 */
[----:B------:R-:W-:Y:S01]  /*190b0*/  @P1 FMUL R106, R106, 0.25 ;  /* 0x3e8000006a6a1820 */ /* 0x000fe20000400000 */
[----:B------:R-:W0:Y:S01]  /*190c0*/  LDC R95, c[0x0][0x3e8] ;  /* 0x0000fa00ff5f7b82 */ /* 0x000e220000000800 */
        /* <DEDUP_REMOVED lines=9> */
[----:B------:R-:W0:Y:S01]  /*19160*/  LDS.128 R40, [R94] ;  /* 0x000000005e287984 */ /* 0x000e220000000c00 */
[----:B----4-:R-:W-:Y:S01]  /*19170*/  IMAD R61, R241, R54, RZ ;  /* 0x00000036f13d7224 */ /* 0x010fe200078e02ff */
[----:B------:R-:W-:Y:S01]  /*19180*/  SHF.R.U32.HI R66, RZ, 0x7, R157 ;  /* 0x00000007ff427819 */ /* 0x000fe2000001169d */
[----:B------:R-:W-:Y:S01]  /*19190*/  IMAD R63, R237, R55, RZ ;  /* 0x00000037ed3f7224 */ /* 0x000fe200078e02ff */
        /* <DEDUP_REMOVED lines=26> */
[C---:B------:R-:W-:Y:S01]  /*19340*/  FMUL R101, R134.reuse, R101 ;  /* 0x0000006586657220 */ /* 0x040fe20000400000 */
[C---:B------:R-:W-:Y:S01]  /*19350*/  FMUL R46, R134.reuse, R103 ;  /* 0x00000067862e7220 */ /* 0x040fe20000400000 */
[----:B------:R-:W-:Y:S01]  /*19360*/  STS.128 [R3], R84 ;  /* 0x0000005403007388 */ /* 0x000fe20000000c00 */
[C---:B------:R-:W-:Y:S01]  /*19370*/  FMUL R100, R134.reuse, R100 ;  /* 0x0000006486647220 */ /* 0x040fe20000400000 */
[C---:B------:R-:W-:Y:S01]  /*19380*/  FMUL R45, R134.reuse, R102 ;  /* 0x00000066862d7220 */ /* 0x040fe20000400000 */
[C---:B------:R-:W-:Y:S01]  /*19390*/  FMUL R104, R134.reuse, R104 ;  /* 0x0000006886687220 */ /* 0x040fe20000400000 */
[----:B------:R4:W-:Y:S01]  /*193a0*/  STS.128 [R3+0x800], R56 ;  /* 0x0008003803007388 */ /* 0x0009e20000000c00 */
[C---:B------:R-:W-:Y:S01]  /*193b0*/  FMUL R105, R134.reuse, R105 ;  /* 0x0000006986697220 */ /* 0x040fe20000400000 */
[C---:B------:R-:W-:Y:S01]  /*193c0*/  FMUL R51, R134.reuse, R106 ;  /* 0x0000006a86337220 */ /* 0x040fe20000400000 */
[----:B------:R-:W-:Y:S01]  /*193d0*/  FMUL R50, R134, R107 ;  /* 0x0000006b86327220 */ /* 0x000fe20000400000 */
[----:B------:R-:W-:Y:S01]  /*193e0*/  FSETP.NEU.AND P1, PT, R142, RZ, PT ;  /* 0x000000ff8e00720b */ /* 0x000fe20003f2d000 */
[----:B------:R-:W-:Y:S01]  /*193f0*/  IMAD.SHL.U32 R47, R61, 0x2, RZ ;  /* 0x000000023d2f7824 */ /* 0x000fe200078e00ff */
[----:B------:R-:W-:Y:S01]  /*19400*/  SGXT.U32 R66, R66, 0x1 ;  /* 0x000000014242781a */ /* 0x000fe20000000000 */
[----:B------:R-:W-:Y:S01]  /*19410*/  IMAD.SHL.U32 R60, R63, 0x2, RZ ;  /* 0x000000023f3c7824 */ /* 0x000fe200078e00ff */
[----:B------:R-:W-:Y:S01]  /*19420*/  FSEL R91, R133, -INF , P1 ;  /* 0xff800000855b7808 */ /* 0x000fe20000800000 */
[----:B------:R-:W-:Y:S01]  /*19430*/  @!P3 FMUL R108, R108, 16777216 ;  /* 0x4b8000006c6cb820 */ /* 0x000fe20000400000 */
[----:B------:R-:W-:Y:S01]  /*19440*/  F2FP.F16.F32.PACK_AB R52, R46, R101 ;  /* 0x000000652e34723e */ /* 0x000fe200000000ff */
[----:B0-----:R-:W-:Y:S01]  /*19450*/  IMAD R66, R66, R95, RZ ;  /* 0x0000005f42427224 */ /* 0x001fe200078e02ff */
[----:B-1----:R-:W-:Y:S01]  /*19460*/  IADD3 R60, P1, P2, R60, R64, R47 ;  /* 0x000000403c3c7210 */ /* 0x002fe20007a3e02f */
[----:B------:R-:W-:Y:S01]  /*19470*/  @!P3 FMUL R109, R109, 16777216 ;  /* 0x4b8000006d6db820 */ /* 0x000fe20000400000 */
[----:B------:R-:W-:Y:S01]  /*19480*/  F2FP.F16.F32.PACK_AB R100, R45, R100 ;  /* 0x000000642d64723e */ /* 0x000fe200000000ff */
[----:B------:R-:W-:Y:S01]  /*19490*/  BAR.SYNC.DEFER_BLOCKING 0x0 ;  /* 0x0000000000007b1d */ /* 0x000fe20000010000 */
[----:B------:R-:W-:Y:S01]  /*194a0*/  F2FP.F16.F32.PACK_AB R101, R51, R104 ;  /* 0x000000683365723e */ /* 0x000fe200000000ff */
[----:B------:R-:W-:Y:S01]  /*194b0*/  @!P3 FMUL R110, R110, 16777216 ;  /* 0x4b8000006e6eb820 */ /* 0x000fe20000400000 */
[----:B------:R-:W-:Y:S01]  /*194c0*/  F2FP.F16.F32.PACK_AB R53, R50, R105 ;  /* 0x000000693235723e */ /* 0x000fe200000000ff */
[----:B------:R-:W-:Y:S01]  /*194d0*/  @!P3 FMUL R111, R111, 16777216 ;  /* 0x4b8000006f6fb820 */ /* 0x000fe20000400000 */
[----:B------:R-:W-:Y:S01]  /*194e0*/  LEA R72, R95, R66, 0x1 ;  /* 0x000000425f487211 */ /* 0x000fe200078e08ff */
[----:B------:R-:W-:Y:S01]  /*194f0*/  @!P3 FMUL R112, R112, 16777216 ;  /* 0x4b8000007070b820 */ /* 0x000fe20000400000 */
[----:B------:R-:W-:Y:S01]  /*19500*/  @!P3 FMUL R113, R113, 16777216 ;  /* 0x4b8000007171b820 */ /* 0x000fe20000400000 */
[----:B------:R-:W-:Y:S01]  /*19510*/  @!P3 FMUL R114, R114, 16777216 ;  /* 0x4b8000007272b820 */ /* 0x000fe20000400000 */
[----:B------:R-:W-:Y:S01]  /*19520*/  @!P3 FMUL R115, R115, 16777216 ;  /* 0x4b8000007373b820 */ /* 0x000fe20000400000 */
[----:B------:R-:W-:-:S02]  /*19530*/  IMAD R76, R95, 0x2, R72 ;  /* 0x000000025f4c7824 */ /* 0x000fc400078e0248 */
        /* <DEDUP_REMOVED lines=8> */
[----:B------:R-:W-:Y:S01]  /*195c0*/  IMAD R80, R95, 0x2, R76 ;  /* 0x000000025f507824 */ /* 0x000fe200078e024c */
[----:B------:R-:W-:Y:S01]  /*195d0*/  F2FP.F16.F32.PACK_AB R102, R73, R108 ;  /* 0x0000006c4966723e */ /* 0x000fe200000000ff */
[----:B----4-:R-:W-:Y:S01]  /*195e0*/  IMAD.HI R56, R61, 0x2, RZ ;  /* 0x000000023d387827 */ /* 0x010fe200078e02ff */
[----:B------:R-:W-:-:S03]  /*195f0*/  F2FP.F16.F32.PACK_AB R54, R70, R109 ;  /* 0x0000006d4636723e */ /* 0x000fc600000000ff */
[----:B------:R-:W-:Y:S01]  /*19600*/  @!P3 FMUL R121, R121, 16777216 ;  /* 0x4b8000007979b820 */ /* 0x000fe20000400000 */
[----:B------:R-:W0:Y:S01]  /*19610*/  LDS.128 R48, [R94] ;  /* 0x000000005e307984 */ /* 0x000e220000000c00 */
[----:B------:R-:W-:Y:S01]  /*19620*/  LEA R88, R95, R80, 0x1 ;  /* 0x000000505f587211 */ /* 0x000fe200078e08ff */
[----:B------:R-:W-:Y:S01]  /*19630*/  IMAD.HI R61, R63, 0x2, RZ ;  /* 0x000000023f3d7827 */ /* 0x000fe200078e02ff */
[----:B------:R-:W-:Y:S01]  /*19640*/  F2FP.F16.F32.PACK_AB R103, R77, R112 ;  /* 0x000000704d67723e */ /* 0x000fe200000000ff */
[----:B------:R-:W-:Y:S01]  /*19650*/  LDS.128 R44, [R94+0x1000] ;  /* 0x001000005e2c7984 */ /* 0x000fe20000000c00 */
[----:B------:R-:W-:Y:S01]  /*19660*/  F2FP.F16.F32.PACK_AB R55, R78, R113 ;  /* 0x000000714e37723e */ /* 0x000fe200000000ff */
[----:B------:R-:W-:Y:S01]  /*19670*/  @!P3 FMUL R123, R123, 16777216 ;  /* 0x4b8000007b7bb820 */ /* 0x000fe20000400000 */
[----:B------:R-:W-:Y:S01]  /*19680*/  LEA R92, R95, R88, 0x1 ;  /* 0x000000585f5c7211 */ /* 0x000fe200078e08ff */
[----:B------:R-:W-:Y:S01]  /*19690*/  BAR.SYNC.DEFER_BLOCKING 0x0 ;  /* 0x0000000000007b1d */ /* 0x000fe20000010000 */
[----:B------:R-:W-:Y:S01]  /*196a0*/  IADD3.X R61, PT, PT, R61, R65, R56, P1, P2 ;  /* 0x000000413d3d7210 */ /* 0x000fe20000fe4438 */
[C---:B------:R-:W-:Y:S01]  /*196b0*/  FMUL R121, R134.reuse, R121 ;  /* 0x0000007986797220 */ /* 0x040fe20000400000 */
[----:B------:R-:W-:Y:S01]  /*196c0*/  FMUL R74, R134, R123 ;  /* 0x0000007b864a7220 */ /* 0x000fe20000400000 */
[----:B------:R-:W-:-:S02]  /*196d0*/  IMAD R96, R95, 0x2, R92 ;  /* 0x000000025f607824 */ /* 0x000fc400078e025c */
[----:B------:R-:W-:Y:S01]  /*196e0*/  @!P3 FMUL R125, R125, 16777216 ;  /* 0x4b8000007d7db820 */ /* 0x000fe20000400000 */
[----:B------:R-:W-:Y:S01]  /*196f0*/  @!P3 FMUL R127, R127, 16777216 ;  /* 0x4b8000007f7fb820 */ /* 0x000fe20000400000 */
[----:B------:R-:W-:Y:S01]  /*19700*/  @!P3 FMUL R116, R116, 16777216 ;  /* 0x4b8000007474b820 */ /* 0x000fe20000400000 */
[----:B------:R-:W-:Y:S02]  /*19710*/  IMAD R98, R95, 0x2, R96 ;  /* 0x000000025f627824 */ /* 0x000fe400078e0260 */
[----:B------:R-:W-:Y:S01]  /*19720*/  @!P3 FMUL R117, R117, 16777216 ;  /* 0x4b8000007575b820 */ /* 0x000fe20000400000 */
[----:B------:R-:W-:Y:S01]  /*19730*/  @!P3 FMUL R118, R118, 16777216 ;  /* 0x4b8000007676b820 */ /* 0x000fe20000400000 */
[----:B------:R-:W-:Y:S01]  /*19740*/  @!P3 FMUL R119, R119, 16777216 ;  /* 0x4b8000007777b820 */ /* 0x000fe20000400000 */
[----:B------:R-:W-:Y:S01]  /*19750*/  @!P3 FMUL R120, R120, 16777216 ;  /* 0x4b8000007878b820 */ /* 0x000fe20000400000 */
[C---:B------:R-:W-:Y:S01]  /*19760*/  LEA R104, R95.reuse, R98, 0x1 ;  /* 0x000000625f687211 */ /* 0x040fe200078e08ff */
[----:B------:R-:W-:Y:S01]  /*19770*/  @!P3 FMUL R122, R122, 16777216 ;  /* 0x4b8000007a7ab820 */ /* 0x000fe20000400000 */
[----:B------:R-:W-:Y:S01]  /*19780*/  @!P3 FMUL R124, R124, 16777216 ;  /* 0x4b8000007c7cb820 */ /* 0x000fe20000400000 */
[----:B------:R-:W-:Y:S01]  /*19790*/  @!P3 FMUL R126, R126, 16777216 ;  /* 0x4b8000007e7eb820 */ /* 0x000fe20000400000 */
[----:B------:R-:W-:Y:S01]  /*197a0*/  @!P3 FMUL R128, R128, 16777216 ;  /* 0x4b8000008080b820 */ /* 0x000fe20000400000 */
[----:B------:R-:W-:-:S02]  /*197b0*/  IMAD R84, R95, 0x2, R104 ;  /* 0x000000025f547824 */ /* 0x000fc400078e0268 */
[----:B------:R-:W-:Y:S01]  /*197c0*/  @!P3 FMUL R129, R129, 16777216 ;  /* 0x4b8000008181b820 */ /* 0x000fe20000400000 */
[----:B------:R-:W-:Y:S01]  /*197d0*/  @!P3 FMUL R130, R130, 16777216 ;  /* 0x4b8000008282b820 */ /* 0x000fe20000400000 */
[C---:B------:R-:W-:Y:S01]  /*197e0*/  FMUL R125, R134.reuse, R125 ;  /* 0x0000007d867d7220 */ /* 0x040fe20000400000 */
[----:B------:R-:W-:Y:S02]  /*197f0*/  IMAD R78, R95, 0x2, R84 ;  /* 0x000000025f4e7824 */ /* 0x000fe400078e0254 */
[----:B------:R-:W-:Y:S01]  /*19800*/  FMUL R82, R134, R127 ;  /* 0x0000007f86527220 */ /* 0x000fe20000400000 */
[----:B------:R1:W-:Y:S01]  /*19810*/  STS.128 [R3], R100 ;  /* 0x0000006403007388 */ /* 0x0003e20000000c00 */
[----:B------:R-:W-:Y:S01]  /*19820*/  F2FP.F16.F32.PACK_AB R109, R74, R121 ;  /* 0x000000794a6d723e */ /* 0x000fe200000000ff */
[----:B------:R-:W-:Y:S01]  /*19830*/  @!P3 FMUL R131, R131, 16777216 ;  /* 0x4b8000008383b820 */ /* 0x000fe20000400000 */
[C---:B------:R-:W-:Y:S01]  /*19840*/  LEA R86, R95.reuse, R78, 0x1 ;  /* 0x0000004e5f567211 */ /* 0x040fe200078e08ff */
[----:B------:R-:W-:Y:S01]  /*19850*/  STS.128 [R3+0x800], R52 ;  /* 0x0008003403007388 */ /* 0x000fe20000000c00 */
[C---:B------:R-:W-:Y:S01]  /*19860*/  FMUL R116, R134.reuse, R116 ;  /* 0x0000007486747220 */ /* 0x040fe20000400000 */
[C---:B------:R-:W-:Y:S01]  /*19870*/  FMUL R117, R134.reuse, R117 ;  /* 0x0000007586757220 */ /* 0x040fe20000400000 */
[----:B------:R-:W-:Y:S01]  /*19880*/  FMUL R67, R134, R118 ;  /* 0x0000007686437220 */ /* 0x000fe20000400000 */
[----:B------:R-:W-:Y:S01]  /*19890*/  BAR.SYNC.DEFER_BLOCKING 0x0 ;  /* 0x0000000000007b1d */ /* 0x000fe20000010000 */
[----:B------:R-:W-:-:S02]  /*198a0*/  IMAD R106, R95, 0x2, R86 ;  /* 0x000000025f6a7824 */ /* 0x000fc400078e0256 */
[C---:B------:R-:W-:Y:S01]  /*198b0*/  FMUL R68, R134.reuse, R119 ;  /* 0x0000007786447220 */ /* 0x040fe20000400000 */
[C---:B------:R-:W-:Y:S01]  /*198c0*/  FMUL R120, R134.reuse, R120 ;  /* 0x0000007886787220 */ /* 0x040fe20000400000 */
[C---:B------:R-:W-:Y:S01]  /*198d0*/  FMUL R75, R134.reuse, R122 ;  /* 0x0000007a864b7220 */ /* 0x040fe20000400000 */
[----:B------:R-:W-:Y:S02]  /*198e0*/  IMAD R74, R95, 0x2, R106 ;  /* 0x000000025f4a7824 */ /* 0x000fe400078e026a */
[C---:B------:R-:W-:Y:S01]  /*198f0*/  FMUL R124, R134.reuse, R124 ;  /* 0x0000007c867c7220 */ /* 0x040fe20000400000 */
[C---:B------:R-:W-:Y:S01]  /*19900*/  FMUL R83, R134.reuse, R126 ;  /* 0x0000007e86537220 */ /* 0x040fe20000400000 */
[C---:B------:R-:W-:Y:S01]  /*19910*/  FMUL R128, R134.reuse, R128 ;  /* 0x0000008086807220 */ /* 0x040fe20000400000 */
[C---:B------:R-:W-:Y:S01]  /*19920*/  FMUL R129, R134.reuse, R129 ;  /* 0x0000008186817220 */ /* 0x040fe20000400000 */
[C---:B------:R-:W-:Y:S01]  /*19930*/  FMUL R99, R134.reuse, R130 ;  /* 0x0000008286637220 */ /* 0x040fe20000400000 */
[----:B------:R-:W-:Y:S01]  /*19940*/  FMUL R134, R134, R131 ;  /* 0x0000008386867220 */ /* 0x000fe20000400000 */
[----:B------:R-:W-:Y:S01]  /*19950*/  F2FP.F16.F32.PACK_AB R110, R82, R125 ;  /* 0x0000007d526e723e */ /* 0x000fe200000000ff */
[----:B------:R-:W-:Y:S01]  /*19960*/  FFMA R91, R91, 0.69314718246459960938, R132 ;  /* 0x3f3172185b5b7823 */ /* 0x000fe20000000084 */
[----:B------:R-:W-:-:S02]  /*19970*/  LEA R82, R95, R74, 0x1 ;  /* 0x0000004a5f527211 */ /* 0x000fc400078e08ff */
[----:B------:R-:W-:Y:S02]  /*19980*/  F2FP.F16.F32.PACK_AB R108, R68, R117 ;  /* 0x00000075446c723e */ /* 0x000fe400000000ff */
[----:B------:R-:W-:Y:S01]  /*19990*/  F2FP.F16.F32.PACK_AB R116, R67, R116 ;  /* 0x000000744374723e */ /* 0x000fe200000000ff */
[----:B-1----:R-:W-:Y:S01]  /*199a0*/  IMAD R100, R95, 0x2, R82 ;  /* 0x000000025f647824 */ /* 0x002fe200078e0252 */
[----:B------:R-:W-:Y:S02]  /*199b0*/  F2FP.F16.F32.PACK_AB R117, R75, R120 ;  /* 0x000000784b75723e */ /* 0x000fe400000000ff */
[----:B------:R-:W-:Y:S01]  /*199c0*/  F2FP.F16.F32.PACK_AB R118, R83, R124 ;  /* 0x0000007c5376723e */ /* 0x000fe200000000ff */
[----:B------:R-:W-:Y:S01]  /*199d0*/  IMAD R102, R95, 0x2, R100 ;  /* 0x000000025f667824 */ /* 0x000fe200078e0264 */
[----:B------:R-:W1:Y:S01]  /*199e0*/  LDS.128 R56, [R94] ;  /* 0x000000005e387984 */ /* 0x000e620000000c00 */
[----:B------:R-:W-:Y:S02]  /*199f0*/  F2FP.F16.F32.PACK_AB R119, R99, R128 ;  /* 0x000000806377723e */ /* 0x000fe400000000ff */
[----:B------:R-:W-:Y:S01]  /*19a00*/  F2FP.F16.F32.PACK_AB R111, R134, R129 ;  /* 0x00000081866f723e */ /* 0x000fe200000000ff */
[----:B------:R-:W-:Y:S01]  /*19a10*/  LDS.128 R52, [R94+0x1000] ;  /* 0x001000005e347984 */ /* 0x000fe20000000c00 */
[----:B------:R-:W-:Y:S01]  /*19a20*/  BAR.SYNC.DEFER_BLOCKING 0x0 ;  /* 0x0000000000007b1d */ /* 0x000fe20000010000 */
[----:B------:R-:W-:-:S02]  /*19a30*/  LEA R62, P1, R66, R60, 0x1 ;  /* 0x0000003c423e7211 */ /* 0x000fc400078208ff */
[-C--:B------:R-:W-:Y:S02]  /*19a40*/  LEA R64, P2, R72, R60.reuse, 0x1 ;  /* 0x0000003c48407211 */ /* 0x080fe400078408ff */
[-C--:B------:R-:W-:Y:S02]  /*19a50*/  LEA.HI.X.SX32 R63, R66, R61.reuse, 0x1, P1 ;  /* 0x0000003d423f7211 */ /* 0x080fe400008f0eff */
[-C--:B------:R-:W-:Y:S02]  /*19a60*/  LEA.HI.X.SX32 R65, R72, R61.reuse, 0x1, P2 ;  /* 0x0000003d48417211 */ /* 0x080fe400010f0eff */
[C---:B------:R-:W-:Y:S02]  /*19a70*/  LEA R66, P1, R76.reuse, R60, 0x1 ;  /* 0x0000003c4c427211 */ /* 0x040fe400078208ff */
[----:B------:R-:W-:Y:S02]  /*19a80*/  LEA R72, R95, R102, 0x1 ;  /* 0x000000665f487211 */ /* 0x000fe400078e08ff */
[----:B------:R-:W-:-:S02]  /*19a90*/  LEA.HI.X.SX32 R67, R76, R61, 0x1, P1 ;  /* 0x0000003d4c437211 */ /* 0x000fc400008f0eff */
[----:B------:R-:W-:Y:S01]  /*19aa0*/  LEA R68, P1, R80, R60, 0x1 ;  /* 0x0000003c50447211 */ /* 0x000fe200078208ff */
[----:B------:R-:W-:-:S03]  /*19ab0*/  IMAD R76, R95, 0x2, R72 ;  /* 0x000000025f4c7824 */ /* 0x000fc600078e0248 */
[-C--:B------:R-:W-:Y:S02]  /*19ac0*/  LEA.HI.X.SX32 R69, R80, R61.reuse, 0x1, P1 ;  /* 0x0000003d50457211 */ /* 0x080fe400008f0eff */
[C---:B------:R-:W-:Y:S01]  /*19ad0*/  LEA R70, P1, R88.reuse, R60, 0x1 ;  /* 0x0000003c58467211 */ /* 0x040fe200078208ff */
[----:B------:R-:W-:Y:S03]  /*19ae0*/  STS.128 [R3], R116 ;  /* 0x0000007403007388 */ /* 0x000fe60000000c00 */
[----:B------:R-:W-:Y:S01]  /*19af0*/  LEA.HI.X.SX32 R71, R88, R61, 0x1, P1 ;  /* 0x0000003d58477211 */ /* 0x000fe200008f0eff */
[----:B------:R4:W-:Y:S01]  /*19b00*/  STS.128 [R3+0x800], R108 ;  /* 0x0008006c03007388 */ /* 0x0009e20000000c00 */
[----:B------:R-:W-:Y:S01]  /*19b10*/  BAR.SYNC.DEFER_BLOCKING 0x0 ;  /* 0x0000000000007b1d */ /* 0x000fe20000010000 */
[----:B----4-:R-:W-:Y:S01]  /*19b20*/  IMAD R108, R95, 0x2, R76 ;  /* 0x000000025f6c7824 */ /* 0x010fe200078e024c */
[----:B--2---:R-:W-:-:S04]  /*19b30*/  PRMT R3, R5, 0x7632, R3 ;  /* 0x0000763205037816 */ /* 0x004fc80000000003 */
[----:B------:R-:W-:-:S05]  /*19b40*/  LEA R80, R95, R108, 0x1 ;  /* 0x0000006c5f507211 */ /* 0x000fca00078e08ff */
[C---:B------:R-:W-:Y:S01]  /*19b50*/  IMAD R88, R95.reuse, 0x2, R80 ;  /* 0x000000025f587824 */ /* 0x040fe200078e0250 */
[----:B------:R2:W-:Y:S03]  /*19b60*/  STG.E.U16 desc[UR8][R62.64], R4 ;  /* 0x000000043e007986 */ /* 0x0005e6000c101508 */
[----:B------:R-:W-:Y:S01]  /*19b70*/  IMAD R110, R95, 0x2, R88 ;  /* 0x000000025f6e7824 */ /* 0x000fe200078e0258 */
[----:B--2---:R-:W-:Y:S02]  /*19b80*/  PRMT R63, R4, 0x7632, R63 ;  /* 0x00007632043f7816 */ /* 0x004fe4000000003f */
[----:B------:R-:W-:-:S03]  /*19b90*/  LEA R62, P1, R92, R60, 0x1 ;  /* 0x0000003c5c3e7211 */ /* 0x000fc600078208ff */
[----:B------:R2:W-:Y:S04]  /*19ba0*/  STG.E.U16 desc[UR8][R64.64], R63 ;  /* 0x0000003f40007986 */ /* 0x0005e8000c101508 */
[----:B------:R4:W-:Y:S04]  /*19bb0*/  STG.E.U16 desc[UR8][R66.64], R5 ;  /* 0x0000000542007986 */ /* 0x0009e8000c101508 */
[----:B------:R0:W-:Y:S01]  /*19bc0*/  STG.E.U16 desc[UR8][R68.64], R3 ;  /* 0x0000000344007986 */ /* 0x0001e2000c101508 */
[----:B--2---:R-:W-:-:S03]  /*19bd0*/  LEA.HI.X.SX32 R63, R92, R61, 0x1, P1 ;  /* 0x0000003d5c3f7211 */ /* 0x004fc600008f0eff */
[----:B------:R-:W-:Y:S01]  /*19be0*/  STG.E.U16 desc[UR8][R70.64], R6 ;  /* 0x0000000646007986 */ /* 0x000fe2000c101508 */
[C---:B------:R-:W-:Y:S02]  /*19bf0*/  LEA R64, P1, R96.reuse, R60, 0x1 ;  /* 0x0000003c60407211 */ /* 0x040fe400078208ff */
[C---:B------:R-:W-:Y:S02]  /*19c00*/  LEA R92, R95.reuse, R110, 0x1 ;  /* 0x0000006e5f5c7211 */ /* 0x040fe400078e08ff */
[-C--:B------:R-:W-:Y:S02]  /*19c10*/  LEA.HI.X.SX32 R65, R96, R61.reuse, 0x1, P1 ;  /* 0x0000003d60417211 */ /* 0x080fe400008f0eff */
[----:B----4-:R-:W-:Y:S01]  /*19c20*/  PRMT R5, R6, 0x7632, R5 ;  /* 0x0000763206057816 */ /* 0x010fe20000000005 */
[----:B------:R-:W-:Y:S01]  /*19c30*/  IMAD R96, R95, 0x2, R92 ;  /* 0x000000025f607824 */ /* 0x000fe200078e025c */
[C---:B------:R-:W-:Y:S02]  /*19c40*/  LEA R4, P1, R98.reuse, R60, 0x1 ;  /* 0x0000003c62047211 */ /* 0x040fe400078208ff */
[----:B0-----:R-:W-:Y:S01]  /*19c50*/  PRMT R3, R7, 0x7632, R3 ;  /* 0x0000763207037816 */ /* 0x001fe20000000003 */
[----:B------:R-:W-:Y:S01]  /*19c60*/  IMAD R112, R95, 0x2, R96 ;  /* 0x000000025f707824 */ /* 0x000fe200078e0260 */
[----:B------:R0:W-:Y:S04]  /*19c70*/  STG.E.U16 desc[UR8][R62.64], R5 ;  /* 0x000000053e007986 */ /* 0x0001e8000c101508 */
[----:B------:R-:W-:Y:S01]  /*19c80*/  STG.E.U16 desc[UR8][R64.64], R7 ;  /* 0x0000000740007986 */ /* 0x000fe2000c101508 */
[----:B0-----:R-:W-:-:S02]  /*19c90*/  LEA.HI.X.SX32 R5, R98, R61, 0x1, P1 ;  /* 0x0000003d62057211 */ /* 0x001fc400008f0eff */
[C---:B------:R-:W-:Y:S02]  /*19ca0*/  LEA R98, R95.reuse, R112, 0x1 ;  /* 0x000000705f627211 */ /* 0x040fe400078e08ff */
[CC--:B------:R-:W-:Y:S01]  /*19cb0*/  LEA R66, P1, R104.reuse, R60.reuse, 0x1 ;  /* 0x0000003c68427211 */ /* 0x0c0fe200078208ff */
[----:B------:R0:W-:Y:S02]  /*19cc0*/  STG.E.U16 desc[UR8][R4.64], R3 ;  /* 0x0000000304007986 */ /* 0x0001e4000c101508 */
[C---:B------:R-:W-:Y:S01]  /*19cd0*/  IMAD R70, R95.reuse, 0x2, R98 ;  /* 0x000000025f467824 */ /* 0x040fe200078e0262 */
[-C--:B------:R-:W-:Y:S02]  /*19ce0*/  LEA.HI.X.SX32 R67, R104, R61.reuse, 0x1, P1 ;  /* 0x0000003d68437211 */ /* 0x080fe400008f0eff */
[C---:B------:R-:W-:Y:S01]  /*19cf0*/  LEA R68, P1, R84.reuse, R60, 0x1 ;  /* 0x0000003c54447211 */ /* 0x040fe200078208ff */
[----:B------:R-:W-:Y:S02]  /*19d00*/  IMAD R104, R95, 0x2, R70 ;  /* 0x000000025f687824 */ /* 0x000fe400078e0246 */
[----:B---3--:R-:W-:Y:S01]  /*19d10*/  STG.E.U16 desc[UR8][R66.64], R12 ;  /* 0x0000000c42007986 */ /* 0x008fe2000c101508 */
[----:B------:R-:W-:-:S02]  /*19d20*/  LEA.HI.X.SX32 R69, R84, R61, 0x1, P1 ;  /* 0x0000003d54457211 */ /* 0x000fc400008f0eff */
[C---:B------:R-:W-:Y:S02]  /*19d30*/  LEA R62, P1, R78.reuse, R60, 0x1 ;  /* 0x0000003c4e3e7211 */ /* 0x040fe400078208ff */
[C---:B------:R-:W-:Y:S02]  /*19d40*/  LEA R84, R95.reuse, R104, 0x1 ;  /* 0x000000685f547211 */ /* 0x040fe400078e08ff */
[-C--:B------:R-:W-:Y:S02]  /*19d50*/  LEA.HI.X.SX32 R63, R78, R61.reuse, 0x1, P1 ;  /* 0x0000003d4e3f7211 */ /* 0x080fe400008f0eff */
[-C--:B------:R-:W-:Y:S01]  /*19d60*/  LEA R6, P1, R86, R60.reuse, 0x1 ;  /* 0x0000003c56067211 */ /* 0x080fe200078208ff */
[C---:B------:R-:W-:Y:S01]  /*19d70*/  IMAD R78, R95.reuse, 0x2, R84 ;  /* 0x000000025f4e7824 */ /* 0x040fe200078e0254 */
[----:B0-----:R-:W-:Y:S02]  /*19d80*/  PRMT R5, R12, 0x7632, R5 ;  /* 0x000076320c057816 */ /* 0x001fe40000000005 */
[----:B------:R-:W-:Y:S01]  /*19d90*/  LEA.HI.X.SX32 R7, R86, R61, 0x1, P1 ;  /* 0x0000003d56077211 */ /* 0x000fe200008f0eff */
[----:B------:R-:W-:Y:S01]  /*19da0*/  IMAD R114, R95, 0x2, R78 ;  /* 0x000000025f727824 */ /* 0x000fe200078e024e */
[----:B------:R-:W-:Y:S01]  /*19db0*/  LEA R4, P1, R106, R60, 0x1 ;  /* 0x0000003c6a047211 */ /* 0x000fe200078208ff */
[----:B------:R0:W-:Y:S01]  /*19dc0*/  STG.E.U16 desc[UR8][R68.64], R5 ;  /* 0x0000000544007986 */ /* 0x0001e2000c101508 */
[----:B------:R-:W-:-:S02]  /*19dd0*/  PRMT R3, R13, 0x7632, R3 ;  /* 0x000076320d037816 */ /* 0x000fc40000000003 */
[C---:B------:R-:W-:Y:S01]  /*19de0*/  LEA R86, R95.reuse, R114, 0x1 ;  /* 0x000000725f567211 */ /* 0x040fe200078e08ff */
[----:B------:R-:W-:Y:S04]  /*19df0*/  STG.E.U16 desc[UR8][R62.64], R13 ;  /* 0x0000000d3e007986 */ /* 0x000fe8000c101508 */
[----:B------:R2:W-:Y:S01]  /*19e00*/  STG.E.U16 desc[UR8][R6.64], R3 ;  /* 0x0000000306007986 */ /* 0x0005e2000c101508 */
[----:B0-----:R-:W-:Y:S01]  /*19e10*/  LEA.HI.X.SX32 R5, R106, R61, 0x1, P1 ;  /* 0x0000003d6a057211 */ /* 0x001fe200008f0eff */
[----:B------:R-:W-:Y:S01]  /*19e20*/  IMAD R106, R95, 0x2, R86 ;  /* 0x000000025f6a7824 */ /* 0x000fe200078e0256 */
[----:B------:R-:W-:-:S03]  /*19e30*/  LEA R64, P1, R74, R60, 0x1 ;  /* 0x0000003c4a407211 */ /* 0x000fc600078208ff */
[C---:B------:R-:W-:Y:S01]  /*19e40*/  IMAD R68, R95.reuse, 0x2, R106 ;  /* 0x000000025f447824 */ /* 0x040fe200078e026a */
[-C--:B------:R-:W-:Y:S01]  /*19e50*/  LEA.HI.X.SX32 R65, R74, R61.reuse, 0x1, P1 ;  /* 0x0000003d4a417211 */ /* 0x080fe200008f0eff */
[----:B------:R0:W-:Y:S01]  /*19e60*/  STG.E.U16 desc[UR8][R4.64], R14 ;  /* 0x0000000e04007986 */ /* 0x0001e2000c101508 */
[C---:B------:R-:W-:Y:S02]  /*19e70*/  LEA R66, P1, R82.reuse, R60, 0x1 ;  /* 0x0000003c52427211 */ /* 0x040fe400078208ff */
[C---:B------:R-:W-:Y:S02]  /*19e80*/  LEA R74, R95.reuse, R68, 0x1 ;  /* 0x000000445f4a7211 */ /* 0x040fe400078e08ff */
[----:B------:R-:W-:Y:S02]  /*19e90*/  LEA.HI.X.SX32 R67, R82, R61, 0x1, P1 ;  /* 0x0000003d52437211 */ /* 0x000fe400008f0eff */
[----:B------:R-:W-:Y:S01]  /*19ea0*/  LEA R12, P1, R100, R60, 0x1 ;  /* 0x0000003c640c7211 */ /* 0x000fe200078208ff */
[----:B------:R-:W-:Y:S01]  /*19eb0*/  IMAD R82, R95, 0x2, R74 ;  /* 0x000000025f527824 */ /* 0x000fe200078e024a */
[----:B--2---:R-:W-:-:S02]  /*19ec0*/  PRMT R3, R15, 0x7632, R3 ;  /* 0x000076320f037816 */ /* 0x004fc40000000003 */
[-C--:B------:R-:W-:Y:S01]  /*19ed0*/  LEA.HI.X.SX32 R13, R100, R61.reuse, 0x1, P1 ;  /* 0x0000003d640d7211 */ /* 0x080fe200008f0eff */
[C---:B------:R-:W-:Y:S01]  /*19ee0*/  IMAD R116, R95.reuse, 0x2, R82 ;  /* 0x000000025f747824 */ /* 0x040fe200078e0252 */
[----:B------:R-:W-:Y:S02]  /*19ef0*/  LEA R6, P1, R102, R60, 0x1 ;  /* 0x0000003c66067211 */ /* 0x000fe400078208ff */
[----:B0-----:R-:W-:Y:S02]  /*19f00*/  PRMT R5, R14, 0x7632, R5 ;  /* 0x000076320e057816 */ /* 0x001fe40000000005 */
[C---:B------:R-:W-:Y:S02]  /*19f10*/  LEA R100, R95.reuse, R116, 0x1 ;  /* 0x000000745f647211 */ /* 0x040fe400078e08ff */
[----:B------:R-:W-:Y:S01]  /*19f20*/  LEA.HI.X.SX32 R7, R102, R61, 0x1, P1 ;  /* 0x0000003d66077211 */ /* 0x000fe200008f0eff */
[----:B------:R0:W-:Y:S01]  /*19f30*/  STG.E.U16 desc[UR8][R64.64], R5 ;  /* 0x0000000540007986 */ /* 0x0001e2000c101508 */
[----:B------:R-:W-:Y:S01]  /*19f40*/  LEA R4, P1, R72, R60, 0x1 ;  /* 0x0000003c48047211 */ /* 0x000fe200078208ff */
[----:B------:R-:W-:-:S02]  /*19f50*/  IMAD R102, R95, 0x2, R100 ;  /* 0x000000025f667824 */ /* 0x000fc400078e0264 */
[----:B------:R2:W-:Y:S04]  /*19f60*/  STG.E.U16 desc[UR8][R66.64], R15 ;  /* 0x0000000f42007986 */ /* 0x0005e8000c101508 */
[----:B------:R3:W-:Y:S01]  /*19f70*/  STG.E.U16 desc[UR8][R12.64], R3 ;  /* 0x000000030c007986 */ /* 0x0007e2000c101508 */
[C---:B0-----:R-:W-:Y:S01]  /*19f80*/  IMAD R64, R95.reuse, 0x2, R102 ;  /* 0x000000025f407824 */ /* 0x041fe200078e0266 */
[----:B------:R-:W-:Y:S02]  /*19f90*/  LEA.HI.X.SX32 R5, R72, R61, 0x1, P1 ;  /* 0x0000003d48057211 */ /* 0x000fe400008f0eff */
[----:B-----5:R0:W-:Y:S01]  /*19fa0*/  STG.E.U16 desc[UR8][R6.64], R20 ;  /* 0x0000001406007986 */ /* 0x0201e2000c101508 */
[----:B------:R-:W-:Y:S02]  /*19fb0*/  LEA R62, P1, R76, R60, 0x1 ;  /* 0x0000003c4c3e7211 */ /* 0x000fe400078208ff */
[----:B------:R-:W-:-:S02]  /*19fc0*/  LEA R72, R95, R64, 0x1 ;  /* 0x000000405f487211 */ /* 0x000fc400078e08ff */
[-C--:B------:R-:W-:Y:S02]  /*19fd0*/  LEA.HI.X.SX32 R63, R76, R61.reuse, 0x1, P1 ;  /* 0x0000003d4c3f7211 */ /* 0x080fe400008f0eff */
[CC--:B------:R-:W-:Y:S01]  /*19fe0*/  LEA R14, P1, R108.reuse, R60.reuse, 0x1 ;  /* 0x0000003c6c0e7211 */ /* 0x0c0fe200078208ff */
[----:B--2---:R-:W-:Y:S01]  /*19ff0*/  IMAD R66, R95, 0x2, R72 ;  /* 0x000000025f427824 */ /* 0x004fe200078e0248 */
[----:B---3--:R-:W-:Y:S02]  /*1a000*/  PRMT R3, R21, 0x7632, R3 ;  /* 0x0000763215037816 */ /* 0x008fe40000000003 */
[----:B------:R-:W-:Y:S01]  /*1a010*/  LEA.HI.X.SX32 R15, R108, R61, 0x1, P1 ;  /* 0x0000003d6c0f7211 */ /* 0x000fe200008f0eff */
[----:B------:R-:W-:Y:S01]  /*1a020*/  IMAD R76, R95, 0x2, R66 ;  /* 0x000000025f4c7824 */ /* 0x000fe200078e0242 */
[----:B------:R-:W-:Y:S02]  /*1a030*/  LEA R12, P1, R80, R60, 0x1 ;  /* 0x0000003c500c7211 */ /* 0x000fe400078208ff */
[----:B0-----:R-:W-:-:S02]  /*1a040*/  PRMT R7, R20, 0x7632, R7 ;  /* 0x0000763214077816 */ /* 0x001fc40000000007 */
[C---:B------:R-:W-:Y:S02]  /*1a050*/  LEA R108, R95.reuse, R76, 0x1 ;  /* 0x0000004c5f6c7211 */ /* 0x040fe400078e08ff */
[-C--:B------:R-:W-:Y:S01]  /*1a060*/  LEA.HI.X.SX32 R13, R80, R61.reuse, 0x1, P1 ;  /* 0x0000003d500d7211 */ /* 0x080fe200008f0eff */
[----:B------:R0:W-:Y:S01]  /*1a070*/  STG.E.U16 desc[UR8][R4.64], R7 ;  /* 0x0000000704007986 */ /* 0x0001e2000c101508 */
[C---:B------:R-:W-:Y:S01]  /*1a080*/  LEA R6, P1, R88.reuse, R60, 0x1 ;  /* 0x0000003c58067211 */ /* 0x040fe200078208ff */
[C---:B------:R-:W-:Y:S02]  /*1a090*/  IMAD R80, R95.reuse, 0x2, R108 ;  /* 0x000000025f507824 */ /* 0x040fe400078e026c */
[----:B------:R-:W-:Y:S02]  /*1a0a0*/  STG.E.U16 desc[UR8][R62.64], R21 ;  /* 0x000000153e007986 */ /* 0x000fe4000c101508 */
[----:B------:R-:W-:Y:S02]  /*1a0b0*/  IMAD R118, R95, 0x2, R80 ;  /* 0x000000025f767824 */ /* 0x000fe400078e0250 */
[----:B------:R2:W-:Y:S01]  /*1a0c0*/  STG.E.U16 desc[UR8][R14.64], R3 ;  /* 0x000000030e007986 */ /* 0x0005e2000c101508 */
[----:B0-----:R-:W-:-:S03]  /*1a0d0*/  LEA.HI.X.SX32 R7, R88, R61, 0x1, P1 ;  /* 0x0000003d58077211 */ /* 0x001fc600008f0eff */
[----:B------:R0:W-:Y:S01]  /*1a0e0*/  STG.E.U16 desc[UR8][R12.64], R22 ;  /* 0x000000160c007986 */ /* 0x0001e2000c101508 */
[C---:B------:R-:W-:Y:S02]  /*1a0f0*/  LEA R4, P1, R110.reuse, R60, 0x1 ;  /* 0x0000003c6e047211 */ /* 0x040fe400078208ff */
[C---:B------:R-:W-:Y:S02]  /*1a100*/  LEA R88, R95.reuse, R118, 0x1 ;  /* 0x000000765f587211 */ /* 0x040fe400078e08ff */
[-C--:B------:R-:W-:Y:S02]  /*1a110*/  LEA.HI.X.SX32 R5, R110, R61.reuse, 0x1, P1 ;  /* 0x0000003d6e057211 */ /* 0x080fe400008f0eff */
[CC--:B------:R-:W-:Y:S01]  /*1a120*/  LEA R20, P1, R92.reuse, R60.reuse, 0x1 ;  /* 0x0000003c5c147211 */ /* 0x0c0fe200078208ff */
[----:B------:R-:W-:Y:S01]  /*1a130*/  IMAD R110, R95, 0x2, R88 ;  /* 0x000000025f6e7824 */ /* 0x000fe200078e0258 */
[----:B--2---:R-:W-:Y:S02]  /*1a140*/  PRMT R3, R23, 0x7632, R3 ;  /* 0x0000763217037816 */ /* 0x004fe40000000003 */
[----:B------:R-:W-:Y:S01]  /*1a150*/  LEA.HI.X.SX32 R21, R92, R61, 0x1, P1 ;  /* 0x0000003d5c157211 */ /* 0x000fe200008f0eff */
[----:B------:R-:W-:Y:S01]  /*1a160*/  IMAD R120, R95, 0x2, R110 ;  /* 0x000000025f787824 */ /* 0x000fe200078e026e */
[----:B------:R-:W-:-:S02]  /*1a170*/  LEA R14, P1, R96, R60, 0x1 ;  /* 0x0000003c600e7211 */ /* 0x000fc400078208ff */
[----:B0-----:R-:W-:Y:S02]  /*1a180*/  PRMT R13, R22, 0x7632, R13 ;  /* 0x00007632160d7816 */ /* 0x001fe4000000000d */
[C---:B------:R-:W-:Y:S02]  /*1a190*/  LEA R92, R95.reuse, R120, 0x1 ;  /* 0x000000785f5c7211 */ /* 0x040fe400078e08ff */
[----:B------:R-:W-:Y:S01]  /*1a1a0*/  LEA.HI.X.SX32 R15, R96, R61, 0x1, P1 ;  /* 0x0000003d600f7211 */ /* 0x000fe200008f0eff */
[----:B------:R0:W-:Y:S01]  /*1a1b0*/  STG.E.U16 desc[UR8][R6.64], R13 ;  /* 0x0000000d06007986 */ /* 0x0001e2000c101508 */
[----:B------:R-:W-:Y:S01]  /*1a1c0*/  LEA R12, P1, R112, R60, 0x1 ;  /* 0x0000003c700c7211 */ /* 0x000fe200078208ff */
[C---:B------:R-:W-:Y:S02]  /*1a1d0*/  IMAD R96, R95.reuse, 0x2, R92 ;  /* 0x000000025f607824 */ /* 0x040fe400078e025c */
[----:B------:R2:W-:Y:S02]  /*1a1e0*/  STG.E.U16 desc[UR8][R4.64], R23 ;  /* 0x0000001704007986 */ /* 0x0005e4000c101508 */
[----:B------:R-:W-:-:S02]  /*1a1f0*/  IMAD R122, R95, 0x2, R96 ;  /* 0x000000025f7a7824 */ /* 0x000fc400078e0260 */
[----:B------:R3:W-:Y:S01]  /*1a200*/  STG.E.U16 desc[UR8][R20.64], R3 ;  /* 0x0000000314007986 */ /* 0x0007e2000c101508 */
[----:B0-----:R-:W-:-:S03]  /*1a210*/  LEA.HI.X.SX32 R13, R112, R61, 0x1, P1 ;  /* 0x0000003d700d7211 */ /* 0x001fc600008f0eff */
[----:B------:R-:W-:Y:S01]  /*1a220*/  STG.E.U16 desc[UR8][R14.64], R28 ;  /* 0x0000001c0e007986 */ /* 0x000fe2000c101508 */
[C---:B------:R-:W-:Y:S02]  /*1a230*/  LEA R6, P1, R98.reuse, R60, 0x1 ;  /* 0x0000003c62067211 */ /* 0x040fe400078208ff */
[C---:B------:R-:W-:Y:S02]  /*1a240*/  LEA R112, R95.reuse, R122, 0x1 ;  /* 0x0000007a5f707211 */ /* 0x040fe400078e08ff */
[-C--:B------:R-:W-:Y:S02]  /*1a250*/  LEA.HI.X.SX32 R7, R98, R61.reuse, 0x1, P1 ;  /* 0x0000003d62077211 */ /* 0x080fe400008f0eff */
[----:B--2---:R-:W-:Y:S01]  /*1a260*/  PRMT R5, R28, 0x7632, R5 ;  /* 0x000076321c057816 */ /* 0x004fe20000000005 */
[----:B------:R-:W-:Y:S01]  /*1a270*/  IMAD R98, R95, 0x2, R112 ;  /* 0x000000025f627824 */ /* 0x000fe200078e0270 */
[C---:B------:R-:W-:Y:S02]  /*1a280*/  LEA R4, P1, R70.reuse, R60, 0x1 ;  /* 0x0000003c46047211 */ /* 0x040fe400078208ff */
[----:B---3--:R-:W-:Y:S01]  /*1a290*/  PRMT R3, R29, 0x7632, R3 ;  /* 0x000076321d037816 */ /* 0x008fe20000000003 */
[C---:B------:R-:W-:Y:S01]  /*1a2a0*/  IMAD R124, R95.reuse, 0x2, R98 ;  /* 0x000000025f7c7824 */ /* 0x040fe200078e0262 */
[----:B------:R0:W-:Y:S04]  /*1a2b0*/  STG.E.U16 desc[UR8][R12.64], R5 ;  /* 0x000000050c007986 */ /* 0x0001e8000c101508 */
[----:B------:R-:W-:Y:S01]  /*1a2c0*/  LEA R126, R95, R124, 0x1 ;  /* 0x0000007c5f7e7211 */ /* 0x000fe200078e08ff */
[----:B------:R2:W-:Y:S01]  /*1a2d0*/  STG.E.U16 desc[UR8][R6.64], R29 ;  /* 0x0000001d06007986 */ /* 0x0005e2000c101508 */
[----:B0-----:R-:W-:-:S02]  /*1a2e0*/  LEA.HI.X.SX32 R5, R70, R61, 0x1, P1 ;  /* 0x0000003d46057211 */ /* 0x001fc400008f0eff */
[-C--:B------:R-:W-:Y:S02]  /*1a2f0*/  LEA R20, P1, R104, R60.reuse, 0x1 ;  /* 0x0000003c68147211 */ /* 0x080fe400078208ff */
[-C--:B------:R-:W-:Y:S01]  /*1a300*/  LEA R12, P2, R114, R60.reuse, 0x1 ;  /* 0x0000003c720c7211 */ /* 0x080fe200078408ff */
[----:B------:R0:W-:Y:S01]  /*1a310*/  STG.E.U16 desc[UR8][R4.64], R3 ;  /* 0x0000000304007986 */ /* 0x0001e2000c101508 */
[-C--:B------:R-:W-:Y:S01]  /*1a320*/  LEA.HI.X.SX32 R21, R104, R61.reuse, 0x1, P1 ;  /* 0x0000003d68157211 */ /* 0x080fe200008f0eff */
[C---:B------:R-:W-:Y:S01]  /*1a330*/  IMAD R104, R95.reuse, 0x2, R126 ;  /* 0x000000025f687824 */ /* 0x040fe200078e027e */
[-C--:B------:R-:W-:Y:S02]  /*1a340*/  LEA.HI.X.SX32 R13, R114, R61.reuse, 0x1, P2 ;  /* 0x0000003d720d7211 */ /* 0x080fe400010f0eff */
[----:B------:R-:W-:Y:S01]  /*1a350*/  LEA R14, P1, R84, R60, 0x1 ;  /* 0x0000003c540e7211 */ /* 0x000fe200078208ff */
[----:B------:R-:W-:Y:S01]  /*1a360*/  IMAD R128, R95, 0x2, R104 ;  /* 0x000000025f807824 */ /* 0x000fe200078e0268 */
[----:B--2---:R-:W-:Y:S01]  /*1a370*/  PRMT R7, R30, 0x7632, R7 ;  /* 0x000076321e077816 */ /* 0x004fe20000000007 */
[----:B------:R-:W-:Y:S01]  /*1a380*/  STG.E.U16 desc[UR8][R20.64], R30 ;  /* 0x0000001e14007986 */ /* 0x000fe2000c101508 */
[----:B------:R-:W-:-:S02]  /*1a390*/  LEA.HI.X.SX32 R15, R84, R61, 0x1, P1 ;  /* 0x0000003d540f7211 */ /* 0x000fc400008f0eff */
[----:B------:R-:W-:Y:S02]  /*1a3a0*/  LEA R130, R95, R128, 0x1 ;  /* 0x000000805f827211 */ /* 0x000fe400078e08ff */
[-C--:B------:R-:W-:Y:S01]  /*1a3b0*/  LEA R6, P1, R78, R60.reuse, 0x1 ;  /* 0x0000003c4e067211 */ /* 0x080fe200078208ff */
[----:B------:R2:W-:Y:S01]  /*1a3c0*/  STG.E.U16 desc[UR8][R14.64], R7 ;  /* 0x000000070e007986 */ /* 0x0005e2000c101508 */
[----:B0-----:R-:W-:Y:S01]  /*1a3d0*/  PRMT R3, R31, 0x7632, R3 ;  /* 0x000076321f037816 */ /* 0x001fe20000000003 */
[----:B------:R-:W-:Y:S01]  /*1a3e0*/  IMAD R132, R95, 0x2, R130 ;  /* 0x000000025f847824 */ /* 0x000fe200078e0282 */
[----:B------:R-:W-:-:S03]  /*1a3f0*/  LEA R62, P2, R68, R60, 0x1 ;  /* 0x0000003c443e7211 */ /* 0x000fc600078408ff */
[----:B------:R-:W-:Y:S01]  /*1a400*/  IMAD R134, R95, 0x2, R132 ;  /* 0x000000025f867824 */ /* 0x000fe200078e0284 */
[----:B------:R-:W-:-:S04]  /*1a410*/  LEA.HI.X.SX32 R63, R68, R61, 0x1, P2 ;  /* 0x0000003d443f7211 */ /* 0x000fc800010f0eff */
[C---:B------:R-:W-:Y:S02]  /*1a420*/  LEA R114, R95.reuse, R134, 0x1 ;  /* 0x000000865f727211 */ /* 0x040fe400078e08ff */
[-C--:B--2---:R-:W-:Y:S02]  /*1a430*/  LEA.HI.X.SX32 R7, R78, R61.reuse, 0x1, P1 ;  /* 0x0000003d4e077211 */ /* 0x084fe400008f0eff */
[-C--:B------:R-:W-:Y:S01]  /*1a440*/  LEA R4, P1, R86, R60.reuse, 0x1 ;  /* 0x0000003c56047211 */ /* 0x080fe200078208ff */
[C---:B------:R-:W-:Y:S01]  /*1a450*/  IMAD R136, R95.reuse, 0x2, R114 ;  /* 0x000000025f887824 */ /* 0x040fe200078e0272 */
[-C--:B------:R-:W-:Y:S01]  /*1a460*/  LEA R14, P2, R82, R60.reuse, 0x1 ;  /* 0x0000003c520e7211 */ /* 0x080fe200078408ff */
[----:B------:R0:W-:Y:S01]  /*1a470*/  STG.E.U16 desc[UR8][R6.64], R31 ;  /* 0x0000001f06007986 */ /* 0x0001e2000c101508 */
[-C--:B------:R-:W-:Y:S01]  /*1a480*/  LEA.HI.X.SX32 R5, R86, R61.reuse, 0x1, P1 ;  /* 0x0000003d56057211 */ /* 0x080fe200008f0eff */
[----:B------:R-:W-:Y:S01]  /*1a490*/  IMAD R138, R95, 0x2, R136 ;  /* 0x000000025f8a7824 */ /* 0x000fe200078e0288 */
[----:B------:R-:W-:Y:S01]  /*1a4a0*/  LEA R20, P1, R106, R60, 0x1 ;  /* 0x0000003c6a147211 */ /* 0x000fe200078208ff */
[----:B------:R2:W-:Y:S01]  /*1a4b0*/  STG.E.U16 desc[UR8][R12.64], R3 ;  /* 0x000000030c007986 */ /* 0x0005e2000c101508 */
[----:B------:R-:W-:-:S02]  /*1a4c0*/  LEA.HI.X.SX32 R15, R82, R61, 0x1, P2 ;  /* 0x0000003d520f7211 */ /* 0x000fc400010f0eff */
[C---:B------:R-:W-:Y:S01]  /*1a4d0*/  LEA R140, R95.reuse, R138, 0x1 ;  /* 0x0000008a5f8c7211 */ /* 0x040fe200078e08ff */
[----:B------:R3:W-:Y:S01]  /*1a4e0*/  STG.E.U16 desc[UR8][R4.64], R40 ;  /* 0x0000002804007986 */ /* 0x0007e2000c101508 */
[-C--:B------:R-:W-:Y:S02]  /*1a4f0*/  LEA.HI.X.SX32 R21, R106, R61.reuse, 0x1, P1 ;  /* 0x0000003d6a157211 */ /* 0x080fe400008f0eff */
[-C--:B------:R-:W-:Y:S01]  /*1a500*/  LEA R28, P2, R100, R60.reuse, 0x1 ;  /* 0x0000003c641c7211 */ /* 0x080fe200078408ff */
[C---:B0-----:R-:W-:Y:S01]  /*1a510*/  IMAD R6, R95.reuse, 0x2, R140 ;  /* 0x000000025f067824 */ /* 0x041fe200078e028c */
[----:B------:R-:W-:Y:S02]  /*1a520*/  PRMT R7, R40, 0x7632, R7 ;  /* 0x0000763228077816 */ /* 0x000fe40000000007 */
[----:B------:R-:W-:Y:S01]  /*1a530*/  LEA.HI.X.SX32 R29, R100, R61, 0x1, P2 ;  /* 0x0000003d641d7211 */ /* 0x000fe200010f0eff */
[----:B------:R-:W-:Y:S01]  /*1a540*/  IMAD R142, R95, 0x2, R6 ;  /* 0x000000025f8e7824 */ /* 0x000fe200078e0206 */
[----:B--2---:R-:W-:Y:S01]  /*1a550*/  PRMT R3, R41, 0x7632, R3 ;  /* 0x0000763229037816 */ /* 0x004fe20000000003 */
[----:B------:R0:W-:Y:S01]  /*1a560*/  STG.E.U16 desc[UR8][R20.64], R7 ;  /* 0x0000000714007986 */ /* 0x0001e2000c101508 */
[----:B------:R-:W-:-:S02]  /*1a570*/  LEA R12, P1, R74, R60, 0x1 ;  /* 0x0000003c4a0c7211 */ /* 0x000fc400078208ff */
[C---:B------:R-:W-:Y:S01]  /*1a580*/  LEA R144, R95.reuse, R142, 0x1 ;  /* 0x0000008e5f907211 */ /* 0x040fe200078e08ff */
[----:B------:R2:W-:Y:S01]  /*1a590*/  STG.E.U16 desc[UR8][R62.64], R41 ;  /* 0x000000293e007986 */ /* 0x0005e2000c101508 */
[-C--:B---3--:R-:W-:Y:S02]  /*1a5a0*/  LEA R40, P2, R72, R60.reuse, 0x1 ;  /* 0x0000003c48287211 */ /* 0x088fe400078408ff */
[----:B------:R-:W-:Y:S01]  /*1a5b0*/  LEA.HI.X.SX32 R13, R74, R61, 0x1, P1 ;  /* 0x0000003d4a0d7211 */ /* 0x000fe200008f0eff */
[----:B------:R-:W-:Y:S01]  /*1a5c0*/  IMAD R4, R95, 0x2, R144 ;  /* 0x000000025f047824 */ /* 0x000fe200078e0290 */
[----:B------:R-:W-:-:S03]  /*1a5d0*/  LEA R22, P1, R116, R60, 0x1 ;  /* 0x0000003c74167211 */ /* 0x000fc600078208ff */
[C---:B------:R-:W-:Y:S01]  /*1a5e0*/  IMAD R146, R95.reuse, 0x2, R4 ;  /* 0x000000025f927824 */ /* 0x040fe200078e0204 */
[----:B0-----:R-:W-:Y:S01]  /*1a5f0*/  LEA R20, P3, R102, R60, 0x1 ;  /* 0x0000003c66147211 */ /* 0x001fe200078608ff */
[----:B------:R0:W-:Y:S01]  /*1a600*/  STG.E.U16 desc[UR8][R12.64], R3 ;  /* 0x000000030c007986 */ /* 0x0001e2000c101508 */
[-C--:B------:R-:W-:Y:S02]  /*1a610*/  LEA.HI.X.SX32 R23, R116, R61.reuse, 0x1, P1 ;  /* 0x0000003d74177211 */ /* 0x080fe400008f0eff */
[C---:B------:R-:W-:Y:S01]  /*1a620*/  LEA R148, R95.reuse, R146, 0x1 ;  /* 0x000000925f947211 */ /* 0x040fe200078e08ff */
[----:B------:R3:W-:Y:S01]  /*1a630*/  STG.E.U16 desc[UR8][R14.64], R42 ;  /* 0x0000002a0e007986 */ /* 0x0007e2000c101508 */
[-C--:B------:R-:W-:Y:S02]  /*1a640*/  LEA.HI.X.SX32 R21, R102, R61.reuse, 0x1, P3 ;  /* 0x0000003d66157211 */ /* 0x080fe400018f0eff */
[----:B--2---:R-:W-:Y:S01]  /*1a650*/  LEA R62, P3, R66, R60, 0x1 ;  /* 0x0000003c423e7211 */ /* 0x004fe200078608ff */
[----:B------:R-:W-:Y:S01]  /*1a660*/  IMAD R150, R95, 0x2, R148 ;  /* 0x000000025f967824 */ /* 0x000fe200078e0294 */
[----:B------:R-:W-:-:S02]  /*1a670*/  LEA.HI.X.SX32 R41, R72, R61, 0x1, P2 ;  /* 0x0000003d48297211 */ /* 0x000fc400010f0eff */
[-C--:B------:R-:W-:Y:S01]  /*1a680*/  LEA.HI.X.SX32 R63, R66, R61.reuse, 0x1, P3 ;  /* 0x0000003d423f7211 */ /* 0x080fe200018f0eff */
[C---:B------:R-:W-:Y:S01]  /*1a690*/  IMAD R152, R95.reuse, 0x2, R150 ;  /* 0x000000025f987824 */ /* 0x040fe200078e0296 */
[-C--:B------:R-:W-:Y:S02]  /*1a6a0*/  LEA R66, P2, R108, R60.reuse, 0x1 ;  /* 0x0000003c6c427211 */ /* 0x080fe400078408ff */
[----:B------:R-:W-:Y:S02]  /*1a6b0*/  LEA R68, P3, R80, R60, 0x1 ;  /* 0x0000003c50447211 */ /* 0x000fe400078608ff */
[C---:B------:R-:W-:Y:S02]  /*1a6c0*/  LEA R154, R95.reuse, R152, 0x1 ;  /* 0x000000985f9a7211 */ /* 0x040fe400078e08ff */
[-C--:B------:R-:W-:Y:S02]  /*1a6d0*/  LEA.HI.X.SX32 R67, R108, R61.reuse, 0x1, P2 ;  /* 0x0000003d6c437211 */ /* 0x080fe400010f0eff */
[----:B------:R-:W-:Y:S01]  /*1a6e0*/  LEA.HI.X.SX32 R69, R80, R61, 0x1, P3 ;  /* 0x0000003d50457211 */ /* 0x000fe200018f0eff */
[----:B------:R-:W-:Y:S01]  /*1a6f0*/  IMAD R156, R95, 0x2, R154 ;  /* 0x000000025f9c7824 */ /* 0x000fe200078e029a */
[----:B------:R-:W-:-:S02]  /*1a700*/  LEA R72, P2, R88, R60, 0x1 ;  /* 0x0000003c58487211 */ /* 0x000fc400078408ff */
[----:B------:R-:W-:Y:S01]  /*1a710*/  LEA R74, P3, R110, R60, 0x1 ;  /* 0x0000003c6e4a7211 */ /* 0x000fe200078608ff */
[C---:B------:R-:W-:Y:S01]  /*1a720*/  IMAD R158, R95.reuse, 0x2, R156 ;  /* 0x000000025f9e7824 */ /* 0x040fe200078e029c */
[-C--:B------:R-:W-:Y:S02]  /*1a730*/  LEA.HI.X.SX32 R73, R88, R61.reuse, 0x1, P2 ;  /* 0x0000003d58497211 */ /* 0x080fe400010f0eff */
[-C--:B------:R-:W-:Y:S02]  /*1a740*/  LEA.HI.X.SX32 R75, R110, R61.reuse, 0x1, P3 ;  /* 0x0000003d6e4b7211 */ /* 0x080fe400018f0eff */
[C---:B------:R-:W-:Y:S02]  /*1a750*/  LEA R160, R95.reuse, R158, 0x1 ;  /* 0x0000009e5fa07211 */ /* 0x040fe400078e08ff */
[-C--:B------:R-:W-:Y:S02]  /*1a760*/  LEA R78, P2, R92, R60.reuse, 0x1 ;  /* 0x0000003c5c4e7211 */ /* 0x080fe400078408ff */
[----:B------:R-:W-:Y:S01]  /*1a770*/  LEA R80, P3, R96, R60, 0x1 ;  /* 0x0000003c60507211 */ /* 0x000fe200078608ff */
        /* <DEDUP_REMOVED lines=11> */
[-C--:B------:R-:W-:Y:S01]  /*1a830*/  LEA R96, P3, R104, R60.reuse, 0x1 ;  /* 0x0000003c68607211 */ /* 0x080fe200078608ff */
[C---:B------:R-:W-:Y:S01]  /*1a840*/  IMAD R170, R95.reuse, 0x2, R168 ;  /* 0x000000025faa7824 */ /* 0x040fe200078e02a8 */
[----:B------:R-:W-:Y:S02]  /*1a850*/  LEA R30, P1, R64, R60, 0x1 ;  /* 0x0000003c401e7211 */ /* 0x000fe400078208ff */
[-C--:B------:R-:W-:Y:S02]  /*1a860*/  LEA.HI.X.SX32 R93, R126, R61.reuse, 0x1, P2 ;  /* 0x0000003d7e5d7211 */ /* 0x080fe400010f0eff */
[C---:B------:R-:W-:Y:S02]  /*1a870*/  LEA R172, R95.reuse, R170, 0x1 ;  /* 0x000000aa5fac7211 */ /* 0x040fe400078e08ff */
[----:B------:R-:W-:Y:S02]  /*1a880*/  LEA.HI.X.SX32 R97, R104, R61, 0x1, P3 ;  /* 0x0000003d68617211 */ /* 0x000fe400018f0eff */
[-C--:B------:R-:W-:Y:S01]  /*1a890*/  LEA R100, P2, R130, R60.reuse, 0x1 ;  /* 0x0000003c82647211 */ /* 0x080fe200078408ff */
[----:B------:R-:W-:Y:S01]  /*1a8a0*/  IMAD R174, R95, 0x2, R172 ;  /* 0x000000025fae7824 */ /* 0x000fe200078e02ac */
[----:B------:R-:W-:-:S02]  /*1a8b0*/  LEA R102, P3, R132, R60, 0x1 ;  /* 0x0000003c84667211 */ /* 0x000fc400078608ff */
[-C--:B------:R-:W-:Y:S01]  /*1a8c0*/  LEA.HI.X.SX32 R31, R64, R61.reuse, 0x1, P1 ;  /* 0x0000003d401f7211 */ /* 0x080fe200008f0eff */
        /* <DEDUP_REMOVED lines=9> */
[----:B------:R-:W-:Y:S01]  /*1a960*/  IMAD R182, R95, 0x2, R180 ;  /* 0x000000025fb67824 */ /* 0x000fe200078e02b4 */
[-C--:B------:R-:W-:Y:S02]  /*1a970*/  LEA R70, P1, R118, R60.reuse, 0x1 ;  /* 0x0000003c76467211 */ /* 0x080fe400078208ff */
[-C--:B------:R-:W-:Y:S02]  /*1a980*/  LEA.HI.X.SX32 R107, R114, R61.reuse, 0x1, P2 ;  /* 0x0000003d726b7211 */ /* 0x080fe400010f0eff */
[-C--:B------:R-:W-:Y:S02]  /*1a990*/  LEA.HI.X.SX32 R109, R136, R61.reuse, 0x1, P3 ;  /* 0x0000003d886d7211 */ /* 0x080fe400018f0eff */
[----:B------:R-:W-:Y:S02]  /*1a9a0*/  LEA R114, P3, R6, R60, 0x1 ;  /* 0x0000003c06727211 */ /* 0x000fe400078608ff */
[----:B------:R-:W-:-:S02]  /*1a9b0*/  LEA.HI.X.SX32 R71, R118, R61, 0x1, P1 ;  /* 0x0000003d76477211 */ /* 0x000fc400008f0eff */
        /* <DEDUP_REMOVED lines=9> */
[-C--:B------:R-:W-:Y:S02]  /*1aa50*/  LEA.HI.X.SX32 R83, R122, R61.reuse, 0x1, P1 ;  /* 0x0000003d7a537211 */ /* 0x080fe400008f0eff */
[C---:B------:R-:W-:Y:S02]  /*1aa60*/  LEA R88, P1, R124.reuse, R60, 0x1 ;  /* 0x0000003c7c587211 */ /* 0x040fe400078208ff */
        /* <DEDUP_REMOVED lines=16> */
[-C--:B------:R-:W-:Y:S02]  /*1ab70*/  LEA R116, P1, R142, R60.reuse, 0x1 ;  /* 0x0000003c8e747211 */ /* 0x080fe400078208ff */
[-C--:B------:R-:W-:Y:S02]  /*1ab80*/  LEA.HI.X.SX32 R119, R144, R61.reuse, 0x1, P2 ;  /* 0x0000003d90777211 */ /* 0x080fe400010f0eff */
[----:B------:R-:W-:Y:S02]  /*1ab90*/  LEA R124, P2, R148, R60, 0x1 ;  /* 0x0000003c947c7211 */ /* 0x000fe400078408ff */
[----:B------:R-:W-:Y:S02]  /*1aba0*/  LEA R198, R95, R196, 0x1 ;  /* 0x000000c45fc67211 */ /* 0x000fe400078e08ff */
[----:B------:R-:W-:-:S02]  /*1abb0*/  LEA.HI.X.SX32 R117, R142, R61, 0x1, P1 ;  /* 0x0000003d8e757211 */ /* 0x000fc400008f0eff */
[-C--:B------:R-:W-:Y:S01]  /*1abc0*/  LEA R122, P1, R146, R60.reuse, 0x1 ;  /* 0x0000003c927a7211 */ /* 0x080fe200078208ff */
[C---:B------:R-:W-:Y:S01]  /*1abd0*/  IMAD R200, R95.reuse, 0x2, R198 ;  /* 0x000000025fc87824 */ /* 0x040fe200078e02c6 */
[-C--:B------:R-:W-:Y:S02]  /*1abe0*/  LEA.HI.X.SX32 R125, R148, R61.reuse, 0x1, P2 ;  /* 0x0000003d947d7211 */ /* 0x080fe400010f0eff */
[-C--:B------:R-:W-:Y:S01]  /*1abf0*/  LEA R130, P2, R154, R60.reuse, 0x1 ;  /* 0x0000003c9a827211 */ /* 0x080fe200078408ff */
[----:B------:R-:W-:Y:S01]  /*1ac00*/  IMAD R202, R95, 0x2, R200 ;  /* 0x000000025fca7824 */ /* 0x000fe200078e02c8 */
[-C--:B------:R-:W-:Y:S02]  /*1ac10*/  LEA.HI.X.SX32 R123, R146, R61.reuse, 0x1, P1 ;  /* 0x0000003d927b7211 */ /* 0x080fe400008f0eff */
[----:B------:R-:W-:Y:S02]  /*1ac20*/  LEA R128, P1, R152, R60, 0x1 ;  /* 0x0000003c98807211 */ /* 0x000fe400078208ff */
[----:B------:R-:W-:-:S02]  /*1ac30*/  LEA.HI.X.SX32 R131, R154, R61, 0x1, P2 ;  /* 0x0000003d9a837211 */ /* 0x000fc400010f0eff */
[-C--:B------:R-:W-:Y:S02]  /*1ac40*/  LEA R136, P2, R160, R60.reuse, 0x1 ;  /* 0x0000003ca0887211 */ /* 0x080fe400078408ff */
[-C--:B------:R-:W-:Y:S02]  /*1ac50*/  LEA.HI.X.SX32 R129, R152, R61.reuse, 0x1, P1 ;  /* 0x0000003d98817211 */ /* 0x080fe400008f0eff */
[-C--:B------:R-:W-:Y:S02]  /*1ac60*/  LEA R134, P1, R158, R60.reuse, 0x1 ;  /* 0x0000003c9e867211 */ /* 0x080fe400078208ff */
[----:B------:R-:W-:Y:S02]  /*1ac70*/  LEA.HI.X.SX32 R137, R160, R61, 0x1, P2 ;  /* 0x0000003da0897211 */ /* 0x000fe400010f0eff */
[----:B------:R-:W-:Y:S02]  /*1ac80*/  LEA R142, P2, R166, R60, 0x1 ;  /* 0x0000003ca68e7211 */ /* 0x000fe400078408ff */
[----:B------:R-:W-:-:S02]  /*1ac90*/  LEA R204, R95, R202, 0x1 ;  /* 0x000000ca5fcc7211 */ /* 0x000fc400078e08ff */
[-C--:B------:R-:W-:Y:S02]  /*1aca0*/  LEA.HI.X.SX32 R135, R158, R61.reuse, 0x1, P1 ;  /* 0x0000003d9e877211 */ /* 0x080fe400008f0eff */
[-C--:B------:R-:W-:Y:S01]  /*1acb0*/  LEA R140, P1, R164, R60.reuse, 0x1 ;  /* 0x0000003ca48c7211 */ /* 0x080fe200078208ff */
[C---:B------:R-:W-:Y:S01]  /*1acc0*/  IMAD R206, R95.reuse, 0x2, R204 ;  /* 0x000000025fce7824 */ /* 0x040fe200078e02cc */
[-C--:B------:R-:W-:Y:S02]  /*1acd0*/  LEA.HI.X.SX32 R143, R166, R61.reuse, 0x1, P2 ;  /* 0x0000003da68f7211 */ /* 0x080fe400010f0eff */
[-C--:B------:R-:W-:Y:S01]  /*1ace0*/  LEA R148, P2, R172, R60.reuse, 0x1 ;  /* 0x0000003cac947211 */ /* 0x080fe200078408ff */
[----:B------:R-:W-:Y:S01]  /*1acf0*/  IMAD R208, R95, 0x2, R206 ;  /* 0x000000025fd07824 */ /* 0x000fe200078e02ce */
[----:B------:R-:W-:Y:S02]  /*1ad00*/  LEA R126, P3, R150, R60, 0x1 ;  /* 0x0000003c967e7211 */ /* 0x000fe400078608ff */
[----:B------:R-:W-:-:S02]  /*1ad10*/  LEA.HI.X.SX32 R141, R164, R61, 0x1, P1 ;  /* 0x0000003da48d7211 */ /* 0x000fc400008f0eff */
[-C--:B------:R-:W-:Y:S02]  /*1ad20*/  LEA R146, P1, R170, R60.reuse, 0x1 ;  /* 0x0000003caa927211 */ /* 0x080fe400078208ff */
[-C--:B------:R-:W-:Y:S02]  /*1ad30*/  LEA.HI.X.SX32 R149, R172, R61.reuse, 0x1, P2 ;  /* 0x0000003dac957211 */ /* 0x080fe400010f0eff */
[-C--:B------:R-:W-:Y:S02]  /*1ad40*/  LEA.HI.X.SX32 R127, R150, R61.reuse, 0x1, P3 ;  /* 0x0000003d967f7211 */ /* 0x080fe400018f0eff */
[-C--:B------:R-:W-:Y:S02]  /*1ad50*/  LEA R154, P2, R178, R60.reuse, 0x1 ;  /* 0x0000003cb29a7211 */ /* 0x080fe400078408ff */
[----:B------:R-:W-:Y:S02]  /*1ad60*/  LEA R132, P3, R156, R60, 0x1 ;  /* 0x0000003c9c847211 */ /* 0x000fe400078608ff */
[----:B------:R-:W-:-:S02]  /*1ad70*/  LEA.HI.X.SX32 R147, R170, R61, 0x1, P1 ;  /* 0x0000003daa937211 */ /* 0x000fc400008f0eff */
[-C--:B------:R-:W-:Y:S02]  /*1ad80*/  LEA R152, P1, R176, R60.reuse, 0x1 ;  /* 0x0000003cb0987211 */ /* 0x080fe400078208ff */
[-C--:B------:R-:W-:Y:S02]  /*1ad90*/  LEA.HI.X.SX32 R155, R178, R61.reuse, 0x1, P2 ;  /* 0x0000003db29b7211 */ /* 0x080fe400010f0eff */
[----:B------:R-:W-:Y:S02]  /*1ada0*/  LEA.HI.X.SX32 R133, R156, R61, 0x1, P3 ;  /* 0x0000003d9c857211 */ /* 0x000fe400018f0eff */
[----:B------:R-:W-:Y:S02]  /*1adb0*/  LEA R160, P2, R6, R60, 0x1 ;  /* 0x0000003c06a07211 */ /* 0x000fe400078408ff */
[----:B------:R-:W-:Y:S02]  /*1adc0*/  LEA R210, R95, R208, 0x1 ;  /* 0x000000d05fd27211 */ /* 0x000fe400078e08ff */
[----:B------:R-:W-:-:S02]  /*1add0*/  LEA R138, P3, R162, R60, 0x1 ;  /* 0x0000003ca28a7211 */ /* 0x000fc400078608ff */
[-C--:B------:R-:W-:Y:S02]  /*1ade0*/  LEA.HI.X.SX32 R153, R176, R61.reuse, 0x1, P1 ;  /* 0x0000003db0997211 */ /* 0x080fe400008f0eff */
[-C--:B------:R-:W-:Y:S02]  /*1adf0*/  LEA R158, P1, R182, R60.reuse, 0x1 ;  /* 0x0000003cb69e7211 */ /* 0x080fe400078208ff */
[-C--:B------:R-:W-:Y:S01]  /*1ae00*/  LEA.HI.X.SX32 R161, R6, R61.reuse, 0x1, P2 ;  /* 0x0000003d06a17211 */ /* 0x080fe200010f0eff */
[C---:B------:R-:W-:Y:S01]  /*1ae10*/  IMAD R6, R95.reuse, 0x2, R210 ;  /* 0x000000025f067824 */ /* 0x040fe200078e02d2 */
[-C--:B------:R-:W-:Y:S02]  /*1ae20*/  LEA.HI.X.SX32 R139, R162, R61.reuse, 0x1, P3 ;  /* 0x0000003da28b7211 */ /* 0x080fe400018f0eff */
[----:B------:R-:W-:Y:S01]  /*1ae30*/  LEA R144, P3, R168, R60, 0x1 ;  /* 0x0000003ca8907211 */ /* 0x000fe200078608ff */
[----:B------:R-:W-:Y:S01]  /*1ae40*/  IMAD R212, R95, 0x2, R6 ;  /* 0x000000025fd47824 */ /* 0x000fe200078e0206 */
[----:B------:R-:W-:-:S02]  /*1ae50*/  LEA.HI.X.SX32 R159, R182, R61, 0x1, P1 ;  /* 0x0000003db69f7211 */ /* 0x000fc400008f0eff */
[-C--:B------:R-:W-:Y:S02]  /*1ae60*/  LEA R164, P1, R4, R60.reuse, 0x1 ;  /* 0x0000003c04a47211 */ /* 0x080fe400078208ff */
[-C--:B------:R-:W-:Y:S02]  /*1ae70*/  LEA.HI.X.SX32 R145, R168, R61.reuse, 0x1, P3 ;  /* 0x0000003da8917211 */ /* 0x080fe400018f0eff */
[----:B------:R-:W-:Y:S02]  /*1ae80*/  LEA R150, P3, R174, R60, 0x1 ;  /* 0x0000003cae967211 */ /* 0x000fe400078608ff */
[-C--:B------:R-:W-:Y:S02]  /*1ae90*/  LEA.HI.X.SX32 R165, R4, R61.reuse, 0x1, P1 ;  /* 0x0000003d04a57211 */ /* 0x080fe400008f0eff */
[----:B------:R-:W-:Y:S02]  /*1aea0*/  LEA R4, R95, R212, 0x1 ;  /* 0x000000d45f047211 */ /* 0x000fe400078e08ff */
[----:B------:R-:W-:-:S02]  /*1aeb0*/  LEA.HI.X.SX32 R151, R174, R61, 0x1, P3 ;  /* 0x0000003dae977211 */ /* 0x000fc400018f0eff */
[-C--:B------:R-:W-:Y:S01]  /*1aec0*/  LEA R156, P3, R180, R60.reuse, 0x1 ;  /* 0x0000003cb49c7211 */ /* 0x080fe200078608ff */
[C---:B------:R-:W-:Y:S01]  /*1aed0*/  IMAD R214, R95.reuse, 0x2, R4 ;  /* 0x000000025fd67824 */ /* 0x040fe200078e0204 */
[-C--:B------:R-:W-:Y:S02]  /*1aee0*/  LEA R166, P2, R186, R60.reuse, 0x1 ;  /* 0x0000003cbaa67211 */ /* 0x080fe400078408ff */
[-C--:B------:R-:W-:Y:S01]  /*1aef0*/  LEA.HI.X.SX32 R157, R180, R61.reuse, 0x1, P3 ;  /* 0x0000003db49d7211 */ /* 0x080fe200018f0eff */
[----:B------:R-:W-:Y:S01]  /*1af00*/  IMAD R216, R95, 0x2, R214 ;  /* 0x000000025fd87824 */ /* 0x000fe200078e02d6 */
[----:B------:R-:W-:Y:S02]  /*1af10*/  LEA R162, P3, R184, R60, 0x1 ;  /* 0x0000003cb8a27211 */ /* 0x000fe400078608ff */
[-C--:B------:R-:W-:Y:S02]  /*1af20*/  LEA.HI.X.SX32 R167, R186, R61.reuse, 0x1, P2 ;  /* 0x0000003dbaa77211 */ /* 0x080fe400010f0eff */
[----:B------:R-:W-:-:S02]  /*1af30*/  LEA.HI.X.SX32 R163, R184, R61, 0x1, P3 ;  /* 0x0000003db8a37211 */ /* 0x000fc400018f0eff */
[C---:B------:R-:W-:Y:S02]  /*1af40*/  LEA R168, P3, R188.reuse, R60, 0x1 ;  /* 0x0000003cbca87211 */ /* 0x040fe400078608ff */
[C---:B------:R-:W-:Y:S02]  /*1af50*/  LEA R218, R95.reuse, R216, 0x1 ;  /* 0x000000d85fda7211 */ /* 0x040fe400078e08ff */
[-C--:B------:R-:W-:Y:S02]  /*1af60*/  LEA.HI.X.SX32 R169, R188, R61.reuse, 0x1, P3 ;  /* 0x0000003dbca97211 */ /* 0x080fe400018f0eff */
[-C--:B------:R-:W-:Y:S01]  /*1af70*/  LEA R174, P3, R194, R60.reuse, 0x1 ;  /* 0x0000003cc2ae7211 */ /* 0x080fe200078608ff */
[C---:B------:R-:W-:Y:S01]  /*1af80*/  IMAD R220, R95.reuse, 0x2, R218 ;  /* 0x000000025fdc7824 */ /* 0x040fe200078e02da */
[-C--:B------:R-:W-:Y:S02]  /*1af90*/  LEA R172, P2, R192, R60.reuse, 0x1 ;  /* 0x0000003cc0ac7211 */ /* 0x080fe400078408ff */
[----:B------:R-:W-:Y:S01]  /*1afa0*/  LEA.HI.X.SX32 R175, R194, R61, 0x1, P3 ;  /* 0x0000003dc2af7211 */ /* 0x000fe200018f0eff */
[----:B------:R-:W-:Y:S01]  /*1afb0*/  IMAD R222, R95, 0x2, R220 ;  /* 0x000000025fde7824 */ /* 0x000fe200078e02dc */
[----:B------:R-:W-:-:S02]  /*1afc0*/  LEA R180, P3, R200, R60, 0x1 ;  /* 0x0000003cc8b47211 */ /* 0x000fc400078608ff */
[-C--:B------:R-:W-:Y:S02]  /*1afd0*/  LEA.HI.X.SX32 R173, R192, R61.reuse, 0x1, P2 ;  /* 0x0000003dc0ad7211 */ /* 0x080fe400010f0eff */
[-C--:B------:R-:W-:Y:S02]  /*1afe0*/  LEA.HI.X.SX32 R181, R200, R61.reuse, 0x1, P3 ;  /* 0x0000003dc8b57211 */ /* 0x080fe400018f0eff */
[-C--:B------:R-:W-:Y:S02]  /*1aff0*/  LEA R178, P2, R198, R60.reuse, 0x1 ;  /* 0x0000003cc6b27211 */ /* 0x080fe400078408ff */
[----:B------:R-:W-:Y:S02]  /*1b000*/  LEA R186, P3, R206, R60, 0x1 ;  /* 0x0000003cceba7211 */ /* 0x000fe400078608ff */
[----:B------:R-:W-:Y:S02]  /*1b010*/  LEA R224, R95, R222, 0x1 ;  /* 0x000000de5fe07211 */ /* 0x000fe400078e08ff */
[----:B------:R-:W-:-:S02]  /*1b020*/  LEA.HI.X.SX32 R179, R198, R61, 0x1, P2 ;  /* 0x0000003dc6b37211 */ /* 0x000fc400010f0eff */
[-C--:B------:R-:W-:Y:S01]  /*1b030*/  LEA.HI.X.SX32 R187, R206, R61.reuse, 0x1, P3 ;  /* 0x0000003dcebb7211 */ /* 0x080fe200018f0eff */
[----:B------:R-:W-:Y:S01]  /*1b040*/  IMAD R226, R95, 0x2, R224 ;  /* 0x000000025fe27824 */ /* 0x000fe200078e02e0 */
[-C--:B------:R-:W-:Y:S02]  /*1b050*/  LEA R170, P1, R190, R60.reuse, 0x1 ;  /* 0x0000003cbeaa7211 */ /* 0x080fe400078208ff */
[-C--:B------:R-:W-:Y:S02]  /*1b060*/  LEA R184, P2, R204, R60.reuse, 0x1 ;  /* 0x0000003cccb87211 */ /* 0x080fe400078408ff */
[----:B------:R-:W-:Y:S02]  /*1b070*/  LEA R192, P3, R6, R60, 0x1 ;  /* 0x0000003c06c07211 */ /* 0x000fe400078608ff */
[-C--:B------:R-:W-:Y:S02]  /*1b080*/  LEA.HI.X.SX32 R171, R190, R61.reuse, 0x1, P1 ;  /* 0x0000003dbeab7211 */ /* 0x080fe400008f0eff */
[----:B------:R-:W-:-:S02]  /*1b090*/  LEA.HI.X.SX32 R185, R204, R61, 0x1, P2 ;  /* 0x0000003dccb97211 */ /* 0x000fc400010f0eff */
[-C--:B------:R-:W-:Y:S01]  /*1b0a0*/  LEA.HI.X.SX32 R193, R6, R61.reuse, 0x1, P3 ;  /* 0x0000003d06c17211 */ /* 0x080fe200018f0eff */
[----:B------:R-:W-:Y:S01]  /*1b0b0*/  IMAD R6, R95, 0x2, R226 ;  /* 0x000000025f067824 */ /* 0x000fe200078e02e2 */
[-C--:B------:R-:W-:Y:S02]  /*1b0c0*/  LEA R176, P1, R196, R60.reuse, 0x1 ;  /* 0x0000003cc4b07211 */ /* 0x080fe400078208ff */
[-C--:B------:R-:W-:Y:S02]  /*1b0d0*/  LEA R190, P2, R210, R60.reuse, 0x1 ;  /* 0x0000003cd2be7211 */ /* 0x080fe400078408ff */
[-C--:B------:R-:W-:Y:S02]  /*1b0e0*/  LEA.HI.X.SX32 R177, R196, R61.reuse, 0x1, P1 ;  /* 0x0000003dc4b17211 */ /* 0x080fe400008f0eff */
[----:B------:R-:W-:Y:S02]  /*1b0f0*/  LEA.HI.X.SX32 R191, R210, R61, 0x1, P2 ;  /* 0x0000003dd2bf7211 */ /* 0x000fe400010f0eff */
[----:B------:R-:W-:-:S02]  /*1b100*/  LEA R196, P2, R4, R60, 0x1 ;  /* 0x0000003c04c47211 */ /* 0x000fc400078408ff */
[C---:B------:R-:W-:Y:S02]  /*1b110*/  LEA R228, R95.reuse, R6, 0x1 ;  /* 0x000000065fe47211 */ /* 0x040fe400078e08ff */
[-C--:B------:R-:W-:Y:S02]  /*1b120*/  LEA R182, P1, R202, R60.reuse, 0x1 ;  /* 0x0000003ccab67211 */ /* 0x080fe400078208ff */
[-C--:B------:R-:W-:Y:S01]  /*1b130*/  LEA.HI.X.SX32 R197, R4, R61.reuse, 0x1, P2 ;  /* 0x0000003d04c57211 */ /* 0x080fe200010f0eff */
[C---:B------:R-:W-:Y:S01]  /*1b140*/  IMAD R4, R95.reuse, 0x2, R228 ;  /* 0x000000025f047824 */ /* 0x040fe200078e02e4 */
[----:B------:R-:W-:Y:S02]  /*1b150*/  LEA.HI.X.SX32 R183, R202, R61, 0x1, P1 ;  /* 0x0000003dcab77211 */ /* 0x000fe400008f0eff */
[-C--:B------:R-:W-:Y:S01]  /*1b160*/  LEA R188, P1, R208, R60.reuse, 0x1 ;  /* 0x0000003cd0bc7211 */ /* 0x080fe200078208ff */
[----:B------:R-:W-:Y:S01]  /*1b170*/  IMAD R230, R95, 0x2, R4 ;  /* 0x000000025fe67824 */ /* 0x000fe200078e0204 */
[----:B------:R-:W-:-:S02]  /*1b180*/  LEA R198, P3, R214, R60, 0x1 ;  /* 0x0000003cd6c67211 */ /* 0x000fc400078608ff */
[-C--:B------:R-:W-:Y:S02]  /*1b190*/  LEA.HI.X.SX32 R189, R208, R61.reuse, 0x1, P1 ;  /* 0x0000003dd0bd7211 */ /* 0x080fe400008f0eff */
[C---:B------:R-:W-:Y:S02]  /*1b1a0*/  LEA R194, P1, R212.reuse, R60, 0x1 ;  /* 0x0000003cd4c27211 */ /* 0x040fe400078208ff */
[C---:B------:R-:W-:Y:S02]  /*1b1b0*/  LEA R232, R95.reuse, R230, 0x1 ;  /* 0x000000e65fe87211 */ /* 0x040fe400078e08ff */
[-C--:B------:R-:W-:Y:S02]  /*1b1c0*/  LEA.HI.X.SX32 R195, R212, R61.reuse, 0x1, P1 ;  /* 0x0000003dd4c37211 */ /* 0x080fe400008f0eff */
[----:B------:R-:W-:Y:S01]  /*1b1d0*/  LEA.HI.X.SX32 R199, R214, R61, 0x1, P3 ;  /* 0x0000003dd6c77211 */ /* 0x000fe200018f0eff */
[----:B------:R-:W-:Y:S01]  /*1b1e0*/  IMAD R234, R95, 0x2, R232 ;  /* 0x000000025fea7824 */ /* 0x000fe200078e02e8 */
[----:B------:R-:W-:-:S02]  /*1b1f0*/  LEA R200, P1, R216, R60, 0x1 ;  /* 0x0000003cd8c87211 */ /* 0x000fc400078208ff */
[-C--:B------:R-:W-:Y:S01]  /*1b200*/  LEA R204, P3, R220, R60.reuse, 0x1 ;  /* 0x0000003cdccc7211 */ /* 0x080fe200078608ff */
[----:B------:R-:W-:Y:S01]  /*1b210*/  IMAD R236, R95, 0x2, R234 ;  /* 0x000000025fec7824 */ /* 0x000fe200078e02ea */
[-C--:B------:R-:W-:Y:S02]  /*1b220*/  LEA.HI.X.SX32 R201, R216, R61.reuse, 0x1, P1 ;  /* 0x0000003dd8c97211 */ /* 0x080fe400008f0eff */
[-C--:B------:R-:W-:Y:S02]  /*1b230*/  LEA.HI.X.SX32 R205, R220, R61.reuse, 0x1, P3 ;  /* 0x0000003ddccd7211 */ /* 0x080fe400018f0eff */
[-C--:B------:R-:W-:Y:S02]  /*1b240*/  LEA R206, P1, R222, R60.reuse, 0x1 ;  /* 0x0000003cdece7211 */ /* 0x080fe400078208ff */
[----:B------:R-:W-:Y:S02]  /*1b250*/  LEA R210, P3, R226, R60, 0x1 ;  /* 0x0000003ce2d27211 */ /* 0x000fe400078608ff */
[----:B------:R-:W-:-:S02]  /*1b260*/  LEA.HI.X.SX32 R207, R222, R61, 0x1, P1 ;  /* 0x0000003ddecf7211 */ /* 0x000fc400008f0eff */
[-C--:B------:R-:W-:Y:S02]  /*1b270*/  LEA R202, P2, R218, R60.reuse, 0x1 ;  /* 0x0000003cdaca7211 */ /* 0x080fe400078408ff */
[-C--:B------:R-:W-:Y:S02]  /*1b280*/  LEA.HI.X.SX32 R211, R226, R61.reuse, 0x1, P3 ;  /* 0x0000003de2d37211 */ /* 0x080fe400018f0eff */
[-C--:B------:R-:W-:Y:S02]  /*1b290*/  LEA R212, P1, R6, R60.reuse, 0x1 ;  /* 0x0000003c06d47211 */ /* 0x080fe400078208ff */
[----:B------:R-:W-:Y:S02]  /*1b2a0*/  LEA R216, P3, R4, R60, 0x1 ;  /* 0x0000003c04d87211 */ /* 0x000fe400078608ff */
[----:B------:R-:W-:Y:S02]  /*1b2b0*/  LEA R238, R95, R236, 0x1 ;  /* 0x000000ec5fee7211 */ /* 0x000fe400078e08ff */
[----:B------:R-:W-:-:S02]  /*1b2c0*/  LEA.HI.X.SX32 R203, R218, R61, 0x1, P2 ;  /* 0x0000003ddacb7211 */ /* 0x000fc400010f0eff */
[-C--:B------:R-:W-:Y:S02]  /*1b2d0*/  LEA.HI.X.SX32 R213, R6, R61.reuse, 0x1, P1 ;  /* 0x0000003d06d57211 */ /* 0x080fe400008f0eff */
[-C--:B------:R-:W-:Y:S02]  /*1b2e0*/  LEA R208, P2, R224, R60.reuse, 0x1 ;  /* 0x0000003ce0d07211 */ /* 0x080fe400078408ff */
[-C--:B------:R-:W-:Y:S01]  /*1b2f0*/  LEA.HI.X.SX32 R217, R4, R61.reuse, 0x1, P3 ;  /* 0x0000003d04d97211 */ /* 0x080fe200018f0eff */
[C---:B------:R-:W-:Y:S01]  /*1b300*/  IMAD R4, R95.reuse, 0x2, R238 ;  /* 0x000000025f047824 */ /* 0x040fe200078e02ee */
[----:B------:R-:W-:Y:S02]  /*1b310*/  LEA R218, P1, R230, R60, 0x1 ;  /* 0x0000003ce6da7211 */ /* 0x000fe400078208ff */
[-C--:B------:R-:W-:Y:S01]  /*1b320*/  LEA.HI.X.SX32 R209, R224, R61.reuse, 0x1, P2 ;  /* 0x0000003de0d17211 */ /* 0x080fe200010f0eff */
[----:B------:R-:W-:Y:S01]  /*1b330*/  IMAD R6, R95, 0x2, R4 ;  /* 0x000000025f067824 */ /* 0x000fe200078e0204 */
[----:B------:R-:W-:-:S02]  /*1b340*/  LEA.HI.X.SX32 R219, R230, R61, 0x1, P1 ;  /* 0x0000003de6db7211 */ /* 0x000fc400008f0eff */
[-C--:B------:R-:W-:Y:S02]  /*1b350*/  LEA R214, P2, R228, R60.reuse, 0x1 ;  /* 0x0000003ce4d67211 */ /* 0x080fe400078408ff */
[-C--:B------:R-:W-:Y:S02]  /*1b360*/  LEA R222, P3, R234, R60.reuse, 0x1 ;  /* 0x0000003ceade7211 */ /* 0x080fe400078608ff */
[----:B------:R-:W-:Y:S02]  /*1b370*/  LEA R224, P1, R236, R60, 0x1 ;  /* 0x0000003cece07211 */ /* 0x000fe400078208ff */
[-C--:B------:R-:W-:Y:S02]  /*1b380*/  LEA.HI.X.SX32 R215, R228, R61.reuse, 0x1, P2 ;  /* 0x0000003de4d77211 */ /* 0x080fe400010f0eff */
[-C--:B------:R-:W-:Y:S02]  /*1b390*/  LEA.HI.X.SX32 R223, R234, R61.reuse, 0x1, P3 ;  /* 0x0000003deadf7211 */ /* 0x080fe400018f0eff */
[----:B------:R-:W-:-:S02]  /*1b3a0*/  LEA.HI.X.SX32 R225, R236, R61, 0x1, P1 ;  /* 0x0000003dece17211 */ /* 0x000fc400008f0eff */
[-C--:B------:R-:W-:Y:S02]  /*1b3b0*/  LEA R228, P3, R4, R60.reuse, 0x1 ;  /* 0x0000003c04e47211 */ /* 0x080fe400078608ff */
[----:B------:R-:W-:Y:S02]  /*1b3c0*/  LEA R230, P1, R6, R60, 0x1 ;  /* 0x0000003c06e67211 */ /* 0x000fe400078208ff */
[C---:B------:R-:W-:Y:S02]  /*1b3d0*/  LEA R240, R95.reuse, R6, 0x1 ;  /* 0x000000065ff07211 */ /* 0x040fe400078e08ff */
[-C--:B------:R-:W-:Y:S02]  /*1b3e0*/  LEA.HI.X.SX32 R229, R4, R61.reuse, 0x1, P3 ;  /* 0x0000003d04e57211 */ /* 0x080fe400018f0eff */
[----:B------:R-:W-:Y:S01]  /*1b3f0*/  LEA.HI.X.SX32 R231, R6, R61, 0x1, P1 ;  /* 0x0000003d06e77211 */ /* 0x000fe200008f0eff */
[----:B------:R-:W-:Y:S01]  /*1b400*/  IMAD R242, R95, 0x2, R240 ;  /* 0x000000025ff27824 */ /* 0x000fe200078e02f0 */
[----:B------:R-:W2:Y:S01]  /*1b410*/  LDS.128 R4, [R94] ;  /* 0x000000005e047984 */ /* 0x000ea20000000c00 */
[----:B------:R-:W-:-:S02]  /*1b420*/  LEA R220, P2, R232, R60, 0x1 ;  /* 0x0000003ce8dc7211 */ /* 0x000fc400078408ff */
[----:B------:R-:W-:Y:S01]  /*1b430*/  IMAD R95, R95, 0x2, R242 ;  /* 0x000000025f5f7824 */ /* 0x000fe200078e02f2 */
[-C--:B------:R-:W-:Y:S02]  /*1b440*/  LEA R234, P3, R242, R60.reuse, 0x1 ;  /* 0x0000003cf2ea7211 */ /* 0x080fe400078608ff */
[-C--:B------:R-:W-:Y:S02]  /*1b450*/  LEA.HI.X.SX32 R221, R232, R61.reuse, 0x1, P2 ;  /* 0x0000003de8dd7211 */ /* 0x080fe400010f0eff */
[-C--:B------:R-:W-:Y:S02]  /*1b460*/  LEA R226, P2, R238, R60.reuse, 0x1 ;  /* 0x0000003ceee27211 */ /* 0x080fe400078408ff */
[-C--:B------:R-:W-:Y:S02]  /*1b470*/  LEA.HI.X.SX32 R235, R242, R61.reuse, 0x1, P3 ;  /* 0x0000003df2eb7211 */ /* 0x080fe400018f0eff */
[----:B------:R-:W-:Y:S02]  /*1b480*/  LEA.HI.X.SX32 R227, R238, R61, 0x1, P2 ;  /* 0x0000003deee37211 */ /* 0x000fe400010f0eff */
[----:B------:R-:W-:-:S02]  /*1b490*/  LEA R232, P2, R240, R60, 0x1 ;  /* 0x0000003cf0e87211 */ /* 0x000fc400078408ff */
[C---:B------:R-:W-:Y:S02]  /*1b4a0*/  LEA R60, P4, R95.reuse, R60, 0x1 ;  /* 0x0000003c5f3c7211 */ /* 0x040fe400078808ff */
[-C--:B------:R-:W-:Y:S02]  /*1b4b0*/  LEA.HI.X.SX32 R233, R240, R61.reuse, 0x1, P2 ;  /* 0x0000003df0e97211 */ /* 0x080fe400010f0eff */
[----:B------:R-:W-:Y:S02]  /*1b4c0*/  LEA.HI.X.SX32 R61, R95, R61, 0x1, P4 ;  /* 0x0000003d5f3d7211 */ /* 0x000fe400020f0eff */
[----:B------:R-:W-:Y:S02]  /*1b4d0*/  PRMT R95, R42, 0x7632, R95 ;  /* 0x000076322a5f7816 */ /* 0x000fe4000000005f */
[----:B0-----:R-:W-:Y:S02]  /*1b4e0*/  PRMT R13, R43, 0x7632, R13 ;  /* 0x000076322b0d7816 */ /* 0x001fe4000000000d */
[----:B---3--:R-:W-:Y:S01]  /*1b4f0*/  PRMT R15, R48, 0x7632, R15 ;  /* 0x00007632300f7816 */ /* 0x008fe2000000000f */
[----:B------:R-:W-:Y:S01]  /*1b500*/  STG.E.U16 desc[UR8][R22.64], R95 ;  /* 0x0000005f16007986 */ /* 0x000fe2000c101508 */
[----:B------:R-:W-:-:S02]  /*1b510*/  PRMT R3, R50, 0x7632, R3 ;  /* 0x0000763232037816 */ /* 0x000fc40000000003 */
[----:B------:R-:W-:Y:S01]  /*1b520*/  PRMT R12, R51, 0x7632, R12 ;  /* 0x00007632330c7816 */ /* 0x000fe2000000000c */
[----:B------:R-:W-:Y:S01]  /*1b530*/  STG.E.U16 desc[UR8][R28.64], R43 ;  /* 0x0000002b1c007986 */ /* 0x000fe2000c101508 */
[----:B-1----:R-:W-:Y:S02]  /*1b540*/  PRMT R42, R58, 0x7632, R42 ;  /* 0x000076323a2a7816 */ /* 0x002fe4000000002a */
[----:B------:R-:W-:Y:S01]  /*1b550*/  ISETP.GE.U32.AND P1, PT, R90, 0x80, PT ;  /* 0x000000805a00780c */ /* 0x000fe20003f26070 */
[----:B------:R0:W-:Y:S04]  /*1b560*/  STG.E.U16 desc[UR8][R20.64], R13 ;  /* 0x0000000d14007986 */ /* 0x0001e8000c101508 */
[----:B------:R2:W-:Y:S04]  /*1b570*/  STG.E.U16 desc[UR8][R30.64], R48 ;  /* 0x000000301e007986 */ /* 0x0005e8000c101508 */
[----:B------:R1:W-:Y:S01]  /*1b580*/  STG.E.U16 desc[UR8][R40.64], R15 ;  /* 0x0000000f28007986 */ /* 0x0003e2000c101508 */
[----:B0-----:R-:W-:-:S03]  /*1b590*/  PRMT R21, R49, 0x7632, R21 ;  /* 0x0000763231157816 */ /* 0x001fc60000000015 */
[----:B------:R0:W-:Y:S01]  /*1b5a0*/  STG.E.U16 desc[UR8][R62.64], R49 ;  /* 0x000000313e007986 */ /* 0x0001e2000c101508 */
[----:B------:R-:W-:Y:S02]  /*1b5b0*/  PRMT R13, R56, 0x7632, R13 ;  /* 0x00007632380d7816 */ /* 0x000fe4000000000d */
[----:B--2---:R-:W-:Y:S01]  /*1b5c0*/  PRMT R48, R4, 0x7632, R48 ;  /* 0x0000763204307816 */ /* 0x004fe20000000030 */
[----:B------:R2:W-:Y:S01]  /*1b5d0*/  STG.E.U16 desc[UR8][R64.64], R21 ;  /* 0x0000001540007986 */ /* 0x0005e2000c101508 */
[----:B-1----:R-:W-:-:S03]  /*1b5e0*/  PRMT R40, R57, 0x7632, R40 ;  /* 0x0000763239287816 */ /* 0x002fc60000000028 */
[----:B------:R1:W-:Y:S04]  /*1b5f0*/  STG.E.U16 desc[UR8][R66.64], R50 ;  /* 0x0000003242007986 */ /* 0x0003e8000c101508 */
[----:B------:R3:W-:Y:S01]  /*1b600*/  STG.E.U16 desc[UR8][R68.64], R3 ;  /* 0x0000000344007986 */ /* 0x0007e2000c101508 */
[----:B0-----:R-:W-:-:S03]  /*1b610*/  PRMT R62, R11, 0x7632, R62 ;  /* 0x000076320b3e7816 */ /* 0x001fc6000000003e */
[----:B------:R0:W-:Y:S01]  /*1b620*/  STG.E.U16 desc[UR8][R70.64], R51 ;  /* 0x0000003346007986 */ /* 0x0001e2000c101508 */
[----:B--2---:R-:W-:-:S03]  /*1b630*/  PRMT R64, R16, 0x7632, R64 ;  /* 0x0000763210407816 */ /* 0x004fc60000000040 */
[----:B------:R2:W-:Y:S01]  /*1b640*/  STG.E.U16 desc[UR8][R72.64], R12 ;  /* 0x0000000c48007986 */ /* 0x0005e2000c101508 */
[----:B-1----:R-:W-:Y:S02]  /*1b650*/  PRMT R50, R5, 0x7632, R50 ;  /* 0x0000763205327816 */ /* 0x002fe40000000032 */
[----:B------:R-:W-:Y:S01]  /*1b660*/  PRMT R66, R17, 0x7632, R66 ;  /* 0x0000763211427816 */ /* 0x000fe20000000042 */
[----:B------:R1:W-:Y:S01]  /*1b670*/  STG.E.U16 desc[UR8][R74.64], R56 ;  /* 0x000000384a007986 */ /* 0x0003e2000c101508 */
[----:B---3--:R-:W-:Y:S02]  /*1b680*/  PRMT R3, R59, 0x7632, R3 ;  /* 0x000076323b037816 */ /* 0x008fe40000000003 */
[----:B------:R-:W-:Y:S01]  /*1b690*/  PRMT R68, R18, 0x7632, R68 ;  /* 0x0000763212447816 */ /* 0x000fe20000000044 */
[----:B------:R3:W-:Y:S01]  /*1b6a0*/  STG.E.U16 desc[UR8][R76.64], R13 ;  /* 0x0000000d4c007986 */ /* 0x0007e2000c101508 */
[----:B0-----:R-:W-:-:S03]  /*1b6b0*/  PRMT R70, R19, 0x7632, R70 ;  /* 0x0000763213467816 */ /* 0x001fc60000000046 */
[----:B------:R0:W-:Y:S01]  /*1b6c0*/  STG.E.U16 desc[UR8][R78.64], R57 ;  /* 0x000000394e007986 */ /* 0x0001e2000c101508 */
[----:B--2---:R-:W-:Y:S02]  /*1b6d0*/  PRMT R12, R6, 0x7632, R12 ;  /* 0x00007632060c7816 */ /* 0x004fe4000000000c */
[----:B------:R-:W-:Y:S01]  /*1b6e0*/  PRMT R72, R24, 0x7632, R72 ;  /* 0x0000763218487816 */ /* 0x000fe20000000048 */
        /* <DEDUP_REMOVED lines=14> */
[----:B---3--:R-:W-:-:S03]  /*1b7d0*/  PRMT R84, R34, 0x7632, R84 ;  /* 0x0000763222547816 */ /* 0x008fc60000000054 */
[----:B------:R3:W-:Y:S01]  /*1b7e0*/  STG.E.U16 desc[UR8][R96.64], R48 ;  /* 0x0000003060007986 */ /* 0x0007e2000c101508 */
[----:B0-----:R-:W-:-:S03]  /*1b7f0*/  PRMT R86, R35, 0x7632, R86 ;  /* 0x0000763223567816 */ /* 0x001fc60000000056 */
[----:B------:R0:W-:Y:S01]  /*1b800*/  STG.E.U16 desc[UR8][R98.64], R5 ;  /* 0x0000000562007986 */ /* 0x0001e2000c101508 */
[----:B--2---:R-:W-:Y:S02]  /*1b810*/  PRMT R3, R10, 0x7632, R3 ;  /* 0x000076320a037816 */ /* 0x004fe40000000003 */
[----:B------:R-:W-:Y:S01]  /*1b820*/  PRMT R88, R36, 0x7632, R88 ;  /* 0x0000763224587816 */ /* 0x000fe20000000058 */
[----:B------:R2:W-:Y:S01]  /*1b830*/  STG.E.U16 desc[UR8][R100.64], R50 ;  /* 0x0000003264007986 */ /* 0x0005e2000c101508 */
[----:B-1----:R-:W-:-:S03]  /*1b840*/  PRMT R4, R38, 0x7632, R4 ;  /* 0x0000763226047816 */ /* 0x002fc60000000004 */
[----:B------:R1:W-:Y:S01]  /*1b850*/  STG.E.U16 desc[UR8][R102.64], R6 ;  /* 0x0000000666007986 */ /* 0x0003e2000c101508 */
[----:B---3--:R-:W-:-:S03]  /*1b860*/  PRMT R96, R44, 0x7632, R96 ;  /* 0x000076322c607816 */ /* 0x008fc60000000060 */
[----:B------:R3:W-:Y:S01]  /*1b870*/  STG.E.U16 desc[UR8][R104.64], R12 ;  /* 0x0000000c68007986 */ /* 0x0007e2000c101508 */
[----:B0-----:R-:W-:Y:S02]  /*1b880*/  PRMT R5, R39, 0x7632, R5 ;  /* 0x0000763227057816 */ /* 0x001fe40000000005 */
[----:B------:R-:W-:Y:S01]  /*1b890*/  PRMT R98, R45, 0x7632, R98 ;  /* 0x000076322d627816 */ /* 0x000fe20000000062 */
[----:B------:R0:W-:Y:S01]  /*1b8a0*/  STG.E.U16 desc[UR8][R106.64], R7 ;  /* 0x000000076a007986 */ /* 0x0001e2000c101508 */
[----:B--2---:R-:W-:-:S03]  /*1b8b0*/  PRMT R100, R46, 0x7632, R100 ;  /* 0x000076322e647816 */ /* 0x004fc60000000064 */
[----:B------:R2:W-:Y:S01]  /*1b8c0*/  STG.E.U16 desc[UR8][R108.64], R13 ;  /* 0x0000000d6c007986 */ /* 0x0005e2000c101508 */
[----:B-1----:R-:W-:-:S03]  /*1b8d0*/  PRMT R102, R47, 0x7632, R102 ;  /* 0x000076322f667816 */ /* 0x002fc60000000066 */
[----:B------:R1:W-:Y:S01]  /*1b8e0*/  STG.E.U16 desc[UR8][R110.64], R8 ;  /* 0x000000086e007986 */ /* 0x0003e2000c101508 */
[----:B---3--:R-:W-:-:S03]  /*1b8f0*/  PRMT R104, R52, 0x7632, R104 ;  /* 0x0000763234687816 */ /* 0x008fc60000000068 */
[----:B------:R-:W-:Y:S01]  /*1b900*/  STG.E.U16 desc[UR8][R112.64], R56 ;  /* 0x0000003870007986 */ /* 0x000fe2000c101508 */
[----:B0-----:R-:W-:Y:S01]  /*1b910*/  PRMT R106, R53, 0x7632, R106 ;  /* 0x00007632356a7816 */ /* 0x001fe2000000006a */
[----:B------:R-:W-:Y:S02]  /*1b920*/  IMAD.HI R7, R237, 0x4, RZ ;  /* 0x00000004ed077827 */ /* 0x000fe400078e02ff */
[----:B------:R-:W-:Y:S01]  /*1b930*/  STG.E.U16 desc[UR8][R114.64], R9 ;  /* 0x0000000972007986 */ /* 0x000fe2000c101508 */
[----:B--2---:R-:W-:-:S03]  /*1b940*/  PRMT R108, R54, 0x7632, R108 ;  /* 0x00007632366c7816 */ /* 0x004fc6000000006c */
[----:B------:R-:W-:Y:S01]  /*1b950*/  STG.E.U16 desc[UR8][R116.64], R58 ;  /* 0x0000003a74007986 */ /* 0x000fe2000c101508 */
[----:B-1----:R-:W-:-:S03]  /*1b960*/  PRMT R110, R55, 0x7632, R110 ;  /* 0x00007632376e7816 */ /* 0x002fc6000000006e */
[----:B------:R-:W-:Y:S04]  /*1b970*/  STG.E.U16 desc[UR8][R118.64], R10 ;  /* 0x0000000a76007986 */ /* 0x000fe8000c101508 */
[----:B------:R0:W-:Y:S04]  /*1b980*/  STG.E.U16 desc[UR8][R120.64], R3 ;  /* 0x0000000378007986 */ /* 0x0001e8000c101508 */
[----:B------:R1:W-:Y:S04]  /*1b990*/  STG.E.U16 desc[UR8][R122.64], R11 ;  /* 0x0000000b7a007986 */ /* 0x0003e8000c101508 */
[----:B------:R-:W-:Y:S04]  /*1b9a0*/  STG.E.U16 desc[UR8][R124.64], R62 ;  /* 0x0000003e7c007986 */ /* 0x000fe8000c101508 */
[----:B------:R-:W-:Y:S01]  /*1b9b0*/  STG.E.U16 desc[UR8][R126.64], R16 ;  /* 0x000000107e007986 */ /* 0x000fe2000c101508 */
[----:B0-----:R-:W-:-:S03]  /*1b9c0*/  PRMT R3, R37, 0x7632, R3 ;  /* 0x0000763225037816 */ /* 0x001fc60000000003 */
[----:B------:R-:W-:Y:S01]  /*1b9d0*/  STG.E.U16 desc[UR8][R128.64], R64 ;  /* 0x0000004080007986 */ /* 0x000fe2000c101508 */
[----:B-1----:R-:W0:Y:S03]  /*1b9e0*/  LDC.64 R10, c[0x0][0x3a0] ;  /* 0x0000e800ff0a7b82 */ /* 0x002e260000000a00 */
[----:B------:R-:W-:Y:S04]  /*1b9f0*/  STG.E.U16 desc[UR8][R130.64], R17 ;  /* 0x0000001182007986 */ /* 0x000fe8000c101508 */
[----:B------:R-:W-:Y:S04]  /*1ba00*/  STG.E.U16 desc[UR8][R132.64], R66 ;  /* 0x0000004284007986 */ /* 0x000fe8000c101508 */
[----:B------:R-:W-:Y:S04]  /*1ba10*/  STG.E.U16 desc[UR8][R134.64], R18 ;  /* 0x0000001286007986 */ /* 0x000fe8000c101508 */
[----:B------:R-:W1:Y:S04]  /*1ba20*/  LDS.128 R92, [R94+0x1000] ;  /* 0x001000005e5c7984 */ /* 0x000e680000000c00 */
[----:B------:R-:W-:Y:S04]  /*1ba30*/  STG.E.U16 desc[UR8][R136.64], R68 ;  /* 0x0000004488007986 */ /* 0x000fe8000c101508 */
        /* <DEDUP_REMOVED lines=8> */
[----:B------:R-:W-:Y:S01]  /*1bac0*/  STG.E.U16 desc[UR8][R154.64], R27 ;  /* 0x0000001b9a007986 */ /* 0x000fe2000c101508 */
[----:B-1----:R-:W-:-:S02]  /*1bad0*/  PRMT R112, R92, 0x7632, R112 ;  /* 0x000076325c707816 */ /* 0x002fc40000000070 */
[----:B------:R-:W-:Y:S01]  /*1bae0*/  PRMT R114, R93, 0x7632, R114 ;  /* 0x000076325d727816 */ /* 0x000fe20000000072 */
[----:B------:R-:W-:Y:S01]  /*1baf0*/  STG.E.U16 desc[UR8][R156.64], R78 ;  /* 0x0000004e9c007986 */ /* 0x000fe2000c101508 */
[----:B------:R-:W-:Y:S02]  /*1bb00*/  PRMT R116, R94, 0x7632, R116 ;  /* 0x000076325e747816 */ /* 0x000fe40000000074 */
[----:B------:R-:W-:Y:S01]  /*1bb10*/  PRMT R30, R95, 0x7632, R30 ;  /* 0x000076325f1e7816 */ /* 0x000fe2000000001e */
        /* <DEDUP_REMOVED lines=11> */
[----:B------:R1:W-:Y:S04]  /*1bbd0*/  STG.E.U16 desc[UR8][R180.64], R3 ;  /* 0x00000003b4007986 */ /* 0x0003e8000c101508 */
[----:B------:R-:W-:Y:S04]  /*1bbe0*/  STG.E.U16 desc[UR8][R182.64], R38 ;  /* 0x00000026b6007986 */ /* 0x000fe8000c101508 */
[----:B------:R2:W-:Y:S04]  /*1bbf0*/  STG.E.U16 desc[UR8][R184.64], R4 ;  /* 0x00000004b8007986 */ /* 0x0005e8000c101508 */
[----:B------:R-:W-:Y:S01]  /*1bc00*/  STG.E.U16 desc[UR8][R186.64], R39 ;  /* 0x00000027ba007986 */ /* 0x000fe2000c101508 */
[----:B-1----:R-:W1:Y:S03]  /*1bc10*/  LDC R3, c[0x0][0x3ec] ;  /* 0x0000fb00ff037b82 */ /* 0x002e660000000800 */
[----:B------:R3:W-:Y:S04]  /*1bc20*/  STG.E.U16 desc[UR8][R188.64], R5 ;  /* 0x00000005bc007986 */ /* 0x0007e8000c101508 */
[----:B------:R-:W-:Y:S01]  /*1bc30*/  STG.E.U16 desc[UR8][R190.64], R44 ;  /* 0x0000002cbe007986 */ /* 0x000fe2000c101508 */
[----:B--2---:R-:W-:-:S03]  /*1bc40*/  SHF.L.U32 R4, R237, 0x2, RZ ;  /* 0x00000002ed047819 */ /* 0x004fc600000006ff */
[----:B------:R-:W-:Y:S04]  /*1bc50*/  STG.E.U16 desc[UR8][R192.64], R96 ;  /* 0x00000060c0007986 */ /* 0x000fe8000c101508 */
[----:B------:R-:W-:Y:S04]  /*1bc60*/  STG.E.U16 desc[UR8][R194.64], R45 ;  /* 0x0000002dc2007986 */ /* 0x000fe8000c101508 */
[----:B------:R-:W-:Y:S04]  /*1bc70*/  STG.E.U16 desc[UR8][R196.64], R98 ;  /* 0x00000062c4007986 */ /* 0x000fe8000c101508 */
[----:B------:R-:W-:Y:S01]  /*1bc80*/  STG.E.U16 desc[UR8][R198.64], R46 ;  /* 0x0000002ec6007986 */ /* 0x000fe2000c101508 */
[----:B-1----:R-:W-:-:S03]  /*1bc90*/  IMAD R3, R241, R3, RZ ;  /* 0x00000003f1037224 */ /* 0x002fc600078e02ff */
[----:B------:R-:W-:Y:S01]  /*1bca0*/  STG.E.U16 desc[UR8][R200.64], R100 ;  /* 0x00000064c8007986 */ /* 0x000fe2000c101508 */
[C---:B---3--:R-:W-:Y:S02]  /*1bcb0*/  IMAD.SHL.U32 R5, R3.reuse, 0x4, RZ ;  /* 0x0000000403057824 */ /* 0x048fe400078e00ff */
[----:B------:R-:W-:Y:S01]  /*1bcc0*/  IMAD.HI R6, R3, 0x4, RZ ;  /* 0x0000000403067827 */ /* 0x000fe200078e02ff */
[----:B------:R-:W-:Y:S02]  /*1bcd0*/  STG.E.U16 desc[UR8][R202.64], R47 ;  /* 0x0000002fca007986 */ /* 0x000fe4000c101508 */
[----:B0-----:R-:W-:Y:S02]  /*1bce0*/  IADD3 R4, P2, P3, R4, R10, R5 ;  /* 0x0000000a04047210 */ /* 0x001fe40007b5e005 */
[----:B------:R-:W-:Y:S02]  /*1bcf0*/  STG.E.U16 desc[UR8][R204.64], R102 ;  /* 0x00000066cc007986 */ /* 0x000fe4000c101508 */
[----:B------:R-:W-:-:S02]  /*1bd00*/  IADD3.X R5, PT, PT, R7, R11, R6, P2, P3 ;  /* 0x0000000b07057210 */ /* 0x000fc400017e6406 */
        /* <DEDUP_REMOVED lines=16> */
[----:B------:R-:W-:Y:S06]  /*1be10*/  BAR.SYNC.DEFER_BLOCKING 0x0 ;  /* 0x0000000000007b1d */ /* 0x000fec0000010000 */
[----:B------:R-:W-:Y:S02]  /*1be20*/  STSM.16.M88 [R2], R91 ;  /* 0x0000005b02007844 */ /* 0x000fe40000000000 */
[----:B------:R-:W-:Y:S06]  /*1be30*/  BAR.SYNC.DEFER_BLOCKING 0x0 ;  /* 0x0000000000007b1d */ /* 0x000fec0000010000 */
[----:B------:R-:W0:Y:S04]  /*1be40*/  LDSM.16.M88 R9, [R0+UR4] ;  /* 0x000000040009783b */ /* 0x000e280008000000 */
[----:B0-----:R0:W-:Y:S01]  /*1be50*/  @!P1 STG.E desc[UR8][R4.64], R9 ;  /* 0x0000000904009986 */ /* 0x0011e2000c101908 */
[----:B------:R-:W-:Y:S06]  /*1be60*/  BAR.SYNC.DEFER_BLOCKING 0x0 ;  /* 0x0000000000007b1d */ /* 0x000fec0000010000 */
[----:B------:R-:W-:Y:S05]  /*1be70*/  @P0 BRA `(.L_x_20) ;  /* 0x0000000000a00947 */ /* 0x000fea0003800000 */
[----:B------:R-:W1:Y:S01]  /*1be80*/  S2R R3, SR_CgaCtaId ;  /* 0x0000000000037919 */ /* 0x000e620000008800 */
[----:B------:R-:W-:Y:S01]  /*1be90*/  NOP ;  /* 0x0000000000007918 */ /* 0x000fe20000000000 */
[----:B------:R-:W-:Y:S01]  /*1bea0*/  MOV R0, 0x50 ;  /* 0x0000005000007802 */ /* 0x000fe20000000f00 */
[----:B------:R-:W-:-:S03]  /*1beb0*/  IMAD.MOV.U32 R7, RZ, RZ, 0x1 ;  /* 0x00000001ff077424 */ /* 0x000fc600078e00ff */
[----:B01----:R-:W-:Y:S01]  /*1bec0*/  LEA R9, R3, R0, 0x18 ;  /* 0x0000000003097211 */ /* 0x003fe200078ec0ff */
[----:B------:R-:W-:Y:S01]  /*1bed0*/  IMAD.U32 R0, RZ, RZ, UR5 ;  /* 0x00000005ff007e24 */ /* 0x000fe2000f8e00ff */
[----:B------:R-:W-:-:S03]  /*1bee0*/  MOV R3, 0xffff ;  /* 0x0000ffff00037802 */ /* 0x000fc60000000f00 */
[----:B------:R-:W0:Y:S01]  /*1bef0*/  LDS R5, [R9] ;  /* 0x0000000009057984 */ /* 0x000e220000000800 */
[----:B------:R-:W-:-:S04]  /*1bf00*/  LOP3.LUT R0, R0, 0xffff, RZ, 0xc0, !PT ;  /* 0x0000ffff00007812 */ /* 0x000fc800078ec0ff */
[----:B------:R-:W-:-:S05]  /*1bf10*/  SHF.R.U32.HI R0, RZ, 0x5, R0 ;  /* 0x00000005ff007819 */ /* 0x000fca0000011600 */
[----:B------:R-:W-:Y:S01]  /*1bf20*/  VIADD R2, R0, 0x10 ;  /* 0x0000001000027836 */ /* 0x000fe20000000000 */
[----:B------:R-:W-:-:S04]  /*1bf30*/  SHF.L.U32 R0, R3, R0, RZ ;  /* 0x0000000003007219 */ /* 0x000fc800000006ff */
[----:B------:R-:W-:-:S04]  /*1bf40*/  SHF.L.U32 R3, R7, R2, RZ ;  /* 0x0000000207037219 */ /* 0x000fc800000006ff */
[----:B------:R-:W-:-:S04]  /*1bf50*/  LOP3.LUT R0, R3, R0, RZ, 0xfc, !PT ;  /* 0x0000000003007212 */ /* 0x000fc800078efcff */
[C---:B------:R-:W-:Y:S02]  /*1bf60*/  LOP3.LUT R2, R0.reuse, 0xffff, RZ, 0xc0, !PT ;  /* 0x0000ffff00027812 */ /* 0x040fe400078ec0ff */
[----:B0-----:R-:W-:-:S04]  /*1bf70*/  LOP3.LUT R3, R0, 0xffff, R5, 0x80, !PT ;  /* 0x0000ffff00037812 */ /* 0x001fc800078e8005 */
[----:B------:R-:W-:-:S13]  /*1bf80*/  ISETP.NE.AND P0, PT, R3, R2, PT ;  /* 0x000000020300720c */ /* 0x000fda0003f05270 */
[----:B------:R-:W-:Y:S05]  /*1bf90*/  @P0 BRA `(.L_x_21) ;  /* 0x0000000000500947 */ /* 0x000fea0003800000 */
[----:B------:R-:W-:Y:S02]  /*1bfa0*/  SHF.R.U32.HI R5, RZ, 0x10, R5 ;  /* 0x00000010ff057819 */ /* 0x000fe40000011605 */
[----:B------:R-:W-:-:S04]  /*1bfb0*/  SHF.R.U32.HI R2, RZ, 0x10, R0 ;  /* 0x00000010ff027819 */ /* 0x000fc80000011600 */
[----:B------:R-:W-:-:S04]  /*1bfc0*/  LOP3.LUT R5, R5, R2, RZ, 0xc0, !PT ;  /* 0x0000000205057212 */ /* 0x000fc800078ec0ff */
[----:B------:R-:W-:-:S13]  /*1bfd0*/  ISETP.NE.AND P0, PT, R5, R2, PT ;  /* 0x000000020500720c */ /* 0x000fda0003f05270 */
[----:B------:R-:W-:Y:S05]  /*1bfe0*/  @P0 BRA `(.L_x_22) ;  /* 0x0000000000300947 */ /* 0x000fea0003800000 */
[----:B------:R-:W-:Y:S01]  /*1bff0*/  R2UR UR4, R0 ;  /* 0x00000000000472ca */ /* 0x000fe200000e0000 */
[----:B------:R-:W0:Y:S01]  /*1c000*/  S2R R3, SR_LANEID ;  /* 0x0000000000037919 */ /* 0x000e220000000000 */
[----:B------:R-:W-:-:S06]  /*1c010*/  VOTE.ANY R2, PT, PT ;  /* 0x0000000000027806 */ /* 0x000fcc00038e0100 */
[----:B------:R-:W0:Y:S05]  /*1c020*/  FLO.U32 R2, R2 ;  /* 0x0000000200027300 */ /* 0x000e2a00000e0000 */
[----:B------:R-:W-:-:S06]  /*1c030*/  ULOP3.LUT UR4, URZ, UR4, URZ, 0x33, !UPT ;  /* 0x00000004ff047292 */ /* 0x000fcc000f8e33ff */
[----:B------:R-:W-:-:S04]  /*1c040*/  MOV R4, UR4 ;  /* 0x0000000400047c02 */ /* 0x000fc80008000f00 */
[----:B------:R-:W1:Y:S02]  /*1c050*/  REDUX UR5, R4 ;  /* 0x00000000040573c4 */ /* 0x000e640000000000 */
[----:B------:R2:W-:Y:S01]  /*1c060*/  UTCATOMSWS.AND URZ, UR4 ;  /* 0x0000000400ff79e3 */ /* 0x0005e20008000000 */
[----:B0-----:R-:W-:Y:S01]  /*1c070*/  ISETP.EQ.U32.AND P0, PT, R2, R3, PT ;  /* 0x000000030200720c */ /* 0x001fe20003f02070 */
[----:B-1----:R-:W-:-:S12]  /*1c080*/  IMAD.U32 R0, RZ, RZ, UR5 ;  /* 0x00000005ff007e24 */ /* 0x002fd8000f8e00ff */
[----:B------:R2:W-:Y:S01]  /*1c090*/  @P0 ATOMS.AND RZ, [R9], R0 ;  /* 0x0000000009ff038c */ /* 0x0005e20002800000 */
[----:B------:R-:W-:Y:S05]  /*1c0a0*/  BRA `(.L_x_20) ;  /* 0x0000000000147947 */ /* 0x000fea0003800000 */
.L_x_22:
[----:B------:R-:W-:-:S07]  /*1c0b0*/  MOV R2, 0x1c0d0 ;  /* 0x0001c0d000027802 */ /* 0x000fce0000000f00 */
[----:B------:R-:W-:Y:S05]  /*1c0c0*/  CALL.REL.NOINC `($__internal_0_$__cuda_sm10x_tcgen05_guardrail_trap_col_being_dealloced_not_returned_by_alloc) ;  /* 0x0000000000447944 */ /* 0x000fea0003c00000 */
[----:B------:R-:W-:Y:S05]  /*1c0d0*/  BRA `(.L_x_20) ;  /* 0x0000000000087947 */ /* 0x000fea0003800000 */
.L_x_21:
[----:B------:R-:W-:-:S07]  /*1c0e0*/  MOV R2, 0x1c100 ;  /* 0x0001c10000027802 */ /* 0x000fce0000000f00 */
[----:B------:R-:W-:Y:S05]  /*1c0f0*/  CALL.REL.NOINC `($__internal_2_$__cuda_sm10x_tcgen05_guardrail_trap_unallocated_columns_being_dealloced) ;  /* 0x0000000000507944 */ /* 0x000fea0003c00000 */
.L_x_20:
[----:B------:R-:W-:Y:S01]  /*1c100*/  NOP ;  /* 0x0000000000007918 */ /* 0x000fe20000000000 */
[----:B--2---:R-:W-:Y:S05]  /*1c110*/  EXIT ;  /* 0x000000000000794d */ /* 0x004fea0003800000 */
.L_x_8:
[----:B------:R-:W1:Y:S02]  /*1c120*/  SYNCS.PHASECHK.TRANS64.TRYWAIT P3, [UR4+0x20000], RZ ;  /* 0x020000ffff0075a7 */ /* 0x000e640008061104 */
[----:B-1----:R-:W-:Y:S05]  /*1c130*/  @!P3 BRA `(.L_x_8) ;  /* 0xfffffffc00f8b947 */ /* 0x002fea000383ffff */
[----:B------:R-:W-:Y:S05]  /*1c140*/  BRA `(.L_x_7) ;  /* 0xfffffec400c87947 */ /* 0x000fea000383ffff */
.L_x_14:
[----:B------:R-:W1:Y:S02]  /*1c150*/  SYNCS.PHASECHK.TRANS64.TRYWAIT P3, [UR4+0x40010], RZ ;  /* 0x040010ffff0075a7 */ /* 0x000e640008061104 */
[----:B-1----:R-:W-:Y:S05]  /*1c160*/  @!P3 BRA `(.L_x_14) ;  /* 0xfffffffc00f8b947 */ /* 0x002fea000383ffff */
[----:B------:R-:W-:Y:S05]  /*1c170*/  BRA `(.L_x_23) ;  /* 0xffffff6c009c7947 */ /* 0x000fea000383ffff */
.L_x_15:
[----:B------:R-:W0:Y:S02]  /*1c180*/  SYNCS.PHASECHK.TRANS64.TRYWAIT P3, [UR6], R68 ;  /* 0x00000044ff0075a7 */ /* 0x000e240008061106 */
[----:B0-----:R-:W-:Y:S05]  /*1c190*/  @!P3 BRA `(.L_x_15) ;  /* 0xfffffffc00f8b947 */ /* 0x001fea000383ffff */
[----:B------:R-:W-:Y:S05]  /*1c1a0*/  BRA `(.L_x_24) ;  /* 0xffffff8400807947 */ /* 0x000fea000383ffff */
.L_x_19:
[----:B------:R-:W2:Y:S02]  /*1c1b0*/  SYNCS.PHASECHK.TRANS64.TRYWAIT P2, [UR6], R0 ;  /* 0x00000000ff0075a7 */ /* 0x000ea40008041106 */
[----:B--2---:R-:W-:Y:S05]  /*1c1c0*/  @!P2 BRA `(.L_x_19) ;  /* 0xfffffffc00f8a947 */ /* 0x004fea000383ffff */
[----:B------:R-:W-:Y:S05]  /*1c1d0*/  BRA `(.L_x_18) ;  /* 0xffffffb400147947 */ /* 0x000fea000383ffff */
        .weak           $__internal_0_$__cuda_sm10x_tcgen05_guardrail_trap_col_being_dealloced_not_returned_by_alloc
        .type           $__internal_0_$__cuda_sm10x_tcgen05_guardrail_trap_col_being_dealloced_not_returned_by_alloc,@function
        .size           $__internal_0_$__cuda_sm10x_tcgen05_guardrail_trap_col_being_dealloced_not_returned_by_alloc,($__internal_1_$__cuda_sm10x_tcgen05_guardrail_trap_phase_invalid_during_alloc - $__internal_0_$__cuda_sm10x_tcgen05_guardrail_trap_col_being_dealloced_not_returned_by_alloc)
$__internal_0_$__cuda_sm10x_tcgen05_guardrail_trap_col_being_dealloced_not_returned_by_alloc:
[----:B------:R-:W-:Y:S05]  /*1c1e0*/  BPT.TRAP 0x1 ;  /* 0x000000040000795c */ /* 0x000fea0000300000 */
[----:B------:R-:W-:-:S04]  /*1c1f0*/  IMAD.MOV.U32 R3, RZ, RZ, 0x0 ;  /* 0x00000000ff037424 */ /* 0x000fc800078e00ff */
[----:B------:R-:W-:Y:S05]  /*1c200*/  RET.REL.NODEC R2 `(attn_fwd) ;  /* 0xfffffe3c027c7950 */ /* 0x000fea0003c3ffff */
        .weak           $__internal_1_$__cuda_sm10x_tcgen05_guardrail_trap_phase_invalid_during_alloc
        .type           $__internal_1_$__cuda_sm10x_tcgen05_guardrail_trap_phase_invalid_during_alloc,@function
        .size           $__internal_1_$__cuda_sm10x_tcgen05_guardrail_trap_phase_invalid_during_alloc,($__internal_2_$__cuda_sm10x_tcgen05_guardrail_trap_unallocated_columns_being_dealloced - $__internal_1_$__cuda_sm10x_tcgen05_guardrail_trap_phase_invalid_during_alloc)
$__internal_1_$__cuda_sm10x_tcgen05_guardrail_trap_phase_invalid_during_alloc:
[----:B------:R-:W-:Y:S05]  /*1c210*/  BPT.TRAP 0x1 ;  /* 0x000000040000795c */ /* 0x000fea0000300000 */
[----:B------:R-:W-:-:S04]  /*1c220*/  HFMA2 R3, -RZ, RZ, 0, 0 ;  /* 0x00000000ff037431 */ /* 0x000fc800000001ff */
[----:B------:R-:W-:Y:S05]  /*1c230*/  RET.REL.NODEC R2 `(attn_fwd) ;  /* 0xfffffe3c02707950 */ /* 0x000fea0003c3ffff */
        .weak           $__internal_2_$__cuda_sm10x_tcgen05_guardrail_trap_unallocated_columns_being_dealloced
        .type           $__internal_2_$__cuda_sm10x_tcgen05_guardrail_trap_unallocated_columns_being_dealloced,@function
        .size           $__internal_2_$__cuda_sm10x_tcgen05_guardrail_trap_unallocated_columns_being_dealloced,(.L_x_28 - $__internal_2_$__cuda_sm10x_tcgen05_guardrail_trap_unallocated_columns_being_dealloced)
$__internal_2_$__cuda_sm10x_tcgen05_guardrail_trap_unallocated_columns_being_dealloced:
[----:B------:R-:W-:Y:S05]  /*1c240*/  BPT.TRAP 0x1 ;  /* 0x000000040000795c */ /* 0x000fea0000300000 */
[----:B------:R-:W-:-:S04]  /*1c250*/  IMAD.MOV.U32 R3, RZ, RZ, 0x0 ;  /* 0x00000000ff037424 */ /* 0x000fc800078e00ff */
[----:B------:R-:W-:Y:S05]  /*1c260*/  RET.REL.NODEC R2 `(attn_fwd) ;  /* 0xfffffe3c02647950 */ /* 0x000fea0003c3ffff */
.L_x_25:
[----:B------:R-:W-:-:S00]  /*1c270*/  BRA `(.L_x_25) ;  /* 0xfffffffc00fc7947 */ /* 0x000fc0000383ffff */
[----:B------:R-:W-:-:S00]  /*1c280*/  NOP ;  /* 0x0000000000007918 */ /* 0x000fc00000000000 */
[----:B------:R-:W-:-:S00]  /*1c290*/  NOP ;  /* 0x0000000000007918 */ /* 0x000fc00000000000 */
[----:B------:R-:W-:-:S00]  /*1c2a0*/  NOP ;  /* 0x0000000000007918 */ /* 0x000fc00000000000 */
[----:B------:R-:W-:-:S00]  /*1c2b0*/  NOP ;  /* 0x0000000000007918 */ /* 0x000fc00000000000 */
[----:B------:R-:W-:-:S00]  /*1c2c0*/  NOP ;  /* 0x0000000000007918 */ /* 0x000fc00000000000 */
[----:B------:R-:W-:-:S00]  /*1c2d0*/  NOP ;  /* 0x0000000000007918 */ /* 0x000fc00000000000 */
[----:B------:R-:W-:-:S00]  /*1c2e0*/  NOP ;  /* 0x0000000000007918 */ /* 0x000fc00000000000 */
[----:B------:R-:W-:-:S00]  /*1c2f0*/  NOP ;  /* 0x0000000000007918 */ /* 0x000fc00000000000 */
.L_x_28:


//--------------------- .nv.global.init           --------------------------
	.section	.nv.global.init,"aw",@progbits
.nv.global.init:
	.type		_$_str,@object
	.size		_$_str,(.L_3 - _$_str)
_$_str:
        /*0000*/ 	.byte	0x5f, 0x5f, 0x43, 0x55, 0x44, 0x41, 0x5f, 0x46, 0x54, 0x5a, 0x00
.L_3:


//--------------------- .nv.shared.attn_fwd       --------------------------
	.section	.nv.shared.attn_fwd,"aw",@nobits
	.sectionflags	@""
	.align	16
	.zero		1024


//--------------------- .nv.shared.reserved.0     --------------------------
	.section	.nv.shared.reserved.0,"aw",@nobits
	.align	8
	.weak		__nv_reservedSMEM_offset_0_alias
	.size		__nv_reservedSMEM_offset_0_alias, 0, 64
	.other		__nv_reservedSMEM_offset_0_alias,@"STO_CUDA_RESERVED_SHARED STV_DEFAULT"
__nv_reservedSMEM_offset_0_alias:
	.zero		0
.nv.shared.reserved.0:
	.zero		64
	.weak		__nv_reservedSMEM_allocation_phase
	.type		__nv_reservedSMEM_allocation_phase,@object
	.size		__nv_reservedSMEM_allocation_phase,(.L_0 - __nv_reservedSMEM_allocation_phase)
__nv_reservedSMEM_allocation_phase:
	.zero		1
.L_0:
	.zero		7
	.weak		__nv_reservedSMEM_devtool_atexit_pc
	.type		__nv_reservedSMEM_devtool_atexit_pc,@object
	.size		__nv_reservedSMEM_devtool_atexit_pc,(__nv_reservedSMEM_allocation_mask - __nv_reservedSMEM_devtool_atexit_pc)
__nv_reservedSMEM_devtool_atexit_pc:
	.zero		8
	.weak		__nv_reservedSMEM_allocation_mask
	.type		__nv_reservedSMEM_allocation_mask,@object
	.size		__nv_reservedSMEM_allocation_mask,(.L_2 - __nv_reservedSMEM_allocation_mask)
__nv_reservedSMEM_allocation_mask:
	.zero		4
.L_2:


//--------------------- .nv.constant0.attn_fwd    --------------------------
	.section	.nv.constant0.attn_fwd,"a",@progbits
	.sectionflags	@""
	.align	4
.nv.constant0.attn_fwd:
	.zero		1032


//--------------------- SYMBOLS --------------------------

	.type		.nv.reservedSmem.offset0,@object
	.size		.nv.reservedSmem.offset0,0x4
	.type		.nv.reservedSmem.cap,@object
	.size		.nv.reservedSmem.cap,0x4
